//
// Generated by NVIDIA NVVM Compiler
//
// Compiler Build ID: CL-36424714
// Cuda compilation tools, release 13.0, V13.0.88
// Based on NVVM 20.0.0
//

.version 9.0
.target sm_100
.address_size 64

	// .globl	_Z12setup_kernelP17curandStateXORWOW
.global .align 4 .b8 precalc_xorwow_matrix[102400];
.global .align 4 .b8 precalc_xorwow_offset_matrix[102400];
.global .align 4 .b8 mrg32k3aM1[2304];
.global .align 4 .b8 mrg32k3aM2[2304];
.global .align 4 .b8 mrg32k3aM1SubSeq[2016];
.global .align 4 .b8 mrg32k3aM2SubSeq[2016];
.global .align 4 .b8 mrg32k3aM1Seq[2304];
.global .align 4 .b8 mrg32k3aM2Seq[2304];
.const .align 8 .b8 __cr_lgamma_table[72];
// _ZZN3cub18CUB_300001_SM_10006detail6reduce28DeviceReduceSingleTileKernelINS2_10policy_hubIN4cuda3std3__45tupleIJblEEEjN6thrust24THRUST_300001_SM_1000_NS8cuda_cub9__find_if7functorIS9_EEE10Policy1000ENSB_12zip_iteratorINS8_IJNSD_26transform_input_iterator_tIbNSC_6detail35transform_pair_of_input_iterators_tIbNSB_6detail15normal_iteratorINSB_10device_ptrIiEEEESQ_NS7_8equal_toIiEEEENS7_10__not_fn_tINS7_10__identityEEEEENSB_17counting_iteratorIlNSB_11use_defaultESZ_SZ_EEEEEEEPS9_jSF_S9_S9_SV_EEvT0_T1_T2_T3_T4_T6_E12temp_storage has been demoted
// _ZZN3cub18CUB_300001_SM_10006detail6reduce18DeviceReduceKernelINS2_10policy_hubIN4cuda3std3__45tupleIJblEEEjN6thrust24THRUST_300001_SM_1000_NS8cuda_cub9__find_if7functorIS9_EEE10Policy1000ENSB_12zip_iteratorINS8_IJNSD_26transform_input_iterator_tIbNSC_6detail35transform_pair_of_input_iterators_tIbNSB_6detail15normal_iteratorINSB_10device_ptrIiEEEESQ_NS7_8equal_toIiEEEENS7_10__not_fn_tINS7_10__identityEEEEENSB_17counting_iteratorIlNSB_11use_defaultESZ_SZ_EEEEEEEjSF_S9_SV_EEvT0_PT3_T1_NS0_13GridEvenShareIS16_EET2_T4_E12temp_storage has been demoted
// _ZZN3cub18CUB_300001_SM_10006detail6reduce28DeviceReduceSingleTileKernelINS2_10policy_hubIN4cuda3std3__45tupleIJblEEEjN6thrust24THRUST_300001_SM_1000_NS8cuda_cub9__find_if7functorIS9_EEE10Policy1000EPS9_SI_iSF_S9_S9_NS7_10__identityEEEvT0_T1_T2_T3_T4_T6_E12temp_storage has been demoted
// _ZZN3cub18CUB_300001_SM_10006detail6reduce28DeviceReduceSingleTileKernelINS2_10policy_hubIN4cuda3std3__45tupleIJblEEEyN6thrust24THRUST_300001_SM_1000_NS8cuda_cub9__find_if7functorIS9_EEE10Policy1000ENSB_12zip_iteratorINS8_IJNSD_26transform_input_iterator_tIbNSC_6detail35transform_pair_of_input_iterators_tIbNSB_6detail15normal_iteratorINSB_10device_ptrIiEEEESQ_NS7_8equal_toIiEEEENS7_10__not_fn_tINS7_10__identityEEEEENSB_17counting_iteratorIlNSB_11use_defaultESZ_SZ_EEEEEEEPS9_ySF_S9_S9_SV_EEvT0_T1_T2_T3_T4_T6_E12temp_storage has been demoted
// _ZZN3cub18CUB_300001_SM_10006detail6reduce18DeviceReduceKernelINS2_10policy_hubIN4cuda3std3__45tupleIJblEEEyN6thrust24THRUST_300001_SM_1000_NS8cuda_cub9__find_if7functorIS9_EEE10Policy1000ENSB_12zip_iteratorINS8_IJNSD_26transform_input_iterator_tIbNSC_6detail35transform_pair_of_input_iterators_tIbNSB_6detail15normal_iteratorINSB_10device_ptrIiEEEESQ_NS7_8equal_toIiEEEENS7_10__not_fn_tINS7_10__identityEEEEENSB_17counting_iteratorIlNSB_11use_defaultESZ_SZ_EEEEEEEySF_S9_SV_EEvT0_PT3_T1_NS0_13GridEvenShareIS16_EET2_T4_E12temp_storage has been demoted
// _ZZN3cub18CUB_300001_SM_10006detail6reduce28DeviceReduceSingleTileKernelINS2_10policy_hubIN4cuda3std3__45tupleIJblEEEyN6thrust24THRUST_300001_SM_1000_NS8cuda_cub9__find_if7functorIS9_EEE10Policy1000EPS9_SI_iSF_S9_S9_NS7_10__identityEEEvT0_T1_T2_T3_T4_T6_E12temp_storage has been demoted
.global .align 1 .b8 _ZN34_INTERNAL_db6f3995_4_k_cu_eff789a34cuda3std3__45__cpo5beginE[1];
.global .align 1 .b8 _ZN34_INTERNAL_db6f3995_4_k_cu_eff789a34cuda3std3__45__cpo3endE[1];
.global .align 1 .b8 _ZN34_INTERNAL_db6f3995_4_k_cu_eff789a34cuda3std3__45__cpo6cbeginE[1];
.global .align 1 .b8 _ZN34_INTERNAL_db6f3995_4_k_cu_eff789a34cuda3std3__45__cpo4cendE[1];
.global .align 1 .b8 _ZN34_INTERNAL_db6f3995_4_k_cu_eff789a34cuda3std3__45__cpo6rbeginE[1];
.global .align 1 .b8 _ZN34_INTERNAL_db6f3995_4_k_cu_eff789a34cuda3std3__45__cpo4rendE[1];
.global .align 1 .b8 _ZN34_INTERNAL_db6f3995_4_k_cu_eff789a34cuda3std3__45__cpo7crbeginE[1];
.global .align 1 .b8 _ZN34_INTERNAL_db6f3995_4_k_cu_eff789a34cuda3std3__45__cpo5crendE[1];
.global .align 1 .b8 _ZN34_INTERNAL_db6f3995_4_k_cu_eff789a34cuda3std3__436_GLOBAL__N__db6f3995_4_k_cu_eff789a36ignoreE[1];
.global .align 1 .b8 _ZN34_INTERNAL_db6f3995_4_k_cu_eff789a34cuda3std3__419piecewise_constructE[1];
.global .align 1 .b8 _ZN34_INTERNAL_db6f3995_4_k_cu_eff789a34cuda3std3__48in_placeE[1];
.global .align 1 .b8 _ZN34_INTERNAL_db6f3995_4_k_cu_eff789a34cuda3std3__420unreachable_sentinelE[1];
.global .align 1 .b8 _ZN34_INTERNAL_db6f3995_4_k_cu_eff789a34cuda3std3__47nulloptE[1];
.global .align 1 .b8 _ZN34_INTERNAL_db6f3995_4_k_cu_eff789a34cuda3std3__48unexpectE[1];
.global .align 1 .b8 _ZN34_INTERNAL_db6f3995_4_k_cu_eff789a34cuda3std6ranges3__45__cpo4swapE[1];
.global .align 1 .b8 _ZN34_INTERNAL_db6f3995_4_k_cu_eff789a34cuda3std6ranges3__45__cpo9iter_moveE[1];
.global .align 1 .b8 _ZN34_INTERNAL_db6f3995_4_k_cu_eff789a34cuda3std6ranges3__45__cpo5beginE[1];
.global .align 1 .b8 _ZN34_INTERNAL_db6f3995_4_k_cu_eff789a34cuda3std6ranges3__45__cpo3endE[1];
.global .align 1 .b8 _ZN34_INTERNAL_db6f3995_4_k_cu_eff789a34cuda3std6ranges3__45__cpo6cbeginE[1];
.global .align 1 .b8 _ZN34_INTERNAL_db6f3995_4_k_cu_eff789a34cuda3std6ranges3__45__cpo4cendE[1];
.global .align 1 .b8 _ZN34_INTERNAL_db6f3995_4_k_cu_eff789a34cuda3std6ranges3__45__cpo7advanceE[1];
.global .align 1 .b8 _ZN34_INTERNAL_db6f3995_4_k_cu_eff789a34cuda3std6ranges3__45__cpo9iter_swapE[1];
.global .align 1 .b8 _ZN34_INTERNAL_db6f3995_4_k_cu_eff789a34cuda3std6ranges3__45__cpo4nextE[1];
.global .align 1 .b8 _ZN34_INTERNAL_db6f3995_4_k_cu_eff789a34cuda3std6ranges3__45__cpo4prevE[1];
.global .align 1 .b8 _ZN34_INTERNAL_db6f3995_4_k_cu_eff789a34cuda3std6ranges3__45__cpo4dataE[1];
.global .align 1 .b8 _ZN34_INTERNAL_db6f3995_4_k_cu_eff789a34cuda3std6ranges3__45__cpo5cdataE[1];
.global .align 1 .b8 _ZN34_INTERNAL_db6f3995_4_k_cu_eff789a34cuda3std6ranges3__45__cpo4sizeE[1];
.global .align 1 .b8 _ZN34_INTERNAL_db6f3995_4_k_cu_eff789a34cuda3std6ranges3__45__cpo5ssizeE[1];
.global .align 1 .b8 _ZN34_INTERNAL_db6f3995_4_k_cu_eff789a34cuda3std6ranges3__45__cpo8distanceE[1];
.global .align 1 .b8 _ZN34_INTERNAL_db6f3995_4_k_cu_eff789a36thrust24THRUST_300001_SM_1000_NS8cuda_cub3parE[1];
.global .align 1 .b8 _ZN34_INTERNAL_db6f3995_4_k_cu_eff789a36thrust24THRUST_300001_SM_1000_NS8cuda_cub10par_nosyncE[1];
.global .align 1 .b8 _ZN34_INTERNAL_db6f3995_4_k_cu_eff789a36thrust24THRUST_300001_SM_1000_NS6system6detail10sequential3seqE[1];
.global .align 1 .b8 _ZN34_INTERNAL_db6f3995_4_k_cu_eff789a36thrust24THRUST_300001_SM_1000_NS12placeholders2_1E[1];
.global .align 1 .b8 _ZN34_INTERNAL_db6f3995_4_k_cu_eff789a36thrust24THRUST_300001_SM_1000_NS12placeholders2_2E[1];
.global .align 1 .b8 _ZN34_INTERNAL_db6f3995_4_k_cu_eff789a36thrust24THRUST_300001_SM_1000_NS12placeholders2_3E[1];
.global .align 1 .b8 _ZN34_INTERNAL_db6f3995_4_k_cu_eff789a36thrust24THRUST_300001_SM_1000_NS12placeholders2_4E[1];
.global .align 1 .b8 _ZN34_INTERNAL_db6f3995_4_k_cu_eff789a36thrust24THRUST_300001_SM_1000_NS12placeholders2_5E[1];
.global .align 1 .b8 _ZN34_INTERNAL_db6f3995_4_k_cu_eff789a36thrust24THRUST_300001_SM_1000_NS12placeholders2_6E[1];
.global .align 1 .b8 _ZN34_INTERNAL_db6f3995_4_k_cu_eff789a36thrust24THRUST_300001_SM_1000_NS12placeholders2_7E[1];
.global .align 1 .b8 _ZN34_INTERNAL_db6f3995_4_k_cu_eff789a36thrust24THRUST_300001_SM_1000_NS12placeholders2_8E[1];
.global .align 1 .b8 _ZN34_INTERNAL_db6f3995_4_k_cu_eff789a36thrust24THRUST_300001_SM_1000_NS12placeholders2_9E[1];
.global .align 1 .b8 _ZN34_INTERNAL_db6f3995_4_k_cu_eff789a36thrust24THRUST_300001_SM_1000_NS12placeholders3_10E[1];
.global .align 1 .b8 _ZN34_INTERNAL_db6f3995_4_k_cu_eff789a36thrust24THRUST_300001_SM_1000_NS3seqE[1];

.visible .entry _Z12setup_kernelP17curandStateXORWOW(
	.param .u64 .ptr .align 1 _Z12setup_kernelP17curandStateXORWOW_param_0
)
{
	.reg .pred 	%p<25>;
	.reg .b32 	%r<411>;
	.reg .b64 	%rd<18>;

	ld.param.u64 	%rd8, [_Z12setup_kernelP17curandStateXORWOW_param_0];
	cvta.to.global.u64 	%rd9, %rd8;
	mov.u32 	%r182, %tid.x;
	mov.u32 	%r183, %ctaid.x;
	mov.u32 	%r184, %ntid.x;
	mad.lo.s32 	%r185, %r183, %r184, %r182;
	add.s32 	%r186, %r185, 7;
	cvt.s64.s32 	%rd17, %r185;
	mul.wide.s32 	%rd10, %r185, 48;
	add.s64 	%rd2, %rd9, %rd10;
	xor.b32  	%r187, %r186, -1429050551;
	mul.lo.s32 	%r188, %r187, 1099087573;
	setp.gt.s32 	%p1, %r185, -8;
	selp.b32 	%r189, -644748465, -1947113066, %p1;
	add.s32 	%r190, %r189, %r188;
	add.s32 	%r191, %r190, 6615241;
	add.s32 	%r192, %r188, 123456789;
	st.global.v2.u32 	[%rd2], {%r191, %r192};
	xor.b32  	%r193, %r188, 362436069;
	add.s32 	%r194, %r189, 521288629;
	st.global.v2.u32 	[%rd2+8], {%r193, %r194};
	xor.b32  	%r195, %r189, 88675123;
	add.s32 	%r196, %r188, 5783321;
	st.global.v2.u32 	[%rd2+16], {%r195, %r196};
	setp.eq.s32 	%p2, %r185, 0;
	@%p2 bra 	$L__BB0_42;
	mov.b32 	%r317, 0;
	mov.u64 	%rd12, precalc_xorwow_matrix;
$L__BB0_2:
	and.b64  	%rd4, %rd17, 3;
	setp.eq.s64 	%p3, %rd4, 0;
	@%p3 bra 	$L__BB0_41;
	mul.wide.u32 	%rd11, %r317, 3200;
	add.s64 	%rd5, %rd12, %rd11;
	cvt.u32.u64 	%r2, %rd4;
	mov.b32 	%r318, 0;
$L__BB0_4:
	mov.b32 	%r331, 0;
	mov.u32 	%r332, %r331;
	mov.u32 	%r333, %r331;
	mov.u32 	%r334, %r331;
	mov.u32 	%r335, %r331;
	mov.u32 	%r324, %r331;
$L__BB0_5:
	mul.wide.u32 	%rd13, %r324, 4;
	add.s64 	%rd14, %rd2, %rd13;
	ld.global.u32 	%r10, [%rd14+4];
	shl.b32 	%r11, %r324, 5;
	mov.b32 	%r330, 0;
$L__BB0_6:
	.pragma "nounroll";
	shr.u32 	%r201, %r10, %r330;
	and.b32  	%r202, %r201, 1;
	setp.eq.b32 	%p4, %r202, 1;
	not.pred 	%p5, %p4;
	add.s32 	%r203, %r11, %r330;
	mul.lo.s32 	%r204, %r203, 5;
	mul.wide.u32 	%rd15, %r204, 4;
	add.s64 	%rd6, %rd5, %rd15;
	@%p5 bra 	$L__BB0_8;
	ld.global.u32 	%r205, [%rd6];
	xor.b32  	%r335, %r335, %r205;
	ld.global.u32 	%r206, [%rd6+4];
	xor.b32  	%r334, %r334, %r206;
	ld.global.u32 	%r207, [%rd6+8];
	xor.b32  	%r333, %r333, %r207;
	ld.global.u32 	%r208, [%rd6+12];
	xor.b32  	%r332, %r332, %r208;
	ld.global.u32 	%r209, [%rd6+16];
	xor.b32  	%r331, %r331, %r209;
$L__BB0_8:
	and.b32  	%r211, %r201, 2;
	setp.eq.s32 	%p6, %r211, 0;
	@%p6 bra 	$L__BB0_10;
	ld.global.u32 	%r212, [%rd6+20];
	xor.b32  	%r335, %r335, %r212;
	ld.global.u32 	%r213, [%rd6+24];
	xor.b32  	%r334, %r334, %r213;
	ld.global.u32 	%r214, [%rd6+28];
	xor.b32  	%r333, %r333, %r214;
	ld.global.u32 	%r215, [%rd6+32];
	xor.b32  	%r332, %r332, %r215;
	ld.global.u32 	%r216, [%rd6+36];
	xor.b32  	%r331, %r331, %r216;
$L__BB0_10:
	and.b32  	%r218, %r201, 4;
	setp.eq.s32 	%p7, %r218, 0;
	@%p7 bra 	$L__BB0_12;
	ld.global.u32 	%r219, [%rd6+40];
	xor.b32  	%r335, %r335, %r219;
	ld.global.u32 	%r220, [%rd6+44];
	xor.b32  	%r334, %r334, %r220;
	ld.global.u32 	%r221, [%rd6+48];
	xor.b32  	%r333, %r333, %r221;
	ld.global.u32 	%r222, [%rd6+52];
	xor.b32  	%r332, %r332, %r222;
	ld.global.u32 	%r223, [%rd6+56];
	xor.b32  	%r331, %r331, %r223;
$L__BB0_12:
	and.b32  	%r225, %r201, 8;
	setp.eq.s32 	%p8, %r225, 0;
	@%p8 bra 	$L__BB0_14;
	ld.global.u32 	%r226, [%rd6+60];
	xor.b32  	%r335, %r335, %r226;
	ld.global.u32 	%r227, [%rd6+64];
	xor.b32  	%r334, %r334, %r227;
	ld.global.u32 	%r228, [%rd6+68];
	xor.b32  	%r333, %r333, %r228;
	ld.global.u32 	%r229, [%rd6+72];
	xor.b32  	%r332, %r332, %r229;
	ld.global.u32 	%r230, [%rd6+76];
	xor.b32  	%r331, %r331, %r230;
$L__BB0_14:
	and.b32  	%r232, %r201, 16;
	setp.eq.s32 	%p9, %r232, 0;
	@%p9 bra 	$L__BB0_16;
	ld.global.u32 	%r233, [%rd6+80];
	xor.b32  	%r335, %r335, %r233;
	ld.global.u32 	%r234, [%rd6+84];
	xor.b32  	%r334, %r334, %r234;
	ld.global.u32 	%r235, [%rd6+88];
	xor.b32  	%r333, %r333, %r235;
	ld.global.u32 	%r236, [%rd6+92];
	xor.b32  	%r332, %r332, %r236;
	ld.global.u32 	%r237, [%rd6+96];
	xor.b32  	%r331, %r331, %r237;
$L__BB0_16:
	and.b32  	%r239, %r201, 32;
	setp.eq.s32 	%p10, %r239, 0;
	@%p10 bra 	$L__BB0_18;
	ld.global.u32 	%r240, [%rd6+100];
	xor.b32  	%r335, %r335, %r240;
	ld.global.u32 	%r241, [%rd6+104];
	xor.b32  	%r334, %r334, %r241;
	ld.global.u32 	%r242, [%rd6+108];
	xor.b32  	%r333, %r333, %r242;
	ld.global.u32 	%r243, [%rd6+112];
	xor.b32  	%r332, %r332, %r243;
	ld.global.u32 	%r244, [%rd6+116];
	xor.b32  	%r331, %r331, %r244;
$L__BB0_18:
	and.b32  	%r246, %r201, 64;
	setp.eq.s32 	%p11, %r246, 0;
	@%p11 bra 	$L__BB0_20;
	ld.global.u32 	%r247, [%rd6+120];
	xor.b32  	%r335, %r335, %r247;
	ld.global.u32 	%r248, [%rd6+124];
	xor.b32  	%r334, %r334, %r248;
	ld.global.u32 	%r249, [%rd6+128];
	xor.b32  	%r333, %r333, %r249;
	ld.global.u32 	%r250, [%rd6+132];
	xor.b32  	%r332, %r332, %r250;
	ld.global.u32 	%r251, [%rd6+136];
	xor.b32  	%r331, %r331, %r251;
$L__BB0_20:
	and.b32  	%r253, %r201, 128;
	setp.eq.s32 	%p12, %r253, 0;
	@%p12 bra 	$L__BB0_22;
	ld.global.u32 	%r254, [%rd6+140];
	xor.b32  	%r335, %r335, %r254;
	ld.global.u32 	%r255, [%rd6+144];
	xor.b32  	%r334, %r334, %r255;
	ld.global.u32 	%r256, [%rd6+148];
	xor.b32  	%r333, %r333, %r256;
	ld.global.u32 	%r257, [%rd6+152];
	xor.b32  	%r332, %r332, %r257;
	ld.global.u32 	%r258, [%rd6+156];
	xor.b32  	%r331, %r331, %r258;
$L__BB0_22:
	and.b32  	%r260, %r201, 256;
	setp.eq.s32 	%p13, %r260, 0;
	@%p13 bra 	$L__BB0_24;
	ld.global.u32 	%r261, [%rd6+160];
	xor.b32  	%r335, %r335, %r261;
	ld.global.u32 	%r262, [%rd6+164];
	xor.b32  	%r334, %r334, %r262;
	ld.global.u32 	%r263, [%rd6+168];
	xor.b32  	%r333, %r333, %r263;
	ld.global.u32 	%r264, [%rd6+172];
	xor.b32  	%r332, %r332, %r264;
	ld.global.u32 	%r265, [%rd6+176];
	xor.b32  	%r331, %r331, %r265;
$L__BB0_24:
	and.b32  	%r267, %r201, 512;
	setp.eq.s32 	%p14, %r267, 0;
	@%p14 bra 	$L__BB0_26;
	ld.global.u32 	%r268, [%rd6+180];
	xor.b32  	%r335, %r335, %r268;
	ld.global.u32 	%r269, [%rd6+184];
	xor.b32  	%r334, %r334, %r269;
	ld.global.u32 	%r270, [%rd6+188];
	xor.b32  	%r333, %r333, %r270;
	ld.global.u32 	%r271, [%rd6+192];
	xor.b32  	%r332, %r332, %r271;
	ld.global.u32 	%r272, [%rd6+196];
	xor.b32  	%r331, %r331, %r272;
$L__BB0_26:
	and.b32  	%r274, %r201, 1024;
	setp.eq.s32 	%p15, %r274, 0;
	@%p15 bra 	$L__BB0_28;
	ld.global.u32 	%r275, [%rd6+200];
	xor.b32  	%r335, %r335, %r275;
	ld.global.u32 	%r276, [%rd6+204];
	xor.b32  	%r334, %r334, %r276;
	ld.global.u32 	%r277, [%rd6+208];
	xor.b32  	%r333, %r333, %r277;
	ld.global.u32 	%r278, [%rd6+212];
	xor.b32  	%r332, %r332, %r278;
	ld.global.u32 	%r279, [%rd6+216];
	xor.b32  	%r331, %r331, %r279;
$L__BB0_28:
	and.b32  	%r281, %r201, 2048;
	setp.eq.s32 	%p16, %r281, 0;
	@%p16 bra 	$L__BB0_30;
	ld.global.u32 	%r282, [%rd6+220];
	xor.b32  	%r335, %r335, %r282;
	ld.global.u32 	%r283, [%rd6+224];
	xor.b32  	%r334, %r334, %r283;
	ld.global.u32 	%r284, [%rd6+228];
	xor.b32  	%r333, %r333, %r284;
	ld.global.u32 	%r285, [%rd6+232];
	xor.b32  	%r332, %r332, %r285;
	ld.global.u32 	%r286, [%rd6+236];
	xor.b32  	%r331, %r331, %r286;
$L__BB0_30:
	and.b32  	%r288, %r201, 4096;
	setp.eq.s32 	%p17, %r288, 0;
	@%p17 bra 	$L__BB0_32;
	ld.global.u32 	%r289, [%rd6+240];
	xor.b32  	%r335, %r335, %r289;
	ld.global.u32 	%r290, [%rd6+244];
	xor.b32  	%r334, %r334, %r290;
	ld.global.u32 	%r291, [%rd6+248];
	xor.b32  	%r333, %r333, %r291;
	ld.global.u32 	%r292, [%rd6+252];
	xor.b32  	%r332, %r332, %r292;
	ld.global.u32 	%r293, [%rd6+256];
	xor.b32  	%r331, %r331, %r293;
$L__BB0_32:
	and.b32  	%r295, %r201, 8192;
	setp.eq.s32 	%p18, %r295, 0;
	@%p18 bra 	$L__BB0_34;
	ld.global.u32 	%r296, [%rd6+260];
	xor.b32  	%r335, %r335, %r296;
	ld.global.u32 	%r297, [%rd6+264];
	xor.b32  	%r334, %r334, %r297;
	ld.global.u32 	%r298, [%rd6+268];
	xor.b32  	%r333, %r333, %r298;
	ld.global.u32 	%r299, [%rd6+272];
	xor.b32  	%r332, %r332, %r299;
	ld.global.u32 	%r300, [%rd6+276];
	xor.b32  	%r331, %r331, %r300;
$L__BB0_34:
	and.b32  	%r302, %r201, 16384;
	setp.eq.s32 	%p19, %r302, 0;
	@%p19 bra 	$L__BB0_36;
	ld.global.u32 	%r303, [%rd6+280];
	xor.b32  	%r335, %r335, %r303;
	ld.global.u32 	%r304, [%rd6+284];
	xor.b32  	%r334, %r334, %r304;
	ld.global.u32 	%r305, [%rd6+288];
	xor.b32  	%r333, %r333, %r305;
	ld.global.u32 	%r306, [%rd6+292];
	xor.b32  	%r332, %r332, %r306;
	ld.global.u32 	%r307, [%rd6+296];
	xor.b32  	%r331, %r331, %r307;
$L__BB0_36:
	and.b32  	%r309, %r201, 32768;
	setp.eq.s32 	%p20, %r309, 0;
	@%p20 bra 	$L__BB0_38;
	ld.global.u32 	%r310, [%rd6+300];
	xor.b32  	%r335, %r335, %r310;
	ld.global.u32 	%r311, [%rd6+304];
	xor.b32  	%r334, %r334, %r311;
	ld.global.u32 	%r312, [%rd6+308];
	xor.b32  	%r333, %r333, %r312;
	ld.global.u32 	%r313, [%rd6+312];
	xor.b32  	%r332, %r332, %r313;
	ld.global.u32 	%r314, [%rd6+316];
	xor.b32  	%r331, %r331, %r314;
$L__BB0_38:
	add.s32 	%r330, %r330, 16;
	setp.ne.s32 	%p21, %r330, 32;
	@%p21 bra 	$L__BB0_6;
	mad.lo.s32 	%r315, %r324, -31, %r11;
	add.s32 	%r324, %r315, 1;
	setp.ne.s32 	%p22, %r324, 5;
	@%p22 bra 	$L__BB0_5;
	st.global.u32 	[%rd2+4], %r335;
	st.global.u32 	[%rd2+8], %r334;
	st.global.u32 	[%rd2+12], %r333;
	st.global.u32 	[%rd2+16], %r332;
	st.global.u32 	[%rd2+20], %r331;
	add.s32 	%r318, %r318, 1;
	setp.lt.u32 	%p23, %r318, %r2;
	@%p23 bra 	$L__BB0_4;
$L__BB0_41:
	shr.u64 	%rd7, %rd17, 2;
	add.s32 	%r317, %r317, 1;
	setp.gt.u64 	%p24, %rd17, 3;
	mov.u64 	%rd17, %rd7;
	@%p24 bra 	$L__BB0_2;
$L__BB0_42:
	mov.b32 	%r316, 0;
	st.global.v2.u32 	[%rd2+24], {%r316, %r316};
	st.global.u32 	[%rd2+32], %r316;
	mov.b64 	%rd16, 0;
	st.global.u64 	[%rd2+40], %rd16;
	ret;

}
	// .globl	_Z22generate_normal_kernelP17curandStateXORWOWPfS1_
.visible .entry _Z22generate_normal_kernelP17curandStateXORWOWPfS1_(
	.param .u64 .ptr .align 1 _Z22generate_normal_kernelP17curandStateXORWOWPfS1__param_0,
	.param .u64 .ptr .align 1 _Z22generate_normal_kernelP17curandStateXORWOWPfS1__param_1,
	.param .u64 .ptr .align 1 _Z22generate_normal_kernelP17curandStateXORWOWPfS1__param_2
)
{
	.reg .pred 	%p<9>;
	.reg .b32 	%r<86>;
	.reg .b32 	%f<72>;
	.reg .b64 	%rd<13>;
	.reg .b64 	%fd<2>;

	ld.param.u64 	%rd4, [_Z22generate_normal_kernelP17curandStateXORWOWPfS1__param_0];
	ld.param.u64 	%rd2, [_Z22generate_normal_kernelP17curandStateXORWOWPfS1__param_1];
	ld.param.u64 	%rd3, [_Z22generate_normal_kernelP17curandStateXORWOWPfS1__param_2];
	cvta.to.global.u64 	%rd5, %rd4;
	mov.u32 	%r30, %tid.x;
	mov.u32 	%r31, %ctaid.x;
	mov.u32 	%r32, %ntid.x;
	mad.lo.s32 	%r1, %r31, %r32, %r30;
	mul.wide.s32 	%rd6, %r1, 48;
	add.s64 	%rd1, %rd5, %rd6;
	ld.global.v2.u32 	{%r85, %r3}, [%rd1];
	ld.global.v2.u32 	{%r4, %r84}, [%rd1+8];
	ld.global.v2.u32 	{%r83, %r75}, [%rd1+16];
	ld.global.v2.u32 	{%r10, %r9}, [%rd1+24];
	ld.global.f64 	%fd1, [%rd1+40];
	setp.eq.s32 	%p1, %r10, 1;
	@%p1 bra 	$L__BB1_2;
	shr.u32 	%r33, %r3, 2;
	xor.b32  	%r34, %r33, %r3;
	shl.b32 	%r35, %r75, 4;
	shl.b32 	%r36, %r34, 1;
	xor.b32  	%r37, %r35, %r36;
	xor.b32  	%r38, %r37, %r75;
	xor.b32  	%r74, %r38, %r34;
	add.s32 	%r39, %r85, %r74;
	add.s32 	%r40, %r39, 362437;
	shr.u32 	%r41, %r4, 2;
	xor.b32  	%r42, %r41, %r4;
	shl.b32 	%r43, %r74, 4;
	shl.b32 	%r44, %r42, 1;
	xor.b32  	%r45, %r44, %r43;
	xor.b32  	%r46, %r45, %r42;
	xor.b32  	%r73, %r46, %r74;
	add.s32 	%r85, %r85, 724874;
	add.s32 	%r47, %r73, %r85;
	cvt.rn.f32.u32 	%f10, %r40;
	fma.rn.f32 	%f11, %f10, 0f2F800000, 0f2F000000;
	cvt.rn.f32.u32 	%f12, %r47;
	fma.rn.f32 	%f13, %f12, 0f30C90FDB, 0f30490FDB;
	setp.lt.f32 	%p2, %f11, 0f00800000;
	mul.f32 	%f14, %f11, 0f4B000000;
	selp.f32 	%f15, %f14, %f11, %p2;
	selp.f32 	%f16, 0fC1B80000, 0f00000000, %p2;
	mov.b32 	%r48, %f15;
	add.s32 	%r49, %r48, -1059760811;
	and.b32  	%r50, %r49, -8388608;
	sub.s32 	%r51, %r48, %r50;
	mov.b32 	%f17, %r51;
	cvt.rn.f32.s32 	%f18, %r50;
	fma.rn.f32 	%f19, %f18, 0f34000000, %f16;
	add.f32 	%f20, %f17, 0fBF800000;
	fma.rn.f32 	%f21, %f20, 0fBE055027, 0f3E1039F6;
	fma.rn.f32 	%f22, %f21, %f20, 0fBDF8CDCC;
	fma.rn.f32 	%f23, %f22, %f20, 0f3E0F2955;
	fma.rn.f32 	%f24, %f23, %f20, 0fBE2AD8B9;
	fma.rn.f32 	%f25, %f24, %f20, 0f3E4CED0B;
	fma.rn.f32 	%f26, %f25, %f20, 0fBE7FFF22;
	fma.rn.f32 	%f27, %f26, %f20, 0f3EAAAA78;
	fma.rn.f32 	%f28, %f27, %f20, 0fBF000000;
	mul.f32 	%f29, %f20, %f28;
	fma.rn.f32 	%f30, %f29, %f20, %f20;
	fma.rn.f32 	%f31, %f19, 0f3F317218, %f30;
	setp.gt.u32 	%p3, %r48, 2139095039;
	fma.rn.f32 	%f32, %f15, 0f7F800000, 0f7F800000;
	selp.f32 	%f33, %f32, %f31, %p3;
	setp.eq.f32 	%p4, %f15, 0f00000000;
	mul.f32 	%f34, %f33, 0fC0000000;
	selp.f32 	%f35, 0f7F800000, %f34, %p4;
	sqrt.rn.f32 	%f36, %f35;
	sin.approx.f32 	%f37, %f13;
	cos.approx.f32 	%f38, %f13;
	mul.f32 	%f69, %f36, %f37;
	mul.f32 	%f70, %f36, %f38;
	bra.uni 	$L__BB1_3;
$L__BB1_2:
	ld.global.f32 	%f70, [%rd1+32];
	mov.u32 	%r73, %r75;
	mov.u32 	%r74, %r83;
	mov.u32 	%r75, %r84;
	mov.u32 	%r83, %r4;
	mov.u32 	%r84, %r3;
	mov.f32 	%f69, %f70;
$L__BB1_3:
	setp.ne.s32 	%p5, %r10, 1;
	cvta.to.global.u64 	%rd7, %rd2;
	mul.wide.s32 	%rd8, %r1, 4;
	add.s64 	%rd9, %rd7, %rd8;
	st.global.f32 	[%rd9], %f69;
	mov.b32 	%r79, 0;
	mov.u32 	%r80, %r73;
	mov.u32 	%r81, %r74;
	mov.u32 	%r82, %r75;
	mov.f32 	%f71, %f70;
	@%p5 bra 	$L__BB1_5;
	shr.u32 	%r54, %r84, 2;
	xor.b32  	%r55, %r54, %r84;
	shl.b32 	%r56, %r73, 4;
	shl.b32 	%r57, %r55, 1;
	xor.b32  	%r58, %r56, %r57;
	xor.b32  	%r59, %r58, %r73;
	xor.b32  	%r81, %r59, %r55;
	add.s32 	%r60, %r85, %r81;
	add.s32 	%r61, %r60, 362437;
	shr.u32 	%r62, %r83, 2;
	xor.b32  	%r63, %r62, %r83;
	shl.b32 	%r64, %r81, 4;
	shl.b32 	%r65, %r63, 1;
	xor.b32  	%r66, %r65, %r64;
	xor.b32  	%r67, %r66, %r63;
	xor.b32  	%r80, %r67, %r81;
	add.s32 	%r85, %r85, 724874;
	add.s32 	%r68, %r80, %r85;
	cvt.rn.f32.u32 	%f39, %r61;
	fma.rn.f32 	%f40, %f39, 0f2F800000, 0f2F000000;
	cvt.rn.f32.u32 	%f41, %r68;
	fma.rn.f32 	%f42, %f41, 0f30C90FDB, 0f30490FDB;
	setp.lt.f32 	%p6, %f40, 0f00800000;
	mul.f32 	%f43, %f40, 0f4B000000;
	selp.f32 	%f44, %f43, %f40, %p6;
	selp.f32 	%f45, 0fC1B80000, 0f00000000, %p6;
	mov.b32 	%r69, %f44;
	add.s32 	%r70, %r69, -1059760811;
	and.b32  	%r71, %r70, -8388608;
	sub.s32 	%r72, %r69, %r71;
	mov.b32 	%f46, %r72;
	cvt.rn.f32.s32 	%f47, %r71;
	fma.rn.f32 	%f48, %f47, 0f34000000, %f45;
	add.f32 	%f49, %f46, 0fBF800000;
	fma.rn.f32 	%f50, %f49, 0fBE055027, 0f3E1039F6;
	fma.rn.f32 	%f51, %f50, %f49, 0fBDF8CDCC;
	fma.rn.f32 	%f52, %f51, %f49, 0f3E0F2955;
	fma.rn.f32 	%f53, %f52, %f49, 0fBE2AD8B9;
	fma.rn.f32 	%f54, %f53, %f49, 0f3E4CED0B;
	fma.rn.f32 	%f55, %f54, %f49, 0fBE7FFF22;
	fma.rn.f32 	%f56, %f55, %f49, 0f3EAAAA78;
	fma.rn.f32 	%f57, %f56, %f49, 0fBF000000;
	mul.f32 	%f58, %f49, %f57;
	fma.rn.f32 	%f59, %f58, %f49, %f49;
	fma.rn.f32 	%f60, %f48, 0f3F317218, %f59;
	setp.gt.u32 	%p7, %r69, 2139095039;
	fma.rn.f32 	%f61, %f44, 0f7F800000, 0f7F800000;
	selp.f32 	%f62, %f61, %f60, %p7;
	setp.eq.f32 	%p8, %f44, 0f00000000;
	mul.f32 	%f63, %f62, 0fC0000000;
	selp.f32 	%f64, 0f7F800000, %f63, %p8;
	sqrt.rn.f32 	%f65, %f64;
	sin.approx.f32 	%f66, %f42;
	cos.approx.f32 	%f67, %f42;
	mul.f32 	%f71, %f65, %f66;
	mul.f32 	%f70, %f65, %f67;
	mov.b32 	%r79, 1;
	mov.u32 	%r82, %r73;
	mov.u32 	%r83, %r74;
	mov.u32 	%r84, %r75;
$L__BB1_5:
	cvta.to.global.u64 	%rd10, %rd3;
	add.s64 	%rd12, %rd10, %rd8;
	st.global.f32 	[%rd12], %f71;
	st.global.v2.u32 	[%rd1], {%r85, %r84};
	st.global.v2.u32 	[%rd1+8], {%r83, %r82};
	st.global.v2.u32 	[%rd1+16], {%r81, %r80};
	st.global.v2.u32 	[%rd1+24], {%r79, %r9};
	st.global.f32 	[%rd1+32], %f70;
	st.global.f64 	[%rd1+40], %fd1;
	ret;

}
	// .globl	_Z11mapFunctionPiPfS0_S0_S0_i
.visible .entry _Z11mapFunctionPiPfS0_S0_S0_i(
	.param .u64 .ptr .align 1 _Z11mapFunctionPiPfS0_S0_S0_i_param_0,
	.param .u64 .ptr .align 1 _Z11mapFunctionPiPfS0_S0_S0_i_param_1,
	.param .u64 .ptr .align 1 _Z11mapFunctionPiPfS0_S0_S0_i_param_2,
	.param .u64 .ptr .align 1 _Z11mapFunctionPiPfS0_S0_S0_i_param_3,
	.param .u64 .ptr .align 1 _Z11mapFunctionPiPfS0_S0_S0_i_param_4,
	.param .u32 _Z11mapFunctionPiPfS0_S0_S0_i_param_5
)
{
	.reg .pred 	%p<25>;
	.reg .b32 	%r<69>;
	.reg .b32 	%f<132>;
	.reg .b64 	%rd<33>;

	ld.param.u64 	%rd9, [_Z11mapFunctionPiPfS0_S0_S0_i_param_0];
	ld.param.u64 	%rd10, [_Z11mapFunctionPiPfS0_S0_S0_i_param_1];
	ld.param.u64 	%rd12, [_Z11mapFunctionPiPfS0_S0_S0_i_param_2];
	ld.param.u64 	%rd11, [_Z11mapFunctionPiPfS0_S0_S0_i_param_3];
	ld.param.u64 	%rd13, [_Z11mapFunctionPiPfS0_S0_S0_i_param_4];
	ld.param.u32 	%r24, [_Z11mapFunctionPiPfS0_S0_S0_i_param_5];
	cvta.to.global.u64 	%rd1, %rd13;
	cvta.to.global.u64 	%rd2, %rd12;
	mov.u32 	%r26, %tid.x;
	mov.u32 	%r27, %ctaid.x;
	mov.u32 	%r28, %ntid.x;
	mad.lo.s32 	%r1, %r27, %r28, %r26;
	setp.lt.s32 	%p1, %r24, 1;
	mov.b32 	%r68, 0;
	@%p1 bra 	$L__BB2_12;
	cvta.to.global.u64 	%rd14, %rd10;
	cvta.to.global.u64 	%rd15, %rd11;
	mul.wide.s32 	%rd16, %r1, 4;
	add.s64 	%rd17, %rd14, %rd16;
	ld.global.f32 	%f1, [%rd17];
	add.s64 	%rd18, %rd15, %rd16;
	ld.global.f32 	%f2, [%rd18];
	and.b32  	%r2, %r24, 7;
	setp.lt.u32 	%p2, %r24, 8;
	mov.f32 	%f129, 0f7F7FFFFF;
	mov.b32 	%r63, 0;
	mov.u32 	%r68, %r63;
	@%p2 bra 	$L__BB2_4;
	and.b32  	%r63, %r24, 2147483640;
	add.s64 	%rd32, %rd2, 16;
	add.s64 	%rd31, %rd1, 16;
	mov.f32 	%f129, 0f7F7FFFFF;
	mov.b32 	%r57, 0;
	mov.u32 	%r68, %r57;
$L__BB2_3:
	.pragma "nounroll";
	ld.global.f32 	%f12, [%rd32+-16];
	ld.global.f32 	%f13, [%rd31+-16];
	sub.f32 	%f14, %f12, %f1;
	sub.f32 	%f15, %f13, %f2;
	mul.f32 	%f16, %f15, %f15;
	fma.rn.f32 	%f17, %f14, %f14, %f16;
	sqrt.rn.f32 	%f18, %f17;
	setp.lt.f32 	%p3, %f18, %f129;
	selp.b32 	%r32, %r57, %r68, %p3;
	selp.f32 	%f19, %f18, %f129, %p3;
	ld.global.f32 	%f20, [%rd32+-12];
	ld.global.f32 	%f21, [%rd31+-12];
	sub.f32 	%f22, %f20, %f1;
	sub.f32 	%f23, %f21, %f2;
	mul.f32 	%f24, %f23, %f23;
	fma.rn.f32 	%f25, %f22, %f22, %f24;
	sqrt.rn.f32 	%f26, %f25;
	setp.lt.f32 	%p4, %f26, %f19;
	add.s32 	%r33, %r57, 1;
	selp.b32 	%r34, %r33, %r32, %p4;
	selp.f32 	%f27, %f26, %f19, %p4;
	ld.global.f32 	%f28, [%rd32+-8];
	ld.global.f32 	%f29, [%rd31+-8];
	sub.f32 	%f30, %f28, %f1;
	sub.f32 	%f31, %f29, %f2;
	mul.f32 	%f32, %f31, %f31;
	fma.rn.f32 	%f33, %f30, %f30, %f32;
	sqrt.rn.f32 	%f34, %f33;
	setp.lt.f32 	%p5, %f34, %f27;
	add.s32 	%r35, %r57, 2;
	selp.b32 	%r36, %r35, %r34, %p5;
	selp.f32 	%f35, %f34, %f27, %p5;
	ld.global.f32 	%f36, [%rd32+-4];
	ld.global.f32 	%f37, [%rd31+-4];
	sub.f32 	%f38, %f36, %f1;
	sub.f32 	%f39, %f37, %f2;
	mul.f32 	%f40, %f39, %f39;
	fma.rn.f32 	%f41, %f38, %f38, %f40;
	sqrt.rn.f32 	%f42, %f41;
	setp.lt.f32 	%p6, %f42, %f35;
	add.s32 	%r37, %r57, 3;
	selp.b32 	%r38, %r37, %r36, %p6;
	selp.f32 	%f43, %f42, %f35, %p6;
	ld.global.f32 	%f44, [%rd32];
	ld.global.f32 	%f45, [%rd31];
	sub.f32 	%f46, %f44, %f1;
	sub.f32 	%f47, %f45, %f2;
	mul.f32 	%f48, %f47, %f47;
	fma.rn.f32 	%f49, %f46, %f46, %f48;
	sqrt.rn.f32 	%f50, %f49;
	setp.lt.f32 	%p7, %f50, %f43;
	add.s32 	%r39, %r57, 4;
	selp.b32 	%r40, %r39, %r38, %p7;
	selp.f32 	%f51, %f50, %f43, %p7;
	ld.global.f32 	%f52, [%rd32+4];
	ld.global.f32 	%f53, [%rd31+4];
	sub.f32 	%f54, %f52, %f1;
	sub.f32 	%f55, %f53, %f2;
	mul.f32 	%f56, %f55, %f55;
	fma.rn.f32 	%f57, %f54, %f54, %f56;
	sqrt.rn.f32 	%f58, %f57;
	setp.lt.f32 	%p8, %f58, %f51;
	add.s32 	%r41, %r57, 5;
	selp.b32 	%r42, %r41, %r40, %p8;
	selp.f32 	%f59, %f58, %f51, %p8;
	ld.global.f32 	%f60, [%rd32+8];
	ld.global.f32 	%f61, [%rd31+8];
	sub.f32 	%f62, %f60, %f1;
	sub.f32 	%f63, %f61, %f2;
	mul.f32 	%f64, %f63, %f63;
	fma.rn.f32 	%f65, %f62, %f62, %f64;
	sqrt.rn.f32 	%f66, %f65;
	setp.lt.f32 	%p9, %f66, %f59;
	add.s32 	%r43, %r57, 6;
	selp.b32 	%r44, %r43, %r42, %p9;
	selp.f32 	%f67, %f66, %f59, %p9;
	ld.global.f32 	%f68, [%rd32+12];
	ld.global.f32 	%f69, [%rd31+12];
	sub.f32 	%f70, %f68, %f1;
	sub.f32 	%f71, %f69, %f2;
	mul.f32 	%f72, %f71, %f71;
	fma.rn.f32 	%f73, %f70, %f70, %f72;
	sqrt.rn.f32 	%f74, %f73;
	setp.lt.f32 	%p10, %f74, %f67;
	add.s32 	%r45, %r57, 7;
	selp.b32 	%r68, %r45, %r44, %p10;
	selp.f32 	%f129, %f74, %f67, %p10;
	add.s64 	%rd32, %rd32, 32;
	add.s64 	%rd31, %rd31, 32;
	add.s32 	%r57, %r57, 8;
	setp.ne.s32 	%p11, %r57, %r63;
	@%p11 bra 	$L__BB2_3;
$L__BB2_4:
	setp.eq.s32 	%p12, %r2, 0;
	@%p12 bra 	$L__BB2_12;
	and.b32  	%r11, %r24, 3;
	setp.lt.u32 	%p13, %r2, 4;
	@%p13 bra 	$L__BB2_7;
	mul.wide.u32 	%rd19, %r63, 4;
	add.s64 	%rd20, %rd2, %rd19;
	ld.global.f32 	%f75, [%rd20];
	add.s64 	%rd21, %rd1, %rd19;
	ld.global.f32 	%f76, [%rd21];
	sub.f32 	%f77, %f75, %f1;
	sub.f32 	%f78, %f76, %f2;
	mul.f32 	%f79, %f78, %f78;
	fma.rn.f32 	%f80, %f77, %f77, %f79;
	sqrt.rn.f32 	%f81, %f80;
	setp.lt.f32 	%p14, %f81, %f129;
	selp.b32 	%r47, %r63, %r68, %p14;
	selp.f32 	%f82, %f81, %f129, %p14;
	add.s32 	%r48, %r63, 1;
	ld.global.f32 	%f83, [%rd20+4];
	ld.global.f32 	%f84, [%rd21+4];
	sub.f32 	%f85, %f83, %f1;
	sub.f32 	%f86, %f84, %f2;
	mul.f32 	%f87, %f86, %f86;
	fma.rn.f32 	%f88, %f85, %f85, %f87;
	sqrt.rn.f32 	%f89, %f88;
	setp.lt.f32 	%p15, %f89, %f82;
	selp.b32 	%r49, %r48, %r47, %p15;
	selp.f32 	%f90, %f89, %f82, %p15;
	add.s32 	%r50, %r63, 2;
	ld.global.f32 	%f91, [%rd20+8];
	ld.global.f32 	%f92, [%rd21+8];
	sub.f32 	%f93, %f91, %f1;
	sub.f32 	%f94, %f92, %f2;
	mul.f32 	%f95, %f94, %f94;
	fma.rn.f32 	%f96, %f93, %f93, %f95;
	sqrt.rn.f32 	%f97, %f96;
	setp.lt.f32 	%p16, %f97, %f90;
	selp.b32 	%r51, %r50, %r49, %p16;
	selp.f32 	%f98, %f97, %f90, %p16;
	add.s32 	%r52, %r63, 3;
	ld.global.f32 	%f99, [%rd20+12];
	ld.global.f32 	%f100, [%rd21+12];
	sub.f32 	%f101, %f99, %f1;
	sub.f32 	%f102, %f100, %f2;
	mul.f32 	%f103, %f102, %f102;
	fma.rn.f32 	%f104, %f101, %f101, %f103;
	sqrt.rn.f32 	%f105, %f104;
	setp.lt.f32 	%p17, %f105, %f98;
	selp.b32 	%r68, %r52, %r51, %p17;
	selp.f32 	%f129, %f105, %f98, %p17;
	add.s32 	%r63, %r63, 4;
$L__BB2_7:
	setp.eq.s32 	%p18, %r11, 0;
	@%p18 bra 	$L__BB2_12;
	setp.eq.s32 	%p19, %r11, 1;
	@%p19 bra 	$L__BB2_10;
	mul.wide.u32 	%rd22, %r63, 4;
	add.s64 	%rd23, %rd2, %rd22;
	ld.global.f32 	%f106, [%rd23];
	add.s64 	%rd24, %rd1, %rd22;
	ld.global.f32 	%f107, [%rd24];
	sub.f32 	%f108, %f106, %f1;
	sub.f32 	%f109, %f107, %f2;
	mul.f32 	%f110, %f109, %f109;
	fma.rn.f32 	%f111, %f108, %f108, %f110;
	sqrt.rn.f32 	%f112, %f111;
	setp.lt.f32 	%p20, %f112, %f129;
	selp.b32 	%r54, %r63, %r68, %p20;
	selp.f32 	%f113, %f112, %f129, %p20;
	add.s32 	%r55, %r63, 1;
	ld.global.f32 	%f114, [%rd23+4];
	ld.global.f32 	%f115, [%rd24+4];
	sub.f32 	%f116, %f114, %f1;
	sub.f32 	%f117, %f115, %f2;
	mul.f32 	%f118, %f117, %f117;
	fma.rn.f32 	%f119, %f116, %f116, %f118;
	sqrt.rn.f32 	%f120, %f119;
	setp.lt.f32 	%p21, %f120, %f113;
	selp.b32 	%r68, %r55, %r54, %p21;
	selp.f32 	%f129, %f120, %f113, %p21;
	add.s32 	%r63, %r63, 2;
$L__BB2_10:
	and.b32  	%r56, %r24, 1;
	setp.eq.b32 	%p22, %r56, 1;
	not.pred 	%p23, %p22;
	@%p23 bra 	$L__BB2_12;
	mul.wide.u32 	%rd25, %r63, 4;
	add.s64 	%rd26, %rd2, %rd25;
	ld.global.f32 	%f121, [%rd26];
	add.s64 	%rd27, %rd1, %rd25;
	ld.global.f32 	%f122, [%rd27];
	sub.f32 	%f123, %f121, %f1;
	sub.f32 	%f124, %f122, %f2;
	mul.f32 	%f125, %f124, %f124;
	fma.rn.f32 	%f126, %f123, %f123, %f125;
	sqrt.rn.f32 	%f127, %f126;
	setp.lt.f32 	%p24, %f127, %f129;
	selp.b32 	%r68, %r63, %r68, %p24;
$L__BB2_12:
	cvta.to.global.u64 	%rd28, %rd9;
	mul.wide.s32 	%rd29, %r1, 4;
	add.s64 	%rd30, %rd28, %rd29;
	st.global.u32 	[%rd30], %r68;
	ret;

}
	// .globl	_Z6reducePiPfS0_S0_S0_S_S_
.visible .entry _Z6reducePiPfS0_S0_S0_S_S_(
	.param .u64 .ptr .align 1 _Z6reducePiPfS0_S0_S0_S_S__param_0,
	.param .u64 .ptr .align 1 _Z6reducePiPfS0_S0_S0_S_S__param_1,
	.param .u64 .ptr .align 1 _Z6reducePiPfS0_S0_S0_S_S__param_2,
	.param .u64 .ptr .align 1 _Z6reducePiPfS0_S0_S0_S_S__param_3,
	.param .u64 .ptr .align 1 _Z6reducePiPfS0_S0_S0_S_S__param_4,
	.param .u64 .ptr .align 1 _Z6reducePiPfS0_S0_S0_S_S__param_5,
	.param .u64 .ptr .align 1 _Z6reducePiPfS0_S0_S0_S_S__param_6
)
{
	.reg .b32 	%r<8>;
	.reg .b32 	%f<5>;
	.reg .b64 	%rd<24>;

	ld.param.u64 	%rd1, [_Z6reducePiPfS0_S0_S0_S_S__param_0];
	ld.param.u64 	%rd2, [_Z6reducePiPfS0_S0_S0_S_S__param_1];
	ld.param.u64 	%rd3, [_Z6reducePiPfS0_S0_S0_S_S__param_2];
	ld.param.u64 	%rd4, [_Z6reducePiPfS0_S0_S0_S_S__param_3];
	ld.param.u64 	%rd5, [_Z6reducePiPfS0_S0_S0_S_S__param_4];
	ld.param.u64 	%rd6, [_Z6reducePiPfS0_S0_S0_S_S__param_5];
	ld.param.u64 	%rd7, [_Z6reducePiPfS0_S0_S0_S_S__param_6];
	cvta.to.global.u64 	%rd8, %rd7;
	cvta.to.global.u64 	%rd9, %rd6;
	cvta.to.global.u64 	%rd10, %rd5;
	cvta.to.global.u64 	%rd11, %rd3;
	cvta.to.global.u64 	%rd12, %rd4;
	cvta.to.global.u64 	%rd13, %rd2;
	cvta.to.global.u64 	%rd14, %rd1;
	mov.u32 	%r1, %tid.x;
	mov.u32 	%r2, %ctaid.x;
	mov.u32 	%r3, %ntid.x;
	mad.lo.s32 	%r4, %r2, %r3, %r1;
	mul.wide.s32 	%rd15, %r4, 4;
	add.s64 	%rd16, %rd14, %rd15;
	ld.global.u32 	%r5, [%rd16];
	mul.wide.s32 	%rd17, %r5, 4;
	add.s64 	%rd18, %rd12, %rd17;
	add.s64 	%rd19, %rd13, %rd15;
	ld.global.f32 	%f1, [%rd19];
	atom.global.add.f32 	%f2, [%rd18], %f1;
	add.s64 	%rd20, %rd10, %rd17;
	add.s64 	%rd21, %rd11, %rd15;
	ld.global.f32 	%f3, [%rd21];
	atom.global.add.f32 	%f4, [%rd20], %f3;
	add.s64 	%rd22, %rd9, %rd17;
	atom.global.add.u32 	%r6, [%rd22], 1;
	add.s64 	%rd23, %rd8, %rd17;
	atom.global.add.u32 	%r7, [%rd23], 1;
	ret;

}
	// .globl	_ZN3cub18CUB_300001_SM_10006detail11EmptyKernelIvEEvv
.visible .entry _ZN3cub18CUB_300001_SM_10006detail11EmptyKernelIvEEvv()
{


	ret;

}
	// .globl	_ZN3cub18CUB_300001_SM_10006detail8for_each13static_kernelINS2_12policy_hub_t12policy_500_tEmN6thrust24THRUST_300001_SM_1000_NS8cuda_cub20__uninitialized_fill7functorINS7_10device_ptrIfEEfEEEEvT0_T1_
.visible .entry _ZN3cub18CUB_300001_SM_10006detail8for_each13static_kernelINS2_12policy_hub_t12policy_500_tEmN6thrust24THRUST_300001_SM_1000_NS8cuda_cub20__uninitialized_fill7functorINS7_10device_ptrIfEEfEEEEvT0_T1_(
	.param .u64 _ZN3cub18CUB_300001_SM_10006detail8for_each13static_kernelINS2_12policy_hub_t12policy_500_tEmN6thrust24THRUST_300001_SM_1000_NS8cuda_cub20__uninitialized_fill7functorINS7_10device_ptrIfEEfEEEEvT0_T1__param_0,
	.param .align 8 .b8 _ZN3cub18CUB_300001_SM_10006detail8for_each13static_kernelINS2_12policy_hub_t12policy_500_tEmN6thrust24THRUST_300001_SM_1000_NS8cuda_cub20__uninitialized_fill7functorINS7_10device_ptrIfEEfEEEEvT0_T1__param_1[16]
)
.maxntid 256
{
	.reg .pred 	%p<4>;
	.reg .b16 	%rs<5>;
	.reg .b32 	%r<10>;
	.reg .b32 	%f<3>;
	.reg .b64 	%rd<16>;

	ld.param.f32 	%f2, [_ZN3cub18CUB_300001_SM_10006detail8for_each13static_kernelINS2_12policy_hub_t12policy_500_tEmN6thrust24THRUST_300001_SM_1000_NS8cuda_cub20__uninitialized_fill7functorINS7_10device_ptrIfEEfEEEEvT0_T1__param_1+8];
	ld.param.u64 	%rd4, [_ZN3cub18CUB_300001_SM_10006detail8for_each13static_kernelINS2_12policy_hub_t12policy_500_tEmN6thrust24THRUST_300001_SM_1000_NS8cuda_cub20__uninitialized_fill7functorINS7_10device_ptrIfEEfEEEEvT0_T1__param_1];
	ld.param.u64 	%rd5, [_ZN3cub18CUB_300001_SM_10006detail8for_each13static_kernelINS2_12policy_hub_t12policy_500_tEmN6thrust24THRUST_300001_SM_1000_NS8cuda_cub20__uninitialized_fill7functorINS7_10device_ptrIfEEfEEEEvT0_T1__param_0];
	mov.u32 	%r7, %ctaid.x;
	mul.wide.u32 	%rd1, %r7, 512;
	sub.s64 	%rd2, %rd5, %rd1;
	setp.lt.u64 	%p1, %rd2, 512;
	@%p1 bra 	$L__BB5_2;
	mov.u32 	%r9, %tid.x;
	cvta.to.global.u64 	%rd11, %rd4;
	cvt.u64.u32 	%rd12, %r9;
	add.s64 	%rd13, %rd1, %rd12;
	shl.b64 	%rd14, %rd13, 2;
	add.s64 	%rd15, %rd11, %rd14;
	st.global.f32 	[%rd15], %f2;
	st.global.f32 	[%rd15+1024], %f2;
	bra.uni 	$L__BB5_6;
$L__BB5_2:
	cvta.to.global.u64 	%rd6, %rd4;
	mov.u32 	%r1, %tid.x;
	cvt.u64.u32 	%rd7, %r1;
	setp.le.u64 	%p2, %rd2, %rd7;
	add.s64 	%rd8, %rd1, %rd7;
	shl.b64 	%rd9, %rd8, 2;
	add.s64 	%rd3, %rd6, %rd9;
	@%p2 bra 	$L__BB5_4;
	st.global.f32 	[%rd3], %f2;
$L__BB5_4:
	add.s32 	%r8, %r1, 256;
	cvt.u64.u32 	%rd10, %r8;
	setp.le.u64 	%p3, %rd2, %rd10;
	@%p3 bra 	$L__BB5_6;
	st.global.f32 	[%rd3+1024], %f2;
$L__BB5_6:
	ret;

}
	// .globl	_ZN3cub18CUB_300001_SM_10006detail8for_each13static_kernelINS2_12policy_hub_t12policy_500_tEmN6thrust24THRUST_300001_SM_1000_NS8cuda_cub20__uninitialized_fill7functorINS7_10device_ptrIiEEiEEEEvT0_T1_
.visible .entry _ZN3cub18CUB_300001_SM_10006detail8for_each13static_kernelINS2_12policy_hub_t12policy_500_tEmN6thrust24THRUST_300001_SM_1000_NS8cuda_cub20__uninitialized_fill7functorINS7_10device_ptrIiEEiEEEEvT0_T1_(
	.param .u64 _ZN3cub18CUB_300001_SM_10006detail8for_each13static_kernelINS2_12policy_hub_t12policy_500_tEmN6thrust24THRUST_300001_SM_1000_NS8cuda_cub20__uninitialized_fill7functorINS7_10device_ptrIiEEiEEEEvT0_T1__param_0,
	.param .align 8 .b8 _ZN3cub18CUB_300001_SM_10006detail8for_each13static_kernelINS2_12policy_hub_t12policy_500_tEmN6thrust24THRUST_300001_SM_1000_NS8cuda_cub20__uninitialized_fill7functorINS7_10device_ptrIiEEiEEEEvT0_T1__param_1[16]
)
.maxntid 256
{
	.reg .pred 	%p<4>;
	.reg .b16 	%rs<5>;
	.reg .b32 	%r<12>;
	.reg .b64 	%rd<16>;

	ld.param.u32 	%r3, [_ZN3cub18CUB_300001_SM_10006detail8for_each13static_kernelINS2_12policy_hub_t12policy_500_tEmN6thrust24THRUST_300001_SM_1000_NS8cuda_cub20__uninitialized_fill7functorINS7_10device_ptrIiEEiEEEEvT0_T1__param_1+8];
	ld.param.u64 	%rd4, [_ZN3cub18CUB_300001_SM_10006detail8for_each13static_kernelINS2_12policy_hub_t12policy_500_tEmN6thrust24THRUST_300001_SM_1000_NS8cuda_cub20__uninitialized_fill7functorINS7_10device_ptrIiEEiEEEEvT0_T1__param_1];
	ld.param.u64 	%rd5, [_ZN3cub18CUB_300001_SM_10006detail8for_each13static_kernelINS2_12policy_hub_t12policy_500_tEmN6thrust24THRUST_300001_SM_1000_NS8cuda_cub20__uninitialized_fill7functorINS7_10device_ptrIiEEiEEEEvT0_T1__param_0];
	mov.u32 	%r9, %ctaid.x;
	mul.wide.u32 	%rd1, %r9, 512;
	sub.s64 	%rd2, %rd5, %rd1;
	setp.lt.u64 	%p1, %rd2, 512;
	@%p1 bra 	$L__BB6_2;
	mov.u32 	%r11, %tid.x;
	cvta.to.global.u64 	%rd11, %rd4;
	cvt.u64.u32 	%rd12, %r11;
	add.s64 	%rd13, %rd1, %rd12;
	shl.b64 	%rd14, %rd13, 2;
	add.s64 	%rd15, %rd11, %rd14;
	st.global.u32 	[%rd15], %r3;
	st.global.u32 	[%rd15+1024], %r3;
	bra.uni 	$L__BB6_6;
$L__BB6_2:
	cvta.to.global.u64 	%rd6, %rd4;
	mov.u32 	%r2, %tid.x;
	cvt.u64.u32 	%rd7, %r2;
	setp.le.u64 	%p2, %rd2, %rd7;
	add.s64 	%rd8, %rd1, %rd7;
	shl.b64 	%rd9, %rd8, 2;
	add.s64 	%rd3, %rd6, %rd9;
	@%p2 bra 	$L__BB6_4;
	st.global.u32 	[%rd3], %r3;
$L__BB6_4:
	add.s32 	%r10, %r2, 256;
	cvt.u64.u32 	%rd10, %r10;
	setp.le.u64 	%p3, %rd2, %rd10;
	@%p3 bra 	$L__BB6_6;
	st.global.u32 	[%rd3+1024], %r3;
$L__BB6_6:
	ret;

}
	// .globl	_ZN3cub18CUB_300001_SM_10006detail6reduce28DeviceReduceSingleTileKernelINS2_10policy_hubIN4cuda3std3__45tupleIJblEEEjN6thrust24THRUST_300001_SM_1000_NS8cuda_cub9__find_if7functorIS9_EEE10Policy1000ENSB_12zip_iteratorINS8_IJNSD_26transform_input_iterator_tIbNSC_6detail35transform_pair_of_input_iterators_tIbNSB_6detail15normal_iteratorINSB_10device_ptrIiEEEESQ_NS7_8equal_toIiEEEENS7_10__not_fn_tINS7_10__identityEEEEENSB_17counting_iteratorIlNSB_11use_defaultESZ_SZ_EEEEEEEPS9_jSF_S9_S9_SV_EEvT0_T1_T2_T3_T4_T6_
.visible .entry _ZN3cub18CUB_300001_SM_10006detail6reduce28DeviceReduceSingleTileKernelINS2_10policy_hubIN4cuda3std3__45tupleIJblEEEjN6thrust24THRUST_300001_SM_1000_NS8cuda_cub9__find_if7functorIS9_EEE10Policy1000ENSB_12zip_iteratorINS8_IJNSD_26transform_input_iterator_tIbNSC_6detail35transform_pair_of_input_iterators_tIbNSB_6detail15normal_iteratorINSB_10device_ptrIiEEEESQ_NS7_8equal_toIiEEEENS7_10__not_fn_tINS7_10__identityEEEEENSB_17counting_iteratorIlNSB_11use_defaultESZ_SZ_EEEEEEEPS9_jSF_S9_S9_SV_EEvT0_T1_T2_T3_T4_T6_(
	.param .align 8 .b8 _ZN3cub18CUB_300001_SM_10006detail6reduce28DeviceReduceSingleTileKernelINS2_10policy_hubIN4cuda3std3__45tupleIJblEEEjN6thrust24THRUST_300001_SM_1000_NS8cuda_cub9__find_if7functorIS9_EEE10Policy1000ENSB_12zip_iteratorINS8_IJNSD_26transform_input_iterator_tIbNSC_6detail35transform_pair_of_input_iterators_tIbNSB_6detail15normal_iteratorINSB_10device_ptrIiEEEESQ_NS7_8equal_toIiEEEENS7_10__not_fn_tINS7_10__identityEEEEENSB_17counting_iteratorIlNSB_11use_defaultESZ_SZ_EEEEEEEPS9_jSF_S9_S9_SV_EEvT0_T1_T2_T3_T4_T6__param_0[40],
	.param .u64 .ptr .align 1 _ZN3cub18CUB_300001_SM_10006detail6reduce28DeviceReduceSingleTileKernelINS2_10policy_hubIN4cuda3std3__45tupleIJblEEEjN6thrust24THRUST_300001_SM_1000_NS8cuda_cub9__find_if7functorIS9_EEE10Policy1000ENSB_12zip_iteratorINS8_IJNSD_26transform_input_iterator_tIbNSC_6detail35transform_pair_of_input_iterators_tIbNSB_6detail15normal_iteratorINSB_10device_ptrIiEEEESQ_NS7_8equal_toIiEEEENS7_10__not_fn_tINS7_10__identityEEEEENSB_17counting_iteratorIlNSB_11use_defaultESZ_SZ_EEEEEEEPS9_jSF_S9_S9_SV_EEvT0_T1_T2_T3_T4_T6__param_1,
	.param .u32 _ZN3cub18CUB_300001_SM_10006detail6reduce28DeviceReduceSingleTileKernelINS2_10policy_hubIN4cuda3std3__45tupleIJblEEEjN6thrust24THRUST_300001_SM_1000_NS8cuda_cub9__find_if7functorIS9_EEE10Policy1000ENSB_12zip_iteratorINS8_IJNSD_26transform_input_iterator_tIbNSC_6detail35transform_pair_of_input_iterators_tIbNSB_6detail15normal_iteratorINSB_10device_ptrIiEEEESQ_NS7_8equal_toIiEEEENS7_10__not_fn_tINS7_10__identityEEEEENSB_17counting_iteratorIlNSB_11use_defaultESZ_SZ_EEEEEEEPS9_jSF_S9_S9_SV_EEvT0_T1_T2_T3_T4_T6__param_2,
	.param .align 1 .b8 _ZN3cub18CUB_300001_SM_10006detail6reduce28DeviceReduceSingleTileKernelINS2_10policy_hubIN4cuda3std3__45tupleIJblEEEjN6thrust24THRUST_300001_SM_1000_NS8cuda_cub9__find_if7functorIS9_EEE10Policy1000ENSB_12zip_iteratorINS8_IJNSD_26transform_input_iterator_tIbNSC_6detail35transform_pair_of_input_iterators_tIbNSB_6detail15normal_iteratorINSB_10device_ptrIiEEEESQ_NS7_8equal_toIiEEEENS7_10__not_fn_tINS7_10__identityEEEEENSB_17counting_iteratorIlNSB_11use_defaultESZ_SZ_EEEEEEEPS9_jSF_S9_S9_SV_EEvT0_T1_T2_T3_T4_T6__param_3[1],
	.param .align 8 .b8 _ZN3cub18CUB_300001_SM_10006detail6reduce28DeviceReduceSingleTileKernelINS2_10policy_hubIN4cuda3std3__45tupleIJblEEEjN6thrust24THRUST_300001_SM_1000_NS8cuda_cub9__find_if7functorIS9_EEE10Policy1000ENSB_12zip_iteratorINS8_IJNSD_26transform_input_iterator_tIbNSC_6detail35transform_pair_of_input_iterators_tIbNSB_6detail15normal_iteratorINSB_10device_ptrIiEEEESQ_NS7_8equal_toIiEEEENS7_10__not_fn_tINS7_10__identityEEEEENSB_17counting_iteratorIlNSB_11use_defaultESZ_SZ_EEEEEEEPS9_jSF_S9_S9_SV_EEvT0_T1_T2_T3_T4_T6__param_4[16],
	.param .align 1 .b8 _ZN3cub18CUB_300001_SM_10006detail6reduce28DeviceReduceSingleTileKernelINS2_10policy_hubIN4cuda3std3__45tupleIJblEEEjN6thrust24THRUST_300001_SM_1000_NS8cuda_cub9__find_if7functorIS9_EEE10Policy1000ENSB_12zip_iteratorINS8_IJNSD_26transform_input_iterator_tIbNSC_6detail35transform_pair_of_input_iterators_tIbNSB_6detail15normal_iteratorINSB_10device_ptrIiEEEESQ_NS7_8equal_toIiEEEENS7_10__not_fn_tINS7_10__identityEEEEENSB_17counting_iteratorIlNSB_11use_defaultESZ_SZ_EEEEEEEPS9_jSF_S9_S9_SV_EEvT0_T1_T2_T3_T4_T6__param_5[1]
)
.maxntid 256
.minnctapersm 1
{
	.reg .pred 	%p<329>;
	.reg .b16 	%rs<423>;
	.reg .b32 	%r<535>;
	.reg .b64 	%rd<473>;
	// demoted variable
	.shared .align 8 .b8 _ZZN3cub18CUB_300001_SM_10006detail6reduce28DeviceReduceSingleTileKernelINS2_10policy_hubIN4cuda3std3__45tupleIJblEEEjN6thrust24THRUST_300001_SM_1000_NS8cuda_cub9__find_if7functorIS9_EEE10Policy1000ENSB_12zip_iteratorINS8_IJNSD_26transform_input_iterator_tIbNSC_6detail35transform_pair_of_input_iterators_tIbNSB_6detail15normal_iteratorINSB_10device_ptrIiEEEESQ_NS7_8equal_toIiEEEENS7_10__not_fn_tINS7_10__identityEEEEENSB_17counting_iteratorIlNSB_11use_defaultESZ_SZ_EEEEEEEPS9_jSF_S9_S9_SV_EEvT0_T1_T2_T3_T4_T6_E12temp_storage[152];
	ld.param.u64 	%rd117, [_ZN3cub18CUB_300001_SM_10006detail6reduce28DeviceReduceSingleTileKernelINS2_10policy_hubIN4cuda3std3__45tupleIJblEEEjN6thrust24THRUST_300001_SM_1000_NS8cuda_cub9__find_if7functorIS9_EEE10Policy1000ENSB_12zip_iteratorINS8_IJNSD_26transform_input_iterator_tIbNSC_6detail35transform_pair_of_input_iterators_tIbNSB_6detail15normal_iteratorINSB_10device_ptrIiEEEESQ_NS7_8equal_toIiEEEENS7_10__not_fn_tINS7_10__identityEEEEENSB_17counting_iteratorIlNSB_11use_defaultESZ_SZ_EEEEEEEPS9_jSF_S9_S9_SV_EEvT0_T1_T2_T3_T4_T6__param_4+8];
	ld.param.u64 	%rd116, [_ZN3cub18CUB_300001_SM_10006detail6reduce28DeviceReduceSingleTileKernelINS2_10policy_hubIN4cuda3std3__45tupleIJblEEEjN6thrust24THRUST_300001_SM_1000_NS8cuda_cub9__find_if7functorIS9_EEE10Policy1000ENSB_12zip_iteratorINS8_IJNSD_26transform_input_iterator_tIbNSC_6detail35transform_pair_of_input_iterators_tIbNSB_6detail15normal_iteratorINSB_10device_ptrIiEEEESQ_NS7_8equal_toIiEEEENS7_10__not_fn_tINS7_10__identityEEEEENSB_17counting_iteratorIlNSB_11use_defaultESZ_SZ_EEEEEEEPS9_jSF_S9_S9_SV_EEvT0_T1_T2_T3_T4_T6__param_0+32];
	ld.param.u64 	%rd115, [_ZN3cub18CUB_300001_SM_10006detail6reduce28DeviceReduceSingleTileKernelINS2_10policy_hubIN4cuda3std3__45tupleIJblEEEjN6thrust24THRUST_300001_SM_1000_NS8cuda_cub9__find_if7functorIS9_EEE10Policy1000ENSB_12zip_iteratorINS8_IJNSD_26transform_input_iterator_tIbNSC_6detail35transform_pair_of_input_iterators_tIbNSB_6detail15normal_iteratorINSB_10device_ptrIiEEEESQ_NS7_8equal_toIiEEEENS7_10__not_fn_tINS7_10__identityEEEEENSB_17counting_iteratorIlNSB_11use_defaultESZ_SZ_EEEEEEEPS9_jSF_S9_S9_SV_EEvT0_T1_T2_T3_T4_T6__param_0+8];
	ld.param.u64 	%rd114, [_ZN3cub18CUB_300001_SM_10006detail6reduce28DeviceReduceSingleTileKernelINS2_10policy_hubIN4cuda3std3__45tupleIJblEEEjN6thrust24THRUST_300001_SM_1000_NS8cuda_cub9__find_if7functorIS9_EEE10Policy1000ENSB_12zip_iteratorINS8_IJNSD_26transform_input_iterator_tIbNSC_6detail35transform_pair_of_input_iterators_tIbNSB_6detail15normal_iteratorINSB_10device_ptrIiEEEESQ_NS7_8equal_toIiEEEENS7_10__not_fn_tINS7_10__identityEEEEENSB_17counting_iteratorIlNSB_11use_defaultESZ_SZ_EEEEEEEPS9_jSF_S9_S9_SV_EEvT0_T1_T2_T3_T4_T6__param_0];
	ld.param.u64 	%rd118, [_ZN3cub18CUB_300001_SM_10006detail6reduce28DeviceReduceSingleTileKernelINS2_10policy_hubIN4cuda3std3__45tupleIJblEEEjN6thrust24THRUST_300001_SM_1000_NS8cuda_cub9__find_if7functorIS9_EEE10Policy1000ENSB_12zip_iteratorINS8_IJNSD_26transform_input_iterator_tIbNSC_6detail35transform_pair_of_input_iterators_tIbNSB_6detail15normal_iteratorINSB_10device_ptrIiEEEESQ_NS7_8equal_toIiEEEENS7_10__not_fn_tINS7_10__identityEEEEENSB_17counting_iteratorIlNSB_11use_defaultESZ_SZ_EEEEEEEPS9_jSF_S9_S9_SV_EEvT0_T1_T2_T3_T4_T6__param_1];
	ld.param.u32 	%r44, [_ZN3cub18CUB_300001_SM_10006detail6reduce28DeviceReduceSingleTileKernelINS2_10policy_hubIN4cuda3std3__45tupleIJblEEEjN6thrust24THRUST_300001_SM_1000_NS8cuda_cub9__find_if7functorIS9_EEE10Policy1000ENSB_12zip_iteratorINS8_IJNSD_26transform_input_iterator_tIbNSC_6detail35transform_pair_of_input_iterators_tIbNSB_6detail15normal_iteratorINSB_10device_ptrIiEEEESQ_NS7_8equal_toIiEEEENS7_10__not_fn_tINS7_10__identityEEEEENSB_17counting_iteratorIlNSB_11use_defaultESZ_SZ_EEEEEEEPS9_jSF_S9_S9_SV_EEvT0_T1_T2_T3_T4_T6__param_2];
	ld.param.u8 	%rs108, [_ZN3cub18CUB_300001_SM_10006detail6reduce28DeviceReduceSingleTileKernelINS2_10policy_hubIN4cuda3std3__45tupleIJblEEEjN6thrust24THRUST_300001_SM_1000_NS8cuda_cub9__find_if7functorIS9_EEE10Policy1000ENSB_12zip_iteratorINS8_IJNSD_26transform_input_iterator_tIbNSC_6detail35transform_pair_of_input_iterators_tIbNSB_6detail15normal_iteratorINSB_10device_ptrIiEEEESQ_NS7_8equal_toIiEEEENS7_10__not_fn_tINS7_10__identityEEEEENSB_17counting_iteratorIlNSB_11use_defaultESZ_SZ_EEEEEEEPS9_jSF_S9_S9_SV_EEvT0_T1_T2_T3_T4_T6__param_4];
	cvta.to.global.u64 	%rd1, %rd118;
	setp.ne.s32 	%p1, %r44, 0;
	@%p1 bra 	$L__BB7_3;
	mov.u32 	%r520, %tid.x;
	setp.ne.s32 	%p328, %r520, 0;
	@%p328 bra 	$L__BB7_123;
	st.global.u8 	[%rd1], %rs108;
	st.global.u64 	[%rd1+8], %rd117;
	bra.uni 	$L__BB7_123;
$L__BB7_3:
	cvta.to.global.u64 	%rd2, %rd114;
	cvta.to.global.u64 	%rd3, %rd115;
	setp.gt.u32 	%p2, %r44, 1023;
	@%p2 bra 	$L__BB7_80;
	mov.u32 	%r1, %tid.x;
	setp.ge.u32 	%p149, %r1, %r44;
	mov.b16 	%rs391, 0;
	mov.b64 	%rd441, 0;
	mov.u32 	%r524, %r1;
	@%p149 bra 	$L__BB7_6;
	cvt.u64.u32 	%rd298, %r1;
	mul.wide.u32 	%rd299, %r1, 4;
	add.s64 	%rd300, %rd2, %rd299;
	add.s64 	%rd301, %rd3, %rd299;
	add.s64 	%rd441, %rd116, %rd298;
	ld.global.u32 	%r250, [%rd300];
	ld.global.u32 	%r251, [%rd301];
	setp.ne.s32 	%p150, %r250, %r251;
	selp.u16 	%rs391, 1, 0, %p150;
	add.s32 	%r524, %r1, 256;
$L__BB7_6:
	setp.ge.u32 	%p151, %r524, %r44;
	@%p151 bra 	$L__BB7_18;
	not.b32 	%r252, %r524;
	add.s32 	%r4, %r44, %r252;
	shr.u32 	%r253, %r4, 8;
	add.s32 	%r5, %r253, 1;
	and.b32  	%r6, %r5, 7;
	setp.lt.u32 	%p152, %r4, 1792;
	@%p152 bra 	$L__BB7_10;
	and.b32  	%r254, %r5, 33554424;
	neg.s32 	%r522, %r254;
$L__BB7_9:
	.pragma "nounroll";
	cvt.u64.u32 	%rd303, %r524;
	mul.wide.u32 	%rd304, %r524, 4;
	add.s64 	%rd305, %rd2, %rd304;
	add.s64 	%rd306, %rd3, %rd304;
	add.s64 	%rd307, %rd116, %rd303;
	ld.global.u32 	%r255, [%rd305];
	ld.global.u32 	%r256, [%rd306];
	setp.ne.s32 	%p153, %r255, %r256;
	selp.u16 	%rs232, 1, 0, %p153;
	and.b16  	%rs233, %rs391, 255;
	setp.ne.s16 	%p155, %rs233, 0;
	and.pred  	%p156, %p155, %p153;
	min.s64 	%rd308, %rd307, %rd441;
	setp.eq.s16 	%p157, %rs233, 0;
	selp.b64 	%rd309, %rd307, %rd441, %p157;
	selp.b16 	%rs234, %rs232, %rs391, %p157;
	selp.b64 	%rd310, %rd308, %rd309, %p156;
	selp.b16 	%rs235, 1, %rs234, %p156;
	and.b16  	%rs236, %rs235, 255;
	add.s64 	%rd311, %rd307, 256;
	ld.global.u32 	%r257, [%rd305+1024];
	ld.global.u32 	%r258, [%rd306+1024];
	setp.ne.s32 	%p158, %r257, %r258;
	selp.u16 	%rs237, 1, 0, %p158;
	setp.ne.s16 	%p160, %rs236, 0;
	and.pred  	%p161, %p160, %p158;
	min.s64 	%rd312, %rd311, %rd310;
	setp.eq.s16 	%p162, %rs236, 0;
	selp.b64 	%rd313, %rd311, %rd310, %p162;
	selp.b16 	%rs238, %rs237, %rs235, %p162;
	selp.b64 	%rd314, %rd312, %rd313, %p161;
	selp.b16 	%rs239, 1, %rs238, %p161;
	and.b16  	%rs240, %rs239, 255;
	add.s64 	%rd315, %rd307, 512;
	ld.global.u32 	%r259, [%rd305+2048];
	ld.global.u32 	%r260, [%rd306+2048];
	setp.ne.s32 	%p163, %r259, %r260;
	selp.u16 	%rs241, 1, 0, %p163;
	setp.ne.s16 	%p165, %rs240, 0;
	and.pred  	%p166, %p165, %p163;
	min.s64 	%rd316, %rd315, %rd314;
	setp.eq.s16 	%p167, %rs240, 0;
	selp.b64 	%rd317, %rd315, %rd314, %p167;
	selp.b16 	%rs242, %rs241, %rs239, %p167;
	selp.b64 	%rd318, %rd316, %rd317, %p166;
	selp.b16 	%rs243, 1, %rs242, %p166;
	and.b16  	%rs244, %rs243, 255;
	add.s64 	%rd319, %rd307, 768;
	ld.global.u32 	%r261, [%rd305+3072];
	ld.global.u32 	%r262, [%rd306+3072];
	setp.ne.s32 	%p168, %r261, %r262;
	selp.u16 	%rs245, 1, 0, %p168;
	setp.ne.s16 	%p170, %rs244, 0;
	and.pred  	%p171, %p170, %p168;
	min.s64 	%rd320, %rd319, %rd318;
	setp.eq.s16 	%p172, %rs244, 0;
	selp.b64 	%rd321, %rd319, %rd318, %p172;
	selp.b16 	%rs246, %rs245, %rs243, %p172;
	selp.b64 	%rd322, %rd320, %rd321, %p171;
	selp.b16 	%rs247, 1, %rs246, %p171;
	and.b16  	%rs248, %rs247, 255;
	add.s64 	%rd323, %rd307, 1024;
	ld.global.u32 	%r263, [%rd305+4096];
	ld.global.u32 	%r264, [%rd306+4096];
	setp.ne.s32 	%p173, %r263, %r264;
	selp.u16 	%rs249, 1, 0, %p173;
	setp.ne.s16 	%p175, %rs248, 0;
	and.pred  	%p176, %p175, %p173;
	min.s64 	%rd324, %rd323, %rd322;
	setp.eq.s16 	%p177, %rs248, 0;
	selp.b64 	%rd325, %rd323, %rd322, %p177;
	selp.b16 	%rs250, %rs249, %rs247, %p177;
	selp.b64 	%rd326, %rd324, %rd325, %p176;
	selp.b16 	%rs251, 1, %rs250, %p176;
	and.b16  	%rs252, %rs251, 255;
	add.s64 	%rd327, %rd307, 1280;
	ld.global.u32 	%r265, [%rd305+5120];
	ld.global.u32 	%r266, [%rd306+5120];
	setp.ne.s32 	%p178, %r265, %r266;
	selp.u16 	%rs253, 1, 0, %p178;
	setp.ne.s16 	%p180, %rs252, 0;
	and.pred  	%p181, %p180, %p178;
	min.s64 	%rd328, %rd327, %rd326;
	setp.eq.s16 	%p182, %rs252, 0;
	selp.b64 	%rd329, %rd327, %rd326, %p182;
	selp.b16 	%rs254, %rs253, %rs251, %p182;
	selp.b64 	%rd330, %rd328, %rd329, %p181;
	selp.b16 	%rs255, 1, %rs254, %p181;
	and.b16  	%rs256, %rs255, 255;
	add.s64 	%rd331, %rd307, 1536;
	ld.global.u32 	%r267, [%rd305+6144];
	ld.global.u32 	%r268, [%rd306+6144];
	setp.ne.s32 	%p183, %r267, %r268;
	selp.u16 	%rs257, 1, 0, %p183;
	setp.ne.s16 	%p185, %rs256, 0;
	and.pred  	%p186, %p185, %p183;
	min.s64 	%rd332, %rd331, %rd330;
	setp.eq.s16 	%p187, %rs256, 0;
	selp.b64 	%rd333, %rd331, %rd330, %p187;
	selp.b16 	%rs258, %rs257, %rs255, %p187;
	selp.b64 	%rd334, %rd332, %rd333, %p186;
	selp.b16 	%rs259, 1, %rs258, %p186;
	and.b16  	%rs260, %rs259, 255;
	add.s64 	%rd335, %rd307, 1792;
	ld.global.u32 	%r269, [%rd305+7168];
	ld.global.u32 	%r270, [%rd306+7168];
	setp.ne.s32 	%p188, %r269, %r270;
	selp.u16 	%rs261, 1, 0, %p188;
	setp.ne.s16 	%p190, %rs260, 0;
	and.pred  	%p191, %p190, %p188;
	min.s64 	%rd336, %rd335, %rd334;
	setp.eq.s16 	%p192, %rs260, 0;
	selp.b64 	%rd337, %rd335, %rd334, %p192;
	selp.b16 	%rs262, %rs261, %rs259, %p192;
	selp.b64 	%rd441, %rd336, %rd337, %p191;
	selp.b16 	%rs391, 1, %rs262, %p191;
	add.s32 	%r524, %r524, 2048;
	add.s32 	%r522, %r522, 8;
	setp.ne.s32 	%p193, %r522, 0;
	@%p193 bra 	$L__BB7_9;
$L__BB7_10:
	setp.eq.s32 	%p194, %r6, 0;
	@%p194 bra 	$L__BB7_18;
	setp.lt.u32 	%p195, %r6, 4;
	@%p195 bra 	$L__BB7_13;
	cvt.u64.u32 	%rd339, %r524;
	mul.wide.u32 	%rd340, %r524, 4;
	add.s64 	%rd341, %rd2, %rd340;
	add.s64 	%rd342, %rd3, %rd340;
	add.s64 	%rd343, %rd116, %rd339;
	ld.global.u32 	%r271, [%rd341];
	ld.global.u32 	%r272, [%rd342];
	setp.ne.s32 	%p196, %r271, %r272;
	selp.u16 	%rs264, 1, 0, %p196;
	and.b16  	%rs265, %rs391, 255;
	setp.ne.s16 	%p198, %rs265, 0;
	and.pred  	%p199, %p198, %p196;
	min.s64 	%rd344, %rd343, %rd441;
	setp.eq.s16 	%p200, %rs265, 0;
	selp.b64 	%rd345, %rd343, %rd441, %p200;
	selp.b16 	%rs266, %rs264, %rs391, %p200;
	selp.b64 	%rd346, %rd344, %rd345, %p199;
	selp.b16 	%rs267, 1, %rs266, %p199;
	and.b16  	%rs268, %rs267, 255;
	add.s32 	%r273, %r524, 256;
	cvt.u64.u32 	%rd347, %r273;
	add.s64 	%rd348, %rd116, %rd347;
	ld.global.u32 	%r274, [%rd341+1024];
	ld.global.u32 	%r275, [%rd342+1024];
	setp.ne.s32 	%p201, %r274, %r275;
	selp.u16 	%rs269, 1, 0, %p201;
	setp.ne.s16 	%p203, %rs268, 0;
	and.pred  	%p204, %p203, %p201;
	min.s64 	%rd349, %rd348, %rd346;
	setp.eq.s16 	%p205, %rs268, 0;
	selp.b64 	%rd350, %rd348, %rd346, %p205;
	selp.b16 	%rs270, %rs269, %rs267, %p205;
	selp.b64 	%rd351, %rd349, %rd350, %p204;
	selp.b16 	%rs271, 1, %rs270, %p204;
	and.b16  	%rs272, %rs271, 255;
	add.s32 	%r276, %r524, 512;
	cvt.u64.u32 	%rd352, %r276;
	add.s64 	%rd353, %rd116, %rd352;
	ld.global.u32 	%r277, [%rd341+2048];
	ld.global.u32 	%r278, [%rd342+2048];
	setp.ne.s32 	%p206, %r277, %r278;
	selp.u16 	%rs273, 1, 0, %p206;
	setp.ne.s16 	%p208, %rs272, 0;
	and.pred  	%p209, %p208, %p206;
	min.s64 	%rd354, %rd353, %rd351;
	setp.eq.s16 	%p210, %rs272, 0;
	selp.b64 	%rd355, %rd353, %rd351, %p210;
	selp.b16 	%rs274, %rs273, %rs271, %p210;
	selp.b64 	%rd356, %rd354, %rd355, %p209;
	selp.b16 	%rs275, 1, %rs274, %p209;
	and.b16  	%rs276, %rs275, 255;
	add.s32 	%r279, %r524, 768;
	cvt.u64.u32 	%rd357, %r279;
	add.s64 	%rd358, %rd116, %rd357;
	ld.global.u32 	%r280, [%rd341+3072];
	ld.global.u32 	%r281, [%rd342+3072];
	setp.ne.s32 	%p211, %r280, %r281;
	selp.u16 	%rs277, 1, 0, %p211;
	setp.ne.s16 	%p213, %rs276, 0;
	and.pred  	%p214, %p213, %p211;
	min.s64 	%rd359, %rd358, %rd356;
	setp.eq.s16 	%p215, %rs276, 0;
	selp.b64 	%rd360, %rd358, %rd356, %p215;
	selp.b16 	%rs278, %rs277, %rs275, %p215;
	selp.b64 	%rd441, %rd359, %rd360, %p214;
	selp.b16 	%rs391, 1, %rs278, %p214;
	add.s32 	%r524, %r524, 1024;
$L__BB7_13:
	and.b32  	%r282, %r5, 3;
	setp.eq.s32 	%p216, %r282, 0;
	@%p216 bra 	$L__BB7_18;
	setp.eq.s32 	%p217, %r282, 1;
	@%p217 bra 	$L__BB7_16;
	cvt.u64.u32 	%rd362, %r524;
	mul.wide.u32 	%rd363, %r524, 4;
	add.s64 	%rd364, %rd2, %rd363;
	add.s64 	%rd365, %rd3, %rd363;
	add.s64 	%rd366, %rd116, %rd362;
	ld.global.u32 	%r283, [%rd364];
	ld.global.u32 	%r284, [%rd365];
	setp.ne.s32 	%p218, %r283, %r284;
	selp.u16 	%rs280, 1, 0, %p218;
	and.b16  	%rs281, %rs391, 255;
	setp.ne.s16 	%p220, %rs281, 0;
	and.pred  	%p221, %p220, %p218;
	min.s64 	%rd367, %rd366, %rd441;
	setp.eq.s16 	%p222, %rs281, 0;
	selp.b64 	%rd368, %rd366, %rd441, %p222;
	selp.b16 	%rs282, %rs280, %rs391, %p222;
	selp.b64 	%rd369, %rd367, %rd368, %p221;
	selp.b16 	%rs283, 1, %rs282, %p221;
	and.b16  	%rs284, %rs283, 255;
	add.s32 	%r285, %r524, 256;
	cvt.u64.u32 	%rd370, %r285;
	add.s64 	%rd371, %rd116, %rd370;
	ld.global.u32 	%r286, [%rd364+1024];
	ld.global.u32 	%r287, [%rd365+1024];
	setp.ne.s32 	%p223, %r286, %r287;
	selp.u16 	%rs285, 1, 0, %p223;
	setp.ne.s16 	%p225, %rs284, 0;
	and.pred  	%p226, %p225, %p223;
	min.s64 	%rd372, %rd371, %rd369;
	setp.eq.s16 	%p227, %rs284, 0;
	selp.b64 	%rd373, %rd371, %rd369, %p227;
	selp.b16 	%rs286, %rs285, %rs283, %p227;
	selp.b64 	%rd441, %rd372, %rd373, %p226;
	selp.b16 	%rs391, 1, %rs286, %p226;
	add.s32 	%r524, %r524, 512;
$L__BB7_16:
	and.b32  	%r288, %r4, 256;
	setp.ne.s32 	%p228, %r288, 0;
	@%p228 bra 	$L__BB7_18;
	cvt.u64.u32 	%rd374, %r524;
	mul.wide.u32 	%rd375, %r524, 4;
	add.s64 	%rd376, %rd2, %rd375;
	add.s64 	%rd377, %rd3, %rd375;
	add.s64 	%rd378, %rd116, %rd374;
	ld.global.u32 	%r289, [%rd376];
	ld.global.u32 	%r290, [%rd377];
	setp.ne.s32 	%p229, %r289, %r290;
	selp.u16 	%rs287, 1, 0, %p229;
	and.b16  	%rs288, %rs391, 255;
	setp.ne.s16 	%p231, %rs288, 0;
	and.pred  	%p232, %p231, %p229;
	min.s64 	%rd379, %rd378, %rd441;
	setp.eq.s16 	%p233, %rs288, 0;
	selp.b64 	%rd380, %rd378, %rd441, %p233;
	selp.b16 	%rs289, %rs287, %rs391, %p233;
	selp.b64 	%rd441, %rd379, %rd380, %p232;
	selp.b16 	%rs391, 1, %rs289, %p232;
$L__BB7_18:
	setp.lt.u32 	%p234, %r44, 256;
	@%p234 bra 	$L__BB7_43;
	// begin inline asm
	mov.u32 %r409, %laneid;
	// end inline asm
	cvt.u32.u16 	%r430, %rs391;
	and.b32  	%r411, %r430, 255;
	mov.b32 	%r427, 1;
	mov.b32 	%r428, 31;
	mov.b32 	%r429, -1;
	// begin inline asm
	shfl.sync.down.b32 %r410, %r411, %r427, %r428, %r429;
	// end inline asm
	// begin inline asm
	shfl.sync.down.b32 %r415, %r416, %r427, %r428, %r429;
	// end inline asm
	mov.b64 	{%r421, %r426}, %rd441;
	// begin inline asm
	shfl.sync.down.b32 %r420, %r421, %r427, %r428, %r429;
	// end inline asm
	// begin inline asm
	shfl.sync.down.b32 %r425, %r426, %r427, %r428, %r429;
	// end inline asm
	mov.b64 	%rd19, {%r420, %r425};
	cvt.u16.u32 	%rs15, %r410;
	setp.gt.s32 	%p284, %r409, 30;
	@%p284 bra 	$L__BB7_23;
	and.b16  	%rs331, %rs391, 255;
	setp.eq.s16 	%p285, %rs331, 0;
	and.b16  	%rs332, %rs15, 255;
	setp.eq.s16 	%p286, %rs332, 0;
	or.pred  	%p287, %p285, %p286;
	@%p287 bra 	$L__BB7_22;
	min.s64 	%rd441, %rd19, %rd441;
	mov.b16 	%rs391, 1;
	bra.uni 	$L__BB7_23;
$L__BB7_22:
	setp.eq.s16 	%p288, %rs331, 0;
	selp.b64 	%rd441, %rd19, %rd441, %p288;
	selp.b16 	%rs391, %rs15, %rs391, %p288;
$L__BB7_23:
	cvt.u32.u16 	%r451, %rs391;
	and.b32  	%r432, %r451, 255;
	mov.b32 	%r448, 2;
	mov.b32 	%r449, 31;
	mov.b32 	%r450, -1;
	// begin inline asm
	shfl.sync.down.b32 %r431, %r432, %r448, %r449, %r450;
	// end inline asm
	// begin inline asm
	shfl.sync.down.b32 %r436, %r437, %r448, %r449, %r450;
	// end inline asm
	mov.b64 	{%r442, %r447}, %rd441;
	// begin inline asm
	shfl.sync.down.b32 %r441, %r442, %r448, %r449, %r450;
	// end inline asm
	// begin inline asm
	shfl.sync.down.b32 %r446, %r447, %r448, %r449, %r450;
	// end inline asm
	mov.b64 	%rd23, {%r441, %r446};
	cvt.u16.u32 	%rs18, %r431;
	setp.gt.s32 	%p289, %r409, 29;
	@%p289 bra 	$L__BB7_27;
	and.b16  	%rs335, %rs391, 255;
	setp.eq.s16 	%p290, %rs335, 0;
	and.b16  	%rs336, %rs18, 255;
	setp.eq.s16 	%p291, %rs336, 0;
	or.pred  	%p292, %p290, %p291;
	@%p292 bra 	$L__BB7_26;
	min.s64 	%rd441, %rd23, %rd441;
	mov.b16 	%rs391, 1;
	bra.uni 	$L__BB7_27;
$L__BB7_26:
	setp.eq.s16 	%p293, %rs335, 0;
	selp.b64 	%rd441, %rd23, %rd441, %p293;
	selp.b16 	%rs391, %rs18, %rs391, %p293;
$L__BB7_27:
	cvt.u32.u16 	%r472, %rs391;
	and.b32  	%r453, %r472, 255;
	mov.b32 	%r469, 4;
	mov.b32 	%r470, 31;
	mov.b32 	%r471, -1;
	// begin inline asm
	shfl.sync.down.b32 %r452, %r453, %r469, %r470, %r471;
	// end inline asm
	// begin inline asm
	shfl.sync.down.b32 %r457, %r458, %r469, %r470, %r471;
	// end inline asm
	mov.b64 	{%r463, %r468}, %rd441;
	// begin inline asm
	shfl.sync.down.b32 %r462, %r463, %r469, %r470, %r471;
	// end inline asm
	// begin inline asm
	shfl.sync.down.b32 %r467, %r468, %r469, %r470, %r471;
	// end inline asm
	mov.b64 	%rd27, {%r462, %r467};
	cvt.u16.u32 	%rs21, %r452;
	setp.gt.s32 	%p294, %r409, 27;
	@%p294 bra 	$L__BB7_31;
	and.b16  	%rs339, %rs391, 255;
	setp.eq.s16 	%p295, %rs339, 0;
	and.b16  	%rs340, %rs21, 255;
	setp.eq.s16 	%p296, %rs340, 0;
	or.pred  	%p297, %p295, %p296;
	@%p297 bra 	$L__BB7_30;
	min.s64 	%rd441, %rd27, %rd441;
	mov.b16 	%rs391, 1;
	bra.uni 	$L__BB7_31;
$L__BB7_30:
	setp.eq.s16 	%p298, %rs339, 0;
	selp.b16 	%rs391, %rs21, %rs391, %p298;
	selp.b64 	%rd441, %rd27, %rd441, %p298;
$L__BB7_31:
	cvt.u32.u16 	%r493, %rs391;
	and.b32  	%r474, %r493, 255;
	mov.b32 	%r490, 8;
	mov.b32 	%r491, 31;
	mov.b32 	%r492, -1;
	// begin inline asm
	shfl.sync.down.b32 %r473, %r474, %r490, %r491, %r492;
	// end inline asm
	// begin inline asm
	shfl.sync.down.b32 %r478, %r479, %r490, %r491, %r492;
	// end inline asm
	mov.b64 	{%r484, %r489}, %rd441;
	// begin inline asm
	shfl.sync.down.b32 %r483, %r484, %r490, %r491, %r492;
	// end inline asm
	// begin inline asm
	shfl.sync.down.b32 %r488, %r489, %r490, %r491, %r492;
	// end inline asm
	mov.b64 	%rd31, {%r483, %r488};
	cvt.u16.u32 	%rs24, %r473;
	setp.gt.s32 	%p299, %r409, 23;
	@%p299 bra 	$L__BB7_35;
	and.b16  	%rs343, %rs391, 255;
	setp.eq.s16 	%p300, %rs343, 0;
	and.b16  	%rs344, %rs24, 255;
	setp.eq.s16 	%p301, %rs344, 0;
	or.pred  	%p302, %p300, %p301;
	@%p302 bra 	$L__BB7_34;
	min.s64 	%rd441, %rd31, %rd441;
	mov.b16 	%rs391, 1;
	bra.uni 	$L__BB7_35;
$L__BB7_34:
	setp.eq.s16 	%p303, %rs343, 0;
	selp.b16 	%rs391, %rs24, %rs391, %p303;
	selp.b64 	%rd441, %rd31, %rd441, %p303;
$L__BB7_35:
	cvt.u32.u16 	%r514, %rs391;
	and.b32  	%r495, %r514, 255;
	mov.b32 	%r511, 16;
	mov.b32 	%r512, 31;
	mov.b32 	%r513, -1;
	// begin inline asm
	shfl.sync.down.b32 %r494, %r495, %r511, %r512, %r513;
	// end inline asm
	// begin inline asm
	shfl.sync.down.b32 %r499, %r500, %r511, %r512, %r513;
	// end inline asm
	mov.b64 	{%r505, %r510}, %rd441;
	// begin inline asm
	shfl.sync.down.b32 %r504, %r505, %r511, %r512, %r513;
	// end inline asm
	// begin inline asm
	shfl.sync.down.b32 %r509, %r510, %r511, %r512, %r513;
	// end inline asm
	mov.b64 	%rd35, {%r504, %r509};
	cvt.u16.u32 	%rs27, %r494;
	setp.gt.s32 	%p304, %r409, 15;
	@%p304 bra 	$L__BB7_39;
	and.b16  	%rs347, %rs391, 255;
	setp.eq.s16 	%p305, %rs347, 0;
	and.b16  	%rs348, %rs27, 255;
	setp.eq.s16 	%p306, %rs348, 0;
	or.pred  	%p307, %p305, %p306;
	@%p307 bra 	$L__BB7_38;
	min.s64 	%rd441, %rd35, %rd441;
	mov.b16 	%rs391, 1;
	bra.uni 	$L__BB7_39;
$L__BB7_38:
	setp.eq.s16 	%p308, %rs347, 0;
	selp.b16 	%rs391, %rs27, %rs391, %p308;
	selp.b64 	%rd441, %rd35, %rd441, %p308;
$L__BB7_39:
	setp.ne.s32 	%p309, %r409, 0;
	@%p309 bra 	$L__BB7_41;
	shr.u32 	%r515, %r1, 1;
	and.b32  	%r516, %r515, 496;
	mov.u32 	%r517, _ZZN3cub18CUB_300001_SM_10006detail6reduce28DeviceReduceSingleTileKernelINS2_10policy_hubIN4cuda3std3__45tupleIJblEEEjN6thrust24THRUST_300001_SM_1000_NS8cuda_cub9__find_if7functorIS9_EEE10Policy1000ENSB_12zip_iteratorINS8_IJNSD_26transform_input_iterator_tIbNSC_6detail35transform_pair_of_input_iterators_tIbNSB_6detail15normal_iteratorINSB_10device_ptrIiEEEESQ_NS7_8equal_toIiEEEENS7_10__not_fn_tINS7_10__identityEEEEENSB_17counting_iteratorIlNSB_11use_defaultESZ_SZ_EEEEEEEPS9_jSF_S9_S9_SV_EEvT0_T1_T2_T3_T4_T6_E12temp_storage;
	add.s32 	%r518, %r517, %r516;
	st.shared.u8 	[%r518+8], %rs391;
	st.shared.u64 	[%r518+16], %rd441;
$L__BB7_41:
	bar.sync 	0;
	setp.ne.s32 	%p310, %r1, 0;
	@%p310 bra 	$L__BB7_121;
	ld.shared.u8 	%rs351, [_ZZN3cub18CUB_300001_SM_10006detail6reduce28DeviceReduceSingleTileKernelINS2_10policy_hubIN4cuda3std3__45tupleIJblEEEjN6thrust24THRUST_300001_SM_1000_NS8cuda_cub9__find_if7functorIS9_EEE10Policy1000ENSB_12zip_iteratorINS8_IJNSD_26transform_input_iterator_tIbNSC_6detail35transform_pair_of_input_iterators_tIbNSB_6detail15normal_iteratorINSB_10device_ptrIiEEEESQ_NS7_8equal_toIiEEEENS7_10__not_fn_tINS7_10__identityEEEEENSB_17counting_iteratorIlNSB_11use_defaultESZ_SZ_EEEEEEEPS9_jSF_S9_S9_SV_EEvT0_T1_T2_T3_T4_T6_E12temp_storage+24];
	ld.shared.u64 	%rd402, [_ZZN3cub18CUB_300001_SM_10006detail6reduce28DeviceReduceSingleTileKernelINS2_10policy_hubIN4cuda3std3__45tupleIJblEEEjN6thrust24THRUST_300001_SM_1000_NS8cuda_cub9__find_if7functorIS9_EEE10Policy1000ENSB_12zip_iteratorINS8_IJNSD_26transform_input_iterator_tIbNSC_6detail35transform_pair_of_input_iterators_tIbNSB_6detail15normal_iteratorINSB_10device_ptrIiEEEESQ_NS7_8equal_toIiEEEENS7_10__not_fn_tINS7_10__identityEEEEENSB_17counting_iteratorIlNSB_11use_defaultESZ_SZ_EEEEEEEPS9_jSF_S9_S9_SV_EEvT0_T1_T2_T3_T4_T6_E12temp_storage+32];
	and.b16  	%rs352, %rs391, 255;
	setp.eq.s16 	%p311, %rs352, 0;
	setp.eq.s16 	%p312, %rs351, 0;
	min.s64 	%rd403, %rd402, %rd441;
	selp.b16 	%rs353, %rs391, 1, %p312;
	selp.b16 	%rs354, %rs351, %rs353, %p311;
	and.b16  	%rs355, %rs354, 255;
	selp.b64 	%rd404, %rd441, %rd403, %p312;
	selp.b64 	%rd405, %rd402, %rd404, %p311;
	ld.shared.u8 	%rs356, [_ZZN3cub18CUB_300001_SM_10006detail6reduce28DeviceReduceSingleTileKernelINS2_10policy_hubIN4cuda3std3__45tupleIJblEEEjN6thrust24THRUST_300001_SM_1000_NS8cuda_cub9__find_if7functorIS9_EEE10Policy1000ENSB_12zip_iteratorINS8_IJNSD_26transform_input_iterator_tIbNSC_6detail35transform_pair_of_input_iterators_tIbNSB_6detail15normal_iteratorINSB_10device_ptrIiEEEESQ_NS7_8equal_toIiEEEENS7_10__not_fn_tINS7_10__identityEEEEENSB_17counting_iteratorIlNSB_11use_defaultESZ_SZ_EEEEEEEPS9_jSF_S9_S9_SV_EEvT0_T1_T2_T3_T4_T6_E12temp_storage+40];
	ld.shared.u64 	%rd406, [_ZZN3cub18CUB_300001_SM_10006detail6reduce28DeviceReduceSingleTileKernelINS2_10policy_hubIN4cuda3std3__45tupleIJblEEEjN6thrust24THRUST_300001_SM_1000_NS8cuda_cub9__find_if7functorIS9_EEE10Policy1000ENSB_12zip_iteratorINS8_IJNSD_26transform_input_iterator_tIbNSC_6detail35transform_pair_of_input_iterators_tIbNSB_6detail15normal_iteratorINSB_10device_ptrIiEEEESQ_NS7_8equal_toIiEEEENS7_10__not_fn_tINS7_10__identityEEEEENSB_17counting_iteratorIlNSB_11use_defaultESZ_SZ_EEEEEEEPS9_jSF_S9_S9_SV_EEvT0_T1_T2_T3_T4_T6_E12temp_storage+48];
	setp.eq.s16 	%p313, %rs355, 0;
	setp.eq.s16 	%p314, %rs356, 0;
	min.s64 	%rd407, %rd406, %rd405;
	selp.b16 	%rs357, %rs354, 1, %p314;
	selp.b16 	%rs358, %rs356, %rs357, %p313;
	and.b16  	%rs359, %rs358, 255;
	selp.b64 	%rd408, %rd405, %rd407, %p314;
	selp.b64 	%rd409, %rd406, %rd408, %p313;
	ld.shared.u8 	%rs360, [_ZZN3cub18CUB_300001_SM_10006detail6reduce28DeviceReduceSingleTileKernelINS2_10policy_hubIN4cuda3std3__45tupleIJblEEEjN6thrust24THRUST_300001_SM_1000_NS8cuda_cub9__find_if7functorIS9_EEE10Policy1000ENSB_12zip_iteratorINS8_IJNSD_26transform_input_iterator_tIbNSC_6detail35transform_pair_of_input_iterators_tIbNSB_6detail15normal_iteratorINSB_10device_ptrIiEEEESQ_NS7_8equal_toIiEEEENS7_10__not_fn_tINS7_10__identityEEEEENSB_17counting_iteratorIlNSB_11use_defaultESZ_SZ_EEEEEEEPS9_jSF_S9_S9_SV_EEvT0_T1_T2_T3_T4_T6_E12temp_storage+56];
	ld.shared.u64 	%rd410, [_ZZN3cub18CUB_300001_SM_10006detail6reduce28DeviceReduceSingleTileKernelINS2_10policy_hubIN4cuda3std3__45tupleIJblEEEjN6thrust24THRUST_300001_SM_1000_NS8cuda_cub9__find_if7functorIS9_EEE10Policy1000ENSB_12zip_iteratorINS8_IJNSD_26transform_input_iterator_tIbNSC_6detail35transform_pair_of_input_iterators_tIbNSB_6detail15normal_iteratorINSB_10device_ptrIiEEEESQ_NS7_8equal_toIiEEEENS7_10__not_fn_tINS7_10__identityEEEEENSB_17counting_iteratorIlNSB_11use_defaultESZ_SZ_EEEEEEEPS9_jSF_S9_S9_SV_EEvT0_T1_T2_T3_T4_T6_E12temp_storage+64];
	setp.eq.s16 	%p315, %rs359, 0;
	setp.eq.s16 	%p316, %rs360, 0;
	min.s64 	%rd411, %rd410, %rd409;
	selp.b16 	%rs361, %rs358, 1, %p316;
	selp.b16 	%rs362, %rs360, %rs361, %p315;
	and.b16  	%rs363, %rs362, 255;
	selp.b64 	%rd412, %rd409, %rd411, %p316;
	selp.b64 	%rd413, %rd410, %rd412, %p315;
	ld.shared.u8 	%rs364, [_ZZN3cub18CUB_300001_SM_10006detail6reduce28DeviceReduceSingleTileKernelINS2_10policy_hubIN4cuda3std3__45tupleIJblEEEjN6thrust24THRUST_300001_SM_1000_NS8cuda_cub9__find_if7functorIS9_EEE10Policy1000ENSB_12zip_iteratorINS8_IJNSD_26transform_input_iterator_tIbNSC_6detail35transform_pair_of_input_iterators_tIbNSB_6detail15normal_iteratorINSB_10device_ptrIiEEEESQ_NS7_8equal_toIiEEEENS7_10__not_fn_tINS7_10__identityEEEEENSB_17counting_iteratorIlNSB_11use_defaultESZ_SZ_EEEEEEEPS9_jSF_S9_S9_SV_EEvT0_T1_T2_T3_T4_T6_E12temp_storage+72];
	ld.shared.u64 	%rd414, [_ZZN3cub18CUB_300001_SM_10006detail6reduce28DeviceReduceSingleTileKernelINS2_10policy_hubIN4cuda3std3__45tupleIJblEEEjN6thrust24THRUST_300001_SM_1000_NS8cuda_cub9__find_if7functorIS9_EEE10Policy1000ENSB_12zip_iteratorINS8_IJNSD_26transform_input_iterator_tIbNSC_6detail35transform_pair_of_input_iterators_tIbNSB_6detail15normal_iteratorINSB_10device_ptrIiEEEESQ_NS7_8equal_toIiEEEENS7_10__not_fn_tINS7_10__identityEEEEENSB_17counting_iteratorIlNSB_11use_defaultESZ_SZ_EEEEEEEPS9_jSF_S9_S9_SV_EEvT0_T1_T2_T3_T4_T6_E12temp_storage+80];
	setp.eq.s16 	%p317, %rs363, 0;
	setp.eq.s16 	%p318, %rs364, 0;
	min.s64 	%rd415, %rd414, %rd413;
	selp.b16 	%rs365, %rs362, 1, %p318;
	selp.b16 	%rs366, %rs364, %rs365, %p317;
	and.b16  	%rs367, %rs366, 255;
	selp.b64 	%rd416, %rd413, %rd415, %p318;
	selp.b64 	%rd417, %rd414, %rd416, %p317;
	ld.shared.u8 	%rs368, [_ZZN3cub18CUB_300001_SM_10006detail6reduce28DeviceReduceSingleTileKernelINS2_10policy_hubIN4cuda3std3__45tupleIJblEEEjN6thrust24THRUST_300001_SM_1000_NS8cuda_cub9__find_if7functorIS9_EEE10Policy1000ENSB_12zip_iteratorINS8_IJNSD_26transform_input_iterator_tIbNSC_6detail35transform_pair_of_input_iterators_tIbNSB_6detail15normal_iteratorINSB_10device_ptrIiEEEESQ_NS7_8equal_toIiEEEENS7_10__not_fn_tINS7_10__identityEEEEENSB_17counting_iteratorIlNSB_11use_defaultESZ_SZ_EEEEEEEPS9_jSF_S9_S9_SV_EEvT0_T1_T2_T3_T4_T6_E12temp_storage+88];
	ld.shared.u64 	%rd418, [_ZZN3cub18CUB_300001_SM_10006detail6reduce28DeviceReduceSingleTileKernelINS2_10policy_hubIN4cuda3std3__45tupleIJblEEEjN6thrust24THRUST_300001_SM_1000_NS8cuda_cub9__find_if7functorIS9_EEE10Policy1000ENSB_12zip_iteratorINS8_IJNSD_26transform_input_iterator_tIbNSC_6detail35transform_pair_of_input_iterators_tIbNSB_6detail15normal_iteratorINSB_10device_ptrIiEEEESQ_NS7_8equal_toIiEEEENS7_10__not_fn_tINS7_10__identityEEEEENSB_17counting_iteratorIlNSB_11use_defaultESZ_SZ_EEEEEEEPS9_jSF_S9_S9_SV_EEvT0_T1_T2_T3_T4_T6_E12temp_storage+96];
	setp.eq.s16 	%p319, %rs367, 0;
	setp.eq.s16 	%p320, %rs368, 0;
	min.s64 	%rd419, %rd418, %rd417;
	selp.b16 	%rs369, %rs366, 1, %p320;
	selp.b16 	%rs370, %rs368, %rs369, %p319;
	and.b16  	%rs371, %rs370, 255;
	selp.b64 	%rd420, %rd417, %rd419, %p320;
	selp.b64 	%rd421, %rd418, %rd420, %p319;
	ld.shared.u8 	%rs372, [_ZZN3cub18CUB_300001_SM_10006detail6reduce28DeviceReduceSingleTileKernelINS2_10policy_hubIN4cuda3std3__45tupleIJblEEEjN6thrust24THRUST_300001_SM_1000_NS8cuda_cub9__find_if7functorIS9_EEE10Policy1000ENSB_12zip_iteratorINS8_IJNSD_26transform_input_iterator_tIbNSC_6detail35transform_pair_of_input_iterators_tIbNSB_6detail15normal_iteratorINSB_10device_ptrIiEEEESQ_NS7_8equal_toIiEEEENS7_10__not_fn_tINS7_10__identityEEEEENSB_17counting_iteratorIlNSB_11use_defaultESZ_SZ_EEEEEEEPS9_jSF_S9_S9_SV_EEvT0_T1_T2_T3_T4_T6_E12temp_storage+104];
	ld.shared.u64 	%rd422, [_ZZN3cub18CUB_300001_SM_10006detail6reduce28DeviceReduceSingleTileKernelINS2_10policy_hubIN4cuda3std3__45tupleIJblEEEjN6thrust24THRUST_300001_SM_1000_NS8cuda_cub9__find_if7functorIS9_EEE10Policy1000ENSB_12zip_iteratorINS8_IJNSD_26transform_input_iterator_tIbNSC_6detail35transform_pair_of_input_iterators_tIbNSB_6detail15normal_iteratorINSB_10device_ptrIiEEEESQ_NS7_8equal_toIiEEEENS7_10__not_fn_tINS7_10__identityEEEEENSB_17counting_iteratorIlNSB_11use_defaultESZ_SZ_EEEEEEEPS9_jSF_S9_S9_SV_EEvT0_T1_T2_T3_T4_T6_E12temp_storage+112];
	setp.eq.s16 	%p321, %rs371, 0;
	setp.eq.s16 	%p322, %rs372, 0;
	min.s64 	%rd423, %rd422, %rd421;
	selp.b16 	%rs373, %rs370, 1, %p322;
	selp.b16 	%rs374, %rs372, %rs373, %p321;
	and.b16  	%rs375, %rs374, 255;
	selp.b64 	%rd424, %rd421, %rd423, %p322;
	selp.b64 	%rd425, %rd422, %rd424, %p321;
	ld.shared.u8 	%rs376, [_ZZN3cub18CUB_300001_SM_10006detail6reduce28DeviceReduceSingleTileKernelINS2_10policy_hubIN4cuda3std3__45tupleIJblEEEjN6thrust24THRUST_300001_SM_1000_NS8cuda_cub9__find_if7functorIS9_EEE10Policy1000ENSB_12zip_iteratorINS8_IJNSD_26transform_input_iterator_tIbNSC_6detail35transform_pair_of_input_iterators_tIbNSB_6detail15normal_iteratorINSB_10device_ptrIiEEEESQ_NS7_8equal_toIiEEEENS7_10__not_fn_tINS7_10__identityEEEEENSB_17counting_iteratorIlNSB_11use_defaultESZ_SZ_EEEEEEEPS9_jSF_S9_S9_SV_EEvT0_T1_T2_T3_T4_T6_E12temp_storage+120];
	ld.shared.u64 	%rd426, [_ZZN3cub18CUB_300001_SM_10006detail6reduce28DeviceReduceSingleTileKernelINS2_10policy_hubIN4cuda3std3__45tupleIJblEEEjN6thrust24THRUST_300001_SM_1000_NS8cuda_cub9__find_if7functorIS9_EEE10Policy1000ENSB_12zip_iteratorINS8_IJNSD_26transform_input_iterator_tIbNSC_6detail35transform_pair_of_input_iterators_tIbNSB_6detail15normal_iteratorINSB_10device_ptrIiEEEESQ_NS7_8equal_toIiEEEENS7_10__not_fn_tINS7_10__identityEEEEENSB_17counting_iteratorIlNSB_11use_defaultESZ_SZ_EEEEEEEPS9_jSF_S9_S9_SV_EEvT0_T1_T2_T3_T4_T6_E12temp_storage+128];
	setp.eq.s16 	%p323, %rs375, 0;
	setp.eq.s16 	%p324, %rs376, 0;
	min.s64 	%rd427, %rd426, %rd425;
	selp.b16 	%rs377, %rs374, 1, %p324;
	selp.b16 	%rs391, %rs376, %rs377, %p323;
	selp.b64 	%rd428, %rd425, %rd427, %p324;
	selp.b64 	%rd441, %rd426, %rd428, %p323;
	bra.uni 	$L__BB7_121;
$L__BB7_43:
	// begin inline asm
	mov.u32 %r291, %laneid;
	// end inline asm
	and.b32  	%r312, %r1, 992;
	add.s32 	%r313, %r312, 32;
	setp.gt.u32 	%p235, %r313, %r44;
	not.b32 	%r314, %r312;
	add.s32 	%r315, %r44, %r314;
	selp.b32 	%r310, %r315, 31, %p235;
	cvt.u32.u16 	%r316, %rs391;
	and.b32  	%r293, %r316, 255;
	mov.b32 	%r309, 1;
	mov.b32 	%r311, -1;
	// begin inline asm
	shfl.sync.down.b32 %r292, %r293, %r309, %r310, %r311;
	// end inline asm
	// begin inline asm
	shfl.sync.down.b32 %r297, %r298, %r309, %r310, %r311;
	// end inline asm
	mov.b64 	{%r303, %r308}, %rd441;
	// begin inline asm
	shfl.sync.down.b32 %r302, %r303, %r309, %r310, %r311;
	// end inline asm
	// begin inline asm
	shfl.sync.down.b32 %r307, %r308, %r309, %r310, %r311;
	// end inline asm
	mov.b64 	%rd40, {%r302, %r307};
	cvt.u16.u32 	%rs31, %r292;
	setp.ge.s32 	%p236, %r291, %r310;
	@%p236 bra 	$L__BB7_47;
	and.b16  	%rs290, %rs391, 255;
	setp.eq.s16 	%p237, %rs290, 0;
	and.b16  	%rs291, %rs31, 255;
	setp.eq.s16 	%p238, %rs291, 0;
	or.pred  	%p239, %p237, %p238;
	@%p239 bra 	$L__BB7_46;
	min.s64 	%rd441, %rd40, %rd441;
	mov.b16 	%rs391, 1;
	bra.uni 	$L__BB7_47;
$L__BB7_46:
	setp.eq.s16 	%p240, %rs290, 0;
	selp.b16 	%rs391, %rs31, %rs391, %p240;
	selp.b64 	%rd441, %rd40, %rd441, %p240;
$L__BB7_47:
	cvt.u32.u16 	%r337, %rs391;
	and.b32  	%r318, %r337, 255;
	mov.b32 	%r334, 2;
	mov.b32 	%r336, -1;
	// begin inline asm
	shfl.sync.down.b32 %r317, %r318, %r334, %r310, %r336;
	// end inline asm
	// begin inline asm
	shfl.sync.down.b32 %r322, %r323, %r334, %r310, %r336;
	// end inline asm
	mov.b64 	{%r328, %r333}, %rd441;
	// begin inline asm
	shfl.sync.down.b32 %r327, %r328, %r334, %r310, %r336;
	// end inline asm
	// begin inline asm
	shfl.sync.down.b32 %r332, %r333, %r334, %r310, %r336;
	// end inline asm
	mov.b64 	%rd44, {%r327, %r332};
	cvt.u16.u32 	%rs34, %r317;
	add.s32 	%r338, %r291, 2;
	setp.gt.s32 	%p241, %r338, %r310;
	@%p241 bra 	$L__BB7_51;
	and.b16  	%rs294, %rs391, 255;
	setp.eq.s16 	%p242, %rs294, 0;
	and.b16  	%rs295, %rs34, 255;
	setp.eq.s16 	%p243, %rs295, 0;
	or.pred  	%p244, %p242, %p243;
	@%p244 bra 	$L__BB7_50;
	min.s64 	%rd441, %rd44, %rd441;
	mov.b16 	%rs391, 1;
	bra.uni 	$L__BB7_51;
$L__BB7_50:
	setp.eq.s16 	%p245, %rs294, 0;
	selp.b16 	%rs391, %rs34, %rs391, %p245;
	selp.b64 	%rd441, %rd44, %rd441, %p245;
$L__BB7_51:
	cvt.u32.u16 	%r359, %rs391;
	and.b32  	%r340, %r359, 255;
	mov.b32 	%r356, 4;
	mov.b32 	%r358, -1;
	// begin inline asm
	shfl.sync.down.b32 %r339, %r340, %r356, %r310, %r358;
	// end inline asm
	// begin inline asm
	shfl.sync.down.b32 %r344, %r345, %r356, %r310, %r358;
	// end inline asm
	mov.b64 	{%r350, %r355}, %rd441;
	// begin inline asm
	shfl.sync.down.b32 %r349, %r350, %r356, %r310, %r358;
	// end inline asm
	// begin inline asm
	shfl.sync.down.b32 %r354, %r355, %r356, %r310, %r358;
	// end inline asm
	mov.b64 	%rd48, {%r349, %r354};
	cvt.u16.u32 	%rs37, %r339;
	add.s32 	%r360, %r291, 4;
	setp.gt.s32 	%p246, %r360, %r310;
	@%p246 bra 	$L__BB7_55;
	and.b16  	%rs298, %rs391, 255;
	setp.eq.s16 	%p247, %rs298, 0;
	and.b16  	%rs299, %rs37, 255;
	setp.eq.s16 	%p248, %rs299, 0;
	or.pred  	%p249, %p247, %p248;
	@%p249 bra 	$L__BB7_54;
	min.s64 	%rd441, %rd48, %rd441;
	mov.b16 	%rs391, 1;
	bra.uni 	$L__BB7_55;
$L__BB7_54:
	setp.eq.s16 	%p250, %rs298, 0;
	selp.b16 	%rs391, %rs37, %rs391, %p250;
	selp.b64 	%rd441, %rd48, %rd441, %p250;
$L__BB7_55:
	cvt.u32.u16 	%r381, %rs391;
	and.b32  	%r362, %r381, 255;
	mov.b32 	%r378, 8;
	mov.b32 	%r380, -1;
	// begin inline asm
	shfl.sync.down.b32 %r361, %r362, %r378, %r310, %r380;
	// end inline asm
	// begin inline asm
	shfl.sync.down.b32 %r366, %r367, %r378, %r310, %r380;
	// end inline asm
	mov.b64 	{%r372, %r377}, %rd441;
	// begin inline asm
	shfl.sync.down.b32 %r371, %r372, %r378, %r310, %r380;
	// end inline asm
	// begin inline asm
	shfl.sync.down.b32 %r376, %r377, %r378, %r310, %r380;
	// end inline asm
	mov.b64 	%rd52, {%r371, %r376};
	cvt.u16.u32 	%rs40, %r361;
	add.s32 	%r382, %r291, 8;
	setp.gt.s32 	%p251, %r382, %r310;
	@%p251 bra 	$L__BB7_59;
	and.b16  	%rs302, %rs391, 255;
	setp.eq.s16 	%p252, %rs302, 0;
	and.b16  	%rs303, %rs40, 255;
	setp.eq.s16 	%p253, %rs303, 0;
	or.pred  	%p254, %p252, %p253;
	@%p254 bra 	$L__BB7_58;
	min.s64 	%rd441, %rd52, %rd441;
	mov.b16 	%rs391, 1;
	bra.uni 	$L__BB7_59;
$L__BB7_58:
	setp.eq.s16 	%p255, %rs302, 0;
	selp.b16 	%rs391, %rs40, %rs391, %p255;
	selp.b64 	%rd441, %rd52, %rd441, %p255;
$L__BB7_59:
	cvt.u32.u16 	%r403, %rs391;
	and.b32  	%r384, %r403, 255;
	mov.b32 	%r400, 16;
	mov.b32 	%r402, -1;
	// begin inline asm
	shfl.sync.down.b32 %r383, %r384, %r400, %r310, %r402;
	// end inline asm
	// begin inline asm
	shfl.sync.down.b32 %r388, %r389, %r400, %r310, %r402;
	// end inline asm
	mov.b64 	{%r394, %r399}, %rd441;
	// begin inline asm
	shfl.sync.down.b32 %r393, %r394, %r400, %r310, %r402;
	// end inline asm
	// begin inline asm
	shfl.sync.down.b32 %r398, %r399, %r400, %r310, %r402;
	// end inline asm
	mov.b64 	%rd56, {%r393, %r398};
	cvt.u16.u32 	%rs43, %r383;
	add.s32 	%r404, %r291, 16;
	setp.gt.s32 	%p256, %r404, %r310;
	@%p256 bra 	$L__BB7_63;
	and.b16  	%rs306, %rs391, 255;
	setp.eq.s16 	%p257, %rs306, 0;
	and.b16  	%rs307, %rs43, 255;
	setp.eq.s16 	%p258, %rs307, 0;
	or.pred  	%p259, %p257, %p258;
	@%p259 bra 	$L__BB7_62;
	min.s64 	%rd441, %rd56, %rd441;
	mov.b16 	%rs391, 1;
	bra.uni 	$L__BB7_63;
$L__BB7_62:
	setp.eq.s16 	%p260, %rs306, 0;
	selp.b16 	%rs391, %rs43, %rs391, %p260;
	selp.b64 	%rd441, %rd56, %rd441, %p260;
$L__BB7_63:
	setp.ne.s32 	%p261, %r291, 0;
	@%p261 bra 	$L__BB7_65;
	shr.u32 	%r405, %r1, 1;
	and.b32  	%r406, %r405, 496;
	mov.u32 	%r407, _ZZN3cub18CUB_300001_SM_10006detail6reduce28DeviceReduceSingleTileKernelINS2_10policy_hubIN4cuda3std3__45tupleIJblEEEjN6thrust24THRUST_300001_SM_1000_NS8cuda_cub9__find_if7functorIS9_EEE10Policy1000ENSB_12zip_iteratorINS8_IJNSD_26transform_input_iterator_tIbNSC_6detail35transform_pair_of_input_iterators_tIbNSB_6detail15normal_iteratorINSB_10device_ptrIiEEEESQ_NS7_8equal_toIiEEEENS7_10__not_fn_tINS7_10__identityEEEEENSB_17counting_iteratorIlNSB_11use_defaultESZ_SZ_EEEEEEEPS9_jSF_S9_S9_SV_EEvT0_T1_T2_T3_T4_T6_E12temp_storage;
	add.s32 	%r408, %r407, %r406;
	st.shared.u8 	[%r408+8], %rs391;
	st.shared.u64 	[%r408+16], %rd441;
$L__BB7_65:
	bar.sync 	0;
	setp.ne.s32 	%p262, %r1, 0;
	@%p262 bra 	$L__BB7_121;
	setp.lt.u32 	%p263, %r44, 33;
	@%p263 bra 	$L__BB7_68;
	ld.shared.u8 	%rs310, [_ZZN3cub18CUB_300001_SM_10006detail6reduce28DeviceReduceSingleTileKernelINS2_10policy_hubIN4cuda3std3__45tupleIJblEEEjN6thrust24THRUST_300001_SM_1000_NS8cuda_cub9__find_if7functorIS9_EEE10Policy1000ENSB_12zip_iteratorINS8_IJNSD_26transform_input_iterator_tIbNSC_6detail35transform_pair_of_input_iterators_tIbNSB_6detail15normal_iteratorINSB_10device_ptrIiEEEESQ_NS7_8equal_toIiEEEENS7_10__not_fn_tINS7_10__identityEEEEENSB_17counting_iteratorIlNSB_11use_defaultESZ_SZ_EEEEEEEPS9_jSF_S9_S9_SV_EEvT0_T1_T2_T3_T4_T6_E12temp_storage+24];
	ld.shared.u64 	%rd381, [_ZZN3cub18CUB_300001_SM_10006detail6reduce28DeviceReduceSingleTileKernelINS2_10policy_hubIN4cuda3std3__45tupleIJblEEEjN6thrust24THRUST_300001_SM_1000_NS8cuda_cub9__find_if7functorIS9_EEE10Policy1000ENSB_12zip_iteratorINS8_IJNSD_26transform_input_iterator_tIbNSC_6detail35transform_pair_of_input_iterators_tIbNSB_6detail15normal_iteratorINSB_10device_ptrIiEEEESQ_NS7_8equal_toIiEEEENS7_10__not_fn_tINS7_10__identityEEEEENSB_17counting_iteratorIlNSB_11use_defaultESZ_SZ_EEEEEEEPS9_jSF_S9_S9_SV_EEvT0_T1_T2_T3_T4_T6_E12temp_storage+32];
	and.b16  	%rs311, %rs391, 255;
	setp.eq.s16 	%p264, %rs311, 0;
	setp.eq.s16 	%p265, %rs310, 0;
	min.s64 	%rd382, %rd381, %rd441;
	selp.b16 	%rs312, %rs391, 1, %p265;
	selp.b16 	%rs391, %rs310, %rs312, %p264;
	selp.b64 	%rd383, %rd441, %rd382, %p265;
	selp.b64 	%rd441, %rd381, %rd383, %p264;
$L__BB7_68:
	setp.lt.u32 	%p266, %r44, 65;
	@%p266 bra 	$L__BB7_70;
	ld.shared.u8 	%rs313, [_ZZN3cub18CUB_300001_SM_10006detail6reduce28DeviceReduceSingleTileKernelINS2_10policy_hubIN4cuda3std3__45tupleIJblEEEjN6thrust24THRUST_300001_SM_1000_NS8cuda_cub9__find_if7functorIS9_EEE10Policy1000ENSB_12zip_iteratorINS8_IJNSD_26transform_input_iterator_tIbNSC_6detail35transform_pair_of_input_iterators_tIbNSB_6detail15normal_iteratorINSB_10device_ptrIiEEEESQ_NS7_8equal_toIiEEEENS7_10__not_fn_tINS7_10__identityEEEEENSB_17counting_iteratorIlNSB_11use_defaultESZ_SZ_EEEEEEEPS9_jSF_S9_S9_SV_EEvT0_T1_T2_T3_T4_T6_E12temp_storage+40];
	ld.shared.u64 	%rd384, [_ZZN3cub18CUB_300001_SM_10006detail6reduce28DeviceReduceSingleTileKernelINS2_10policy_hubIN4cuda3std3__45tupleIJblEEEjN6thrust24THRUST_300001_SM_1000_NS8cuda_cub9__find_if7functorIS9_EEE10Policy1000ENSB_12zip_iteratorINS8_IJNSD_26transform_input_iterator_tIbNSC_6detail35transform_pair_of_input_iterators_tIbNSB_6detail15normal_iteratorINSB_10device_ptrIiEEEESQ_NS7_8equal_toIiEEEENS7_10__not_fn_tINS7_10__identityEEEEENSB_17counting_iteratorIlNSB_11use_defaultESZ_SZ_EEEEEEEPS9_jSF_S9_S9_SV_EEvT0_T1_T2_T3_T4_T6_E12temp_storage+48];
	and.b16  	%rs314, %rs391, 255;
	setp.eq.s16 	%p267, %rs314, 0;
	setp.eq.s16 	%p268, %rs313, 0;
	min.s64 	%rd385, %rd384, %rd441;
	selp.b16 	%rs315, %rs391, 1, %p268;
	selp.b16 	%rs391, %rs313, %rs315, %p267;
	selp.b64 	%rd386, %rd441, %rd385, %p268;
	selp.b64 	%rd441, %rd384, %rd386, %p267;
$L__BB7_70:
	setp.lt.u32 	%p269, %r44, 97;
	@%p269 bra 	$L__BB7_72;
	ld.shared.u8 	%rs316, [_ZZN3cub18CUB_300001_SM_10006detail6reduce28DeviceReduceSingleTileKernelINS2_10policy_hubIN4cuda3std3__45tupleIJblEEEjN6thrust24THRUST_300001_SM_1000_NS8cuda_cub9__find_if7functorIS9_EEE10Policy1000ENSB_12zip_iteratorINS8_IJNSD_26transform_input_iterator_tIbNSC_6detail35transform_pair_of_input_iterators_tIbNSB_6detail15normal_iteratorINSB_10device_ptrIiEEEESQ_NS7_8equal_toIiEEEENS7_10__not_fn_tINS7_10__identityEEEEENSB_17counting_iteratorIlNSB_11use_defaultESZ_SZ_EEEEEEEPS9_jSF_S9_S9_SV_EEvT0_T1_T2_T3_T4_T6_E12temp_storage+56];
	ld.shared.u64 	%rd387, [_ZZN3cub18CUB_300001_SM_10006detail6reduce28DeviceReduceSingleTileKernelINS2_10policy_hubIN4cuda3std3__45tupleIJblEEEjN6thrust24THRUST_300001_SM_1000_NS8cuda_cub9__find_if7functorIS9_EEE10Policy1000ENSB_12zip_iteratorINS8_IJNSD_26transform_input_iterator_tIbNSC_6detail35transform_pair_of_input_iterators_tIbNSB_6detail15normal_iteratorINSB_10device_ptrIiEEEESQ_NS7_8equal_toIiEEEENS7_10__not_fn_tINS7_10__identityEEEEENSB_17counting_iteratorIlNSB_11use_defaultESZ_SZ_EEEEEEEPS9_jSF_S9_S9_SV_EEvT0_T1_T2_T3_T4_T6_E12temp_storage+64];
	and.b16  	%rs317, %rs391, 255;
	setp.eq.s16 	%p270, %rs317, 0;
	setp.eq.s16 	%p271, %rs316, 0;
	min.s64 	%rd388, %rd387, %rd441;
	selp.b16 	%rs318, %rs391, 1, %p271;
	selp.b16 	%rs391, %rs316, %rs318, %p270;
	selp.b64 	%rd389, %rd441, %rd388, %p271;
	selp.b64 	%rd441, %rd387, %rd389, %p270;
$L__BB7_72:
	setp.lt.u32 	%p272, %r44, 129;
	@%p272 bra 	$L__BB7_74;
	ld.shared.u8 	%rs319, [_ZZN3cub18CUB_300001_SM_10006detail6reduce28DeviceReduceSingleTileKernelINS2_10policy_hubIN4cuda3std3__45tupleIJblEEEjN6thrust24THRUST_300001_SM_1000_NS8cuda_cub9__find_if7functorIS9_EEE10Policy1000ENSB_12zip_iteratorINS8_IJNSD_26transform_input_iterator_tIbNSC_6detail35transform_pair_of_input_iterators_tIbNSB_6detail15normal_iteratorINSB_10device_ptrIiEEEESQ_NS7_8equal_toIiEEEENS7_10__not_fn_tINS7_10__identityEEEEENSB_17counting_iteratorIlNSB_11use_defaultESZ_SZ_EEEEEEEPS9_jSF_S9_S9_SV_EEvT0_T1_T2_T3_T4_T6_E12temp_storage+72];
	ld.shared.u64 	%rd390, [_ZZN3cub18CUB_300001_SM_10006detail6reduce28DeviceReduceSingleTileKernelINS2_10policy_hubIN4cuda3std3__45tupleIJblEEEjN6thrust24THRUST_300001_SM_1000_NS8cuda_cub9__find_if7functorIS9_EEE10Policy1000ENSB_12zip_iteratorINS8_IJNSD_26transform_input_iterator_tIbNSC_6detail35transform_pair_of_input_iterators_tIbNSB_6detail15normal_iteratorINSB_10device_ptrIiEEEESQ_NS7_8equal_toIiEEEENS7_10__not_fn_tINS7_10__identityEEEEENSB_17counting_iteratorIlNSB_11use_defaultESZ_SZ_EEEEEEEPS9_jSF_S9_S9_SV_EEvT0_T1_T2_T3_T4_T6_E12temp_storage+80];
	and.b16  	%rs320, %rs391, 255;
	setp.eq.s16 	%p273, %rs320, 0;
	setp.eq.s16 	%p274, %rs319, 0;
	min.s64 	%rd391, %rd390, %rd441;
	selp.b16 	%rs321, %rs391, 1, %p274;
	selp.b16 	%rs391, %rs319, %rs321, %p273;
	selp.b64 	%rd392, %rd441, %rd391, %p274;
	selp.b64 	%rd441, %rd390, %rd392, %p273;
$L__BB7_74:
	setp.lt.u32 	%p275, %r44, 161;
	@%p275 bra 	$L__BB7_76;
	ld.shared.u8 	%rs322, [_ZZN3cub18CUB_300001_SM_10006detail6reduce28DeviceReduceSingleTileKernelINS2_10policy_hubIN4cuda3std3__45tupleIJblEEEjN6thrust24THRUST_300001_SM_1000_NS8cuda_cub9__find_if7functorIS9_EEE10Policy1000ENSB_12zip_iteratorINS8_IJNSD_26transform_input_iterator_tIbNSC_6detail35transform_pair_of_input_iterators_tIbNSB_6detail15normal_iteratorINSB_10device_ptrIiEEEESQ_NS7_8equal_toIiEEEENS7_10__not_fn_tINS7_10__identityEEEEENSB_17counting_iteratorIlNSB_11use_defaultESZ_SZ_EEEEEEEPS9_jSF_S9_S9_SV_EEvT0_T1_T2_T3_T4_T6_E12temp_storage+88];
	ld.shared.u64 	%rd393, [_ZZN3cub18CUB_300001_SM_10006detail6reduce28DeviceReduceSingleTileKernelINS2_10policy_hubIN4cuda3std3__45tupleIJblEEEjN6thrust24THRUST_300001_SM_1000_NS8cuda_cub9__find_if7functorIS9_EEE10Policy1000ENSB_12zip_iteratorINS8_IJNSD_26transform_input_iterator_tIbNSC_6detail35transform_pair_of_input_iterators_tIbNSB_6detail15normal_iteratorINSB_10device_ptrIiEEEESQ_NS7_8equal_toIiEEEENS7_10__not_fn_tINS7_10__identityEEEEENSB_17counting_iteratorIlNSB_11use_defaultESZ_SZ_EEEEEEEPS9_jSF_S9_S9_SV_EEvT0_T1_T2_T3_T4_T6_E12temp_storage+96];
	and.b16  	%rs323, %rs391, 255;
	setp.eq.s16 	%p276, %rs323, 0;
	setp.eq.s16 	%p277, %rs322, 0;
	min.s64 	%rd394, %rd393, %rd441;
	selp.b16 	%rs324, %rs391, 1, %p277;
	selp.b16 	%rs391, %rs322, %rs324, %p276;
	selp.b64 	%rd395, %rd441, %rd394, %p277;
	selp.b64 	%rd441, %rd393, %rd395, %p276;
$L__BB7_76:
	setp.lt.u32 	%p278, %r44, 193;
	@%p278 bra 	$L__BB7_78;
	ld.shared.u8 	%rs325, [_ZZN3cub18CUB_300001_SM_10006detail6reduce28DeviceReduceSingleTileKernelINS2_10policy_hubIN4cuda3std3__45tupleIJblEEEjN6thrust24THRUST_300001_SM_1000_NS8cuda_cub9__find_if7functorIS9_EEE10Policy1000ENSB_12zip_iteratorINS8_IJNSD_26transform_input_iterator_tIbNSC_6detail35transform_pair_of_input_iterators_tIbNSB_6detail15normal_iteratorINSB_10device_ptrIiEEEESQ_NS7_8equal_toIiEEEENS7_10__not_fn_tINS7_10__identityEEEEENSB_17counting_iteratorIlNSB_11use_defaultESZ_SZ_EEEEEEEPS9_jSF_S9_S9_SV_EEvT0_T1_T2_T3_T4_T6_E12temp_storage+104];
	ld.shared.u64 	%rd396, [_ZZN3cub18CUB_300001_SM_10006detail6reduce28DeviceReduceSingleTileKernelINS2_10policy_hubIN4cuda3std3__45tupleIJblEEEjN6thrust24THRUST_300001_SM_1000_NS8cuda_cub9__find_if7functorIS9_EEE10Policy1000ENSB_12zip_iteratorINS8_IJNSD_26transform_input_iterator_tIbNSC_6detail35transform_pair_of_input_iterators_tIbNSB_6detail15normal_iteratorINSB_10device_ptrIiEEEESQ_NS7_8equal_toIiEEEENS7_10__not_fn_tINS7_10__identityEEEEENSB_17counting_iteratorIlNSB_11use_defaultESZ_SZ_EEEEEEEPS9_jSF_S9_S9_SV_EEvT0_T1_T2_T3_T4_T6_E12temp_storage+112];
	and.b16  	%rs326, %rs391, 255;
	setp.eq.s16 	%p279, %rs326, 0;
	setp.eq.s16 	%p280, %rs325, 0;
	min.s64 	%rd397, %rd396, %rd441;
	selp.b16 	%rs327, %rs391, 1, %p280;
	selp.b16 	%rs391, %rs325, %rs327, %p279;
	selp.b64 	%rd398, %rd441, %rd397, %p280;
	selp.b64 	%rd441, %rd396, %rd398, %p279;
$L__BB7_78:
	setp.lt.u32 	%p281, %r44, 225;
	@%p281 bra 	$L__BB7_121;
	ld.shared.u8 	%rs328, [_ZZN3cub18CUB_300001_SM_10006detail6reduce28DeviceReduceSingleTileKernelINS2_10policy_hubIN4cuda3std3__45tupleIJblEEEjN6thrust24THRUST_300001_SM_1000_NS8cuda_cub9__find_if7functorIS9_EEE10Policy1000ENSB_12zip_iteratorINS8_IJNSD_26transform_input_iterator_tIbNSC_6detail35transform_pair_of_input_iterators_tIbNSB_6detail15normal_iteratorINSB_10device_ptrIiEEEESQ_NS7_8equal_toIiEEEENS7_10__not_fn_tINS7_10__identityEEEEENSB_17counting_iteratorIlNSB_11use_defaultESZ_SZ_EEEEEEEPS9_jSF_S9_S9_SV_EEvT0_T1_T2_T3_T4_T6_E12temp_storage+120];
	ld.shared.u64 	%rd399, [_ZZN3cub18CUB_300001_SM_10006detail6reduce28DeviceReduceSingleTileKernelINS2_10policy_hubIN4cuda3std3__45tupleIJblEEEjN6thrust24THRUST_300001_SM_1000_NS8cuda_cub9__find_if7functorIS9_EEE10Policy1000ENSB_12zip_iteratorINS8_IJNSD_26transform_input_iterator_tIbNSC_6detail35transform_pair_of_input_iterators_tIbNSB_6detail15normal_iteratorINSB_10device_ptrIiEEEESQ_NS7_8equal_toIiEEEENS7_10__not_fn_tINS7_10__identityEEEEENSB_17counting_iteratorIlNSB_11use_defaultESZ_SZ_EEEEEEEPS9_jSF_S9_S9_SV_EEvT0_T1_T2_T3_T4_T6_E12temp_storage+128];
	and.b16  	%rs329, %rs391, 255;
	setp.eq.s16 	%p282, %rs329, 0;
	setp.eq.s16 	%p283, %rs328, 0;
	min.s64 	%rd400, %rd399, %rd441;
	selp.b16 	%rs330, %rs391, 1, %p283;
	selp.b16 	%rs391, %rs328, %rs330, %p282;
	selp.b64 	%rd401, %rd441, %rd400, %p283;
	selp.b64 	%rd441, %rd399, %rd401, %p282;
	bra.uni 	$L__BB7_121;
$L__BB7_80:
	mov.u32 	%r20, %tid.x;
	cvt.u64.u32 	%rd73, %r20;
	mul.wide.u32 	%rd119, %r20, 4;
	add.s64 	%rd74, %rd2, %rd119;
	add.s64 	%rd75, %rd3, %rd119;
	ld.global.u32 	%r66, [%rd74];
	ld.global.u32 	%r67, [%rd75];
	setp.ne.s32 	%p3, %r66, %r67;
	add.s32 	%r68, %r20, 256;
	cvt.u64.u32 	%rd120, %r68;
	ld.global.u32 	%r69, [%rd74+1024];
	ld.global.u32 	%r71, [%rd75+1024];
	setp.ne.s32 	%p4, %r69, %r71;
	add.s32 	%r73, %r20, 512;
	cvt.u64.u32 	%rd121, %r73;
	add.s64 	%rd122, %rd116, %rd121;
	ld.global.u32 	%r74, [%rd74+2048];
	ld.global.u32 	%r75, [%rd75+2048];
	setp.ne.s32 	%p5, %r74, %r75;
	add.s64 	%rd123, %rd122, 256;
	ld.global.u32 	%r76, [%rd74+3072];
	ld.global.u32 	%r77, [%rd75+3072];
	setp.ne.s32 	%p7, %r76, %r77;
	or.pred  	%p9, %p3, %p4;
	selp.b64 	%rd124, %rd73, %rd120, %p3;
	add.s64 	%rd125, %rd116, %rd124;
	min.s64 	%rd126, %rd122, %rd125;
	selp.b64 	%rd127, %rd126, %rd125, %p5;
	or.pred  	%p10, %p9, %p5;
	selp.b64 	%rd128, %rd127, %rd122, %p9;
	min.s64 	%rd129, %rd123, %rd128;
	selp.b64 	%rd130, %rd129, %rd128, %p7;
	or.pred  	%p11, %p10, %p7;
	selp.u16 	%rs391, 1, 0, %p11;
	selp.b64 	%rd441, %rd130, %rd123, %p10;
	add.s32 	%r21, %r44, -1024;
	setp.lt.u32 	%p12, %r21, 1024;
	mov.b32 	%r528, 1024;
	@%p12 bra 	$L__BB7_84;
	mov.b32 	%r528, 1024;
$L__BB7_82:
	cvt.u64.u32 	%rd131, %r528;
	add.s64 	%rd132, %rd73, %rd131;
	mul.wide.u32 	%rd133, %r528, 4;
	add.s64 	%rd134, %rd74, %rd133;
	add.s64 	%rd135, %rd75, %rd133;
	add.s64 	%rd136, %rd132, %rd116;
	ld.global.u32 	%r79, [%rd134];
	ld.global.u32 	%r80, [%rd135];
	setp.ne.s32 	%p13, %r79, %r80;
	add.s64 	%rd137, %rd136, 256;
	ld.global.u32 	%r81, [%rd134+1024];
	ld.global.u32 	%r82, [%rd135+1024];
	setp.ne.s32 	%p14, %r81, %r82;
	selp.u16 	%rs109, 1, 0, %p14;
	add.s64 	%rd138, %rd136, 512;
	ld.global.u32 	%r83, [%rd134+2048];
	ld.global.u32 	%r84, [%rd135+2048];
	setp.ne.s32 	%p15, %r83, %r84;
	selp.u16 	%rs110, 1, 0, %p15;
	add.s64 	%rd139, %rd136, 768;
	ld.global.u32 	%r85, [%rd134+3072];
	ld.global.u32 	%r86, [%rd135+3072];
	setp.ne.s32 	%p16, %r85, %r86;
	selp.u16 	%rs111, 1, 0, %p16;
	and.b16  	%rs112, %rs391, 255;
	setp.eq.s16 	%p17, %rs112, 0;
	selp.u16 	%rs113, 1, 0, %p13;
	min.s64 	%rd140, %rd136, %rd441;
	selp.b16 	%rs114, 1, %rs391, %p13;
	selp.b64 	%rd141, %rd140, %rd441, %p13;
	selp.b16 	%rs115, %rs113, %rs114, %p17;
	and.b16  	%rs116, %rs115, 255;
	selp.b64 	%rd142, %rd136, %rd141, %p17;
	setp.eq.s16 	%p18, %rs116, 0;
	min.s64 	%rd143, %rd137, %rd142;
	selp.b16 	%rs117, 1, %rs115, %p14;
	selp.b64 	%rd144, %rd143, %rd142, %p14;
	selp.b16 	%rs118, %rs109, %rs117, %p18;
	and.b16  	%rs119, %rs118, 255;
	selp.b64 	%rd145, %rd137, %rd144, %p18;
	setp.eq.s16 	%p19, %rs119, 0;
	min.s64 	%rd146, %rd138, %rd145;
	selp.b16 	%rs120, 1, %rs118, %p15;
	selp.b64 	%rd147, %rd146, %rd145, %p15;
	selp.b16 	%rs121, %rs110, %rs120, %p19;
	and.b16  	%rs122, %rs121, 255;
	selp.b64 	%rd148, %rd138, %rd147, %p19;
	setp.eq.s16 	%p20, %rs122, 0;
	min.s64 	%rd149, %rd139, %rd148;
	selp.b16 	%rs123, 1, %rs121, %p16;
	selp.b64 	%rd150, %rd149, %rd148, %p16;
	selp.b16 	%rs391, %rs111, %rs123, %p20;
	selp.b64 	%rd441, %rd139, %rd150, %p20;
	sub.s32 	%r87, %r44, %r528;
	setp.lt.u32 	%p21, %r87, 1024;
	@%p21 bra 	$L__BB7_97;
	add.s32 	%r528, %r528, 1024;
	setp.le.u32 	%p22, %r528, %r21;
	@%p22 bra 	$L__BB7_82;
$L__BB7_84:
	setp.le.u32 	%p23, %r44, %r528;
	sub.s32 	%r88, %r44, %r528;
	setp.ge.s32 	%p24, %r20, %r88;
	or.pred  	%p25, %p23, %p24;
	@%p25 bra 	$L__BB7_97;
	not.b32 	%r90, %r20;
	add.s32 	%r91, %r44, %r90;
	sub.s32 	%r25, %r91, %r528;
	shr.u32 	%r92, %r25, 8;
	add.s32 	%r26, %r92, 1;
	and.b32  	%r27, %r26, 7;
	setp.lt.u32 	%p26, %r25, 1792;
	mov.u32 	%r533, %r20;
	@%p26 bra 	$L__BB7_89;
	or.b32  	%r531, %r20, 1024;
	add.s32 	%r530, %r20, %r528;
	and.b32  	%r93, %r26, 33554424;
	neg.s32 	%r529, %r93;
$L__BB7_87:
	.pragma "nounroll";
	cvt.u64.u32 	%rd152, %r530;
	mul.wide.u32 	%rd153, %r530, 4;
	add.s64 	%rd154, %rd2, %rd153;
	add.s64 	%rd155, %rd3, %rd153;
	add.s64 	%rd156, %rd116, %rd152;
	ld.global.u32 	%r94, [%rd154];
	ld.global.u32 	%r95, [%rd155];
	setp.ne.s32 	%p27, %r94, %r95;
	selp.u16 	%rs125, 1, 0, %p27;
	and.b16  	%rs126, %rs391, 255;
	setp.ne.s16 	%p29, %rs126, 0;
	and.pred  	%p30, %p29, %p27;
	min.s64 	%rd157, %rd156, %rd441;
	setp.eq.s16 	%p31, %rs126, 0;
	selp.b16 	%rs127, %rs125, %rs391, %p31;
	selp.b64 	%rd158, %rd156, %rd441, %p31;
	selp.b16 	%rs128, 1, %rs127, %p30;
	and.b16  	%rs129, %rs128, 255;
	selp.b64 	%rd159, %rd157, %rd158, %p30;
	add.s32 	%r96, %r530, 256;
	cvt.u64.u32 	%rd160, %r96;
	mul.wide.u32 	%rd161, %r96, 4;
	add.s64 	%rd162, %rd2, %rd161;
	add.s64 	%rd163, %rd3, %rd161;
	add.s64 	%rd164, %rd116, %rd160;
	ld.global.u32 	%r97, [%rd162];
	ld.global.u32 	%r98, [%rd163];
	setp.ne.s32 	%p32, %r97, %r98;
	selp.u16 	%rs130, 1, 0, %p32;
	setp.ne.s16 	%p34, %rs129, 0;
	and.pred  	%p35, %p34, %p32;
	min.s64 	%rd165, %rd164, %rd159;
	setp.eq.s16 	%p36, %rs129, 0;
	selp.b16 	%rs131, %rs130, %rs128, %p36;
	selp.b64 	%rd166, %rd164, %rd159, %p36;
	selp.b16 	%rs132, 1, %rs131, %p35;
	and.b16  	%rs133, %rs132, 255;
	selp.b64 	%rd167, %rd165, %rd166, %p35;
	add.s32 	%r99, %r530, 512;
	cvt.u64.u32 	%rd168, %r99;
	mul.wide.u32 	%rd169, %r99, 4;
	add.s64 	%rd170, %rd2, %rd169;
	add.s64 	%rd171, %rd3, %rd169;
	add.s64 	%rd172, %rd116, %rd168;
	ld.global.u32 	%r100, [%rd170];
	ld.global.u32 	%r101, [%rd171];
	setp.ne.s32 	%p37, %r100, %r101;
	selp.u16 	%rs134, 1, 0, %p37;
	setp.ne.s16 	%p39, %rs133, 0;
	and.pred  	%p40, %p39, %p37;
	min.s64 	%rd173, %rd172, %rd167;
	setp.eq.s16 	%p41, %rs133, 0;
	selp.b16 	%rs135, %rs134, %rs132, %p41;
	selp.b64 	%rd174, %rd172, %rd167, %p41;
	selp.b16 	%rs136, 1, %rs135, %p40;
	and.b16  	%rs137, %rs136, 255;
	selp.b64 	%rd175, %rd173, %rd174, %p40;
	add.s32 	%r102, %r530, 768;
	cvt.u64.u32 	%rd176, %r102;
	mul.wide.u32 	%rd177, %r102, 4;
	add.s64 	%rd178, %rd2, %rd177;
	add.s64 	%rd179, %rd3, %rd177;
	add.s64 	%rd180, %rd116, %rd176;
	ld.global.u32 	%r103, [%rd178];
	ld.global.u32 	%r104, [%rd179];
	setp.ne.s32 	%p42, %r103, %r104;
	selp.u16 	%rs138, 1, 0, %p42;
	setp.ne.s16 	%p44, %rs137, 0;
	and.pred  	%p45, %p44, %p42;
	min.s64 	%rd181, %rd180, %rd175;
	setp.eq.s16 	%p46, %rs137, 0;
	selp.b16 	%rs139, %rs138, %rs136, %p46;
	selp.b64 	%rd182, %rd180, %rd175, %p46;
	selp.b16 	%rs140, 1, %rs139, %p45;
	and.b16  	%rs141, %rs140, 255;
	selp.b64 	%rd183, %rd181, %rd182, %p45;
	add.s32 	%r105, %r530, 1024;
	cvt.u64.u32 	%rd184, %r105;
	mul.wide.u32 	%rd185, %r105, 4;
	add.s64 	%rd186, %rd2, %rd185;
	add.s64 	%rd187, %rd3, %rd185;
	add.s64 	%rd188, %rd116, %rd184;
	ld.global.u32 	%r106, [%rd186];
	ld.global.u32 	%r107, [%rd187];
	setp.ne.s32 	%p47, %r106, %r107;
	selp.u16 	%rs142, 1, 0, %p47;
	setp.ne.s16 	%p49, %rs141, 0;
	and.pred  	%p50, %p49, %p47;
	min.s64 	%rd189, %rd188, %rd183;
	setp.eq.s16 	%p51, %rs141, 0;
	selp.b16 	%rs143, %rs142, %rs140, %p51;
	selp.b64 	%rd190, %rd188, %rd183, %p51;
	selp.b16 	%rs144, 1, %rs143, %p50;
	and.b16  	%rs145, %rs144, 255;
	selp.b64 	%rd191, %rd189, %rd190, %p50;
	add.s32 	%r108, %r530, 1280;
	cvt.u64.u32 	%rd192, %r108;
	mul.wide.u32 	%rd193, %r108, 4;
	add.s64 	%rd194, %rd2, %rd193;
	add.s64 	%rd195, %rd3, %rd193;
	add.s64 	%rd196, %rd116, %rd192;
	ld.global.u32 	%r109, [%rd194];
	ld.global.u32 	%r110, [%rd195];
	setp.ne.s32 	%p52, %r109, %r110;
	selp.u16 	%rs146, 1, 0, %p52;
	setp.ne.s16 	%p54, %rs145, 0;
	and.pred  	%p55, %p54, %p52;
	min.s64 	%rd197, %rd196, %rd191;
	setp.eq.s16 	%p56, %rs145, 0;
	selp.b16 	%rs147, %rs146, %rs144, %p56;
	selp.b64 	%rd198, %rd196, %rd191, %p56;
	selp.b16 	%rs148, 1, %rs147, %p55;
	and.b16  	%rs149, %rs148, 255;
	selp.b64 	%rd199, %rd197, %rd198, %p55;
	add.s32 	%r111, %r530, 1536;
	cvt.u64.u32 	%rd200, %r111;
	mul.wide.u32 	%rd201, %r111, 4;
	add.s64 	%rd202, %rd2, %rd201;
	add.s64 	%rd203, %rd3, %rd201;
	add.s64 	%rd204, %rd116, %rd200;
	ld.global.u32 	%r112, [%rd202];
	ld.global.u32 	%r113, [%rd203];
	setp.ne.s32 	%p57, %r112, %r113;
	selp.u16 	%rs150, 1, 0, %p57;
	setp.ne.s16 	%p59, %rs149, 0;
	and.pred  	%p60, %p59, %p57;
	min.s64 	%rd205, %rd204, %rd199;
	setp.eq.s16 	%p61, %rs149, 0;
	selp.b16 	%rs151, %rs150, %rs148, %p61;
	selp.b64 	%rd206, %rd204, %rd199, %p61;
	selp.b16 	%rs152, 1, %rs151, %p60;
	and.b16  	%rs153, %rs152, 255;
	selp.b64 	%rd207, %rd205, %rd206, %p60;
	add.s32 	%r114, %r530, 1792;
	cvt.u64.u32 	%rd208, %r114;
	mul.wide.u32 	%rd209, %r114, 4;
	add.s64 	%rd210, %rd2, %rd209;
	add.s64 	%rd211, %rd3, %rd209;
	add.s64 	%rd212, %rd116, %rd208;
	ld.global.u32 	%r115, [%rd210];
	ld.global.u32 	%r116, [%rd211];
	setp.ne.s32 	%p62, %r115, %r116;
	selp.u16 	%rs154, 1, 0, %p62;
	setp.ne.s16 	%p64, %rs153, 0;
	and.pred  	%p65, %p64, %p62;
	min.s64 	%rd213, %rd212, %rd207;
	setp.eq.s16 	%p66, %rs153, 0;
	selp.b16 	%rs155, %rs154, %rs152, %p66;
	selp.b64 	%rd214, %rd212, %rd207, %p66;
	selp.b16 	%rs391, 1, %rs155, %p65;
	selp.b64 	%rd441, %rd213, %rd214, %p65;
	add.s32 	%r531, %r531, 2048;
	add.s32 	%r530, %r530, 2048;
	add.s32 	%r529, %r529, 8;
	setp.ne.s32 	%p67, %r529, 0;
	@%p67 bra 	$L__BB7_87;
	add.s32 	%r533, %r531, -1024;
$L__BB7_89:
	setp.eq.s32 	%p68, %r27, 0;
	@%p68 bra 	$L__BB7_97;
	setp.lt.u32 	%p69, %r27, 4;
	@%p69 bra 	$L__BB7_92;
	add.s32 	%r117, %r533, %r528;
	cvt.u64.u32 	%rd216, %r117;
	mul.wide.u32 	%rd217, %r117, 4;
	add.s64 	%rd218, %rd2, %rd217;
	add.s64 	%rd219, %rd3, %rd217;
	add.s64 	%rd220, %rd116, %rd216;
	ld.global.u32 	%r118, [%rd218];
	ld.global.u32 	%r119, [%rd219];
	setp.ne.s32 	%p70, %r118, %r119;
	selp.u16 	%rs157, 1, 0, %p70;
	and.b16  	%rs158, %rs391, 255;
	setp.ne.s16 	%p72, %rs158, 0;
	and.pred  	%p73, %p72, %p70;
	min.s64 	%rd221, %rd220, %rd441;
	setp.eq.s16 	%p74, %rs158, 0;
	selp.b16 	%rs159, %rs157, %rs391, %p74;
	selp.b64 	%rd222, %rd220, %rd441, %p74;
	selp.b16 	%rs160, 1, %rs159, %p73;
	and.b16  	%rs161, %rs160, 255;
	selp.b64 	%rd223, %rd221, %rd222, %p73;
	add.s32 	%r120, %r117, 256;
	cvt.u64.u32 	%rd224, %r120;
	mul.wide.u32 	%rd225, %r120, 4;
	add.s64 	%rd226, %rd2, %rd225;
	add.s64 	%rd227, %rd3, %rd225;
	add.s64 	%rd228, %rd116, %rd224;
	ld.global.u32 	%r121, [%rd226];
	ld.global.u32 	%r122, [%rd227];
	setp.ne.s32 	%p75, %r121, %r122;
	selp.u16 	%rs162, 1, 0, %p75;
	setp.ne.s16 	%p77, %rs161, 0;
	and.pred  	%p78, %p77, %p75;
	min.s64 	%rd229, %rd228, %rd223;
	setp.eq.s16 	%p79, %rs161, 0;
	selp.b16 	%rs163, %rs162, %rs160, %p79;
	selp.b64 	%rd230, %rd228, %rd223, %p79;
	selp.b16 	%rs164, 1, %rs163, %p78;
	and.b16  	%rs165, %rs164, 255;
	selp.b64 	%rd231, %rd229, %rd230, %p78;
	add.s32 	%r123, %r117, 512;
	cvt.u64.u32 	%rd232, %r123;
	mul.wide.u32 	%rd233, %r123, 4;
	add.s64 	%rd234, %rd2, %rd233;
	add.s64 	%rd235, %rd3, %rd233;
	add.s64 	%rd236, %rd116, %rd232;
	ld.global.u32 	%r124, [%rd234];
	ld.global.u32 	%r125, [%rd235];
	setp.ne.s32 	%p80, %r124, %r125;
	selp.u16 	%rs166, 1, 0, %p80;
	setp.ne.s16 	%p82, %rs165, 0;
	and.pred  	%p83, %p82, %p80;
	min.s64 	%rd237, %rd236, %rd231;
	setp.eq.s16 	%p84, %rs165, 0;
	selp.b16 	%rs167, %rs166, %rs164, %p84;
	selp.b64 	%rd238, %rd236, %rd231, %p84;
	selp.b16 	%rs168, 1, %rs167, %p83;
	and.b16  	%rs169, %rs168, 255;
	selp.b64 	%rd239, %rd237, %rd238, %p83;
	add.s32 	%r126, %r117, 768;
	cvt.u64.u32 	%rd240, %r126;
	mul.wide.u32 	%rd241, %r126, 4;
	add.s64 	%rd242, %rd2, %rd241;
	add.s64 	%rd243, %rd3, %rd241;
	add.s64 	%rd244, %rd116, %rd240;
	ld.global.u32 	%r127, [%rd242];
	ld.global.u32 	%r128, [%rd243];
	setp.ne.s32 	%p85, %r127, %r128;
	selp.u16 	%rs170, 1, 0, %p85;
	setp.ne.s16 	%p87, %rs169, 0;
	and.pred  	%p88, %p87, %p85;
	min.s64 	%rd245, %rd244, %rd239;
	setp.eq.s16 	%p89, %rs169, 0;
	selp.b16 	%rs171, %rs170, %rs168, %p89;
	selp.b64 	%rd246, %rd244, %rd239, %p89;
	selp.b16 	%rs391, 1, %rs171, %p88;
	selp.b64 	%rd441, %rd245, %rd246, %p88;
	add.s32 	%r533, %r533, 1024;
$L__BB7_92:
	and.b32  	%r129, %r26, 3;
	setp.eq.s32 	%p90, %r129, 0;
	@%p90 bra 	$L__BB7_97;
	setp.eq.s32 	%p91, %r129, 1;
	@%p91 bra 	$L__BB7_95;
	add.s32 	%r130, %r533, %r528;
	cvt.u64.u32 	%rd248, %r130;
	mul.wide.u32 	%rd249, %r130, 4;
	add.s64 	%rd250, %rd2, %rd249;
	add.s64 	%rd251, %rd3, %rd249;
	add.s64 	%rd252, %rd116, %rd248;
	ld.global.u32 	%r131, [%rd250];
	ld.global.u32 	%r132, [%rd251];
	setp.ne.s32 	%p92, %r131, %r132;
	selp.u16 	%rs173, 1, 0, %p92;
	and.b16  	%rs174, %rs391, 255;
	setp.ne.s16 	%p94, %rs174, 0;
	and.pred  	%p95, %p94, %p92;
	min.s64 	%rd253, %rd252, %rd441;
	setp.eq.s16 	%p96, %rs174, 0;
	selp.b16 	%rs175, %rs173, %rs391, %p96;
	selp.b64 	%rd254, %rd252, %rd441, %p96;
	selp.b16 	%rs176, 1, %rs175, %p95;
	and.b16  	%rs177, %rs176, 255;
	selp.b64 	%rd255, %rd253, %rd254, %p95;
	add.s32 	%r133, %r130, 256;
	cvt.u64.u32 	%rd256, %r133;
	mul.wide.u32 	%rd257, %r133, 4;
	add.s64 	%rd258, %rd2, %rd257;
	add.s64 	%rd259, %rd3, %rd257;
	add.s64 	%rd260, %rd116, %rd256;
	ld.global.u32 	%r134, [%rd258];
	ld.global.u32 	%r135, [%rd259];
	setp.ne.s32 	%p97, %r134, %r135;
	selp.u16 	%rs178, 1, 0, %p97;
	setp.ne.s16 	%p99, %rs177, 0;
	and.pred  	%p100, %p99, %p97;
	min.s64 	%rd261, %rd260, %rd255;
	setp.eq.s16 	%p101, %rs177, 0;
	selp.b16 	%rs179, %rs178, %rs176, %p101;
	selp.b64 	%rd262, %rd260, %rd255, %p101;
	selp.b16 	%rs391, 1, %rs179, %p100;
	selp.b64 	%rd441, %rd261, %rd262, %p100;
	add.s32 	%r533, %r533, 512;
$L__BB7_95:
	and.b32  	%r136, %r25, 256;
	setp.ne.s32 	%p102, %r136, 0;
	@%p102 bra 	$L__BB7_97;
	add.s32 	%r137, %r533, %r528;
	cvt.u64.u32 	%rd263, %r137;
	mul.wide.u32 	%rd264, %r137, 4;
	add.s64 	%rd265, %rd2, %rd264;
	add.s64 	%rd266, %rd3, %rd264;
	add.s64 	%rd267, %rd116, %rd263;
	ld.global.u32 	%r138, [%rd265];
	ld.global.u32 	%r139, [%rd266];
	setp.ne.s32 	%p103, %r138, %r139;
	selp.u16 	%rs180, 1, 0, %p103;
	and.b16  	%rs181, %rs391, 255;
	setp.ne.s16 	%p105, %rs181, 0;
	and.pred  	%p106, %p105, %p103;
	min.s64 	%rd268, %rd267, %rd441;
	setp.eq.s16 	%p107, %rs181, 0;
	selp.b16 	%rs182, %rs180, %rs391, %p107;
	selp.b64 	%rd269, %rd267, %rd441, %p107;
	selp.b16 	%rs391, 1, %rs182, %p106;
	selp.b64 	%rd441, %rd268, %rd269, %p106;
$L__BB7_97:
	// begin inline asm
	mov.u32 %r140, %laneid;
	// end inline asm
	cvt.u32.u16 	%r161, %rs391;
	and.b32  	%r142, %r161, 255;
	mov.b32 	%r158, 1;
	mov.b32 	%r159, 31;
	mov.b32 	%r160, -1;
	// begin inline asm
	shfl.sync.down.b32 %r141, %r142, %r158, %r159, %r160;
	// end inline asm
	// begin inline asm
	shfl.sync.down.b32 %r146, %r147, %r158, %r159, %r160;
	// end inline asm
	mov.b64 	{%r152, %r157}, %rd441;
	// begin inline asm
	shfl.sync.down.b32 %r151, %r152, %r158, %r159, %r160;
	// end inline asm
	// begin inline asm
	shfl.sync.down.b32 %r156, %r157, %r158, %r159, %r160;
	// end inline asm
	mov.b64 	%rd92, {%r151, %r156};
	cvt.u16.u32 	%rs75, %r141;
	setp.gt.s32 	%p108, %r140, 30;
	@%p108 bra 	$L__BB7_101;
	and.b16  	%rs183, %rs391, 255;
	setp.eq.s16 	%p109, %rs183, 0;
	and.b16  	%rs184, %rs75, 255;
	setp.eq.s16 	%p110, %rs184, 0;
	or.pred  	%p111, %p109, %p110;
	@%p111 bra 	$L__BB7_100;
	min.s64 	%rd441, %rd92, %rd441;
	mov.b16 	%rs391, 1;
	bra.uni 	$L__BB7_101;
$L__BB7_100:
	setp.eq.s16 	%p112, %rs183, 0;
	selp.b16 	%rs391, %rs75, %rs391, %p112;
	selp.b64 	%rd441, %rd92, %rd441, %p112;
$L__BB7_101:
	cvt.u32.u16 	%r182, %rs391;
	and.b32  	%r163, %r182, 255;
	mov.b32 	%r179, 2;
	mov.b32 	%r180, 31;
	mov.b32 	%r181, -1;
	// begin inline asm
	shfl.sync.down.b32 %r162, %r163, %r179, %r180, %r181;
	// end inline asm
	// begin inline asm
	shfl.sync.down.b32 %r167, %r168, %r179, %r180, %r181;
	// end inline asm
	mov.b64 	{%r173, %r178}, %rd441;
	// begin inline asm
	shfl.sync.down.b32 %r172, %r173, %r179, %r180, %r181;
	// end inline asm
	// begin inline asm
	shfl.sync.down.b32 %r177, %r178, %r179, %r180, %r181;
	// end inline asm
	mov.b64 	%rd96, {%r172, %r177};
	cvt.u16.u32 	%rs78, %r162;
	setp.gt.s32 	%p113, %r140, 29;
	@%p113 bra 	$L__BB7_105;
	and.b16  	%rs187, %rs391, 255;
	setp.eq.s16 	%p114, %rs187, 0;
	and.b16  	%rs188, %rs78, 255;
	setp.eq.s16 	%p115, %rs188, 0;
	or.pred  	%p116, %p114, %p115;
	@%p116 bra 	$L__BB7_104;
	min.s64 	%rd441, %rd96, %rd441;
	mov.b16 	%rs391, 1;
	bra.uni 	$L__BB7_105;
$L__BB7_104:
	setp.eq.s16 	%p117, %rs187, 0;
	selp.b16 	%rs391, %rs78, %rs391, %p117;
	selp.b64 	%rd441, %rd96, %rd441, %p117;
$L__BB7_105:
	cvt.u32.u16 	%r203, %rs391;
	and.b32  	%r184, %r203, 255;
	mov.b32 	%r200, 4;
	mov.b32 	%r201, 31;
	mov.b32 	%r202, -1;
	// begin inline asm
	shfl.sync.down.b32 %r183, %r184, %r200, %r201, %r202;
	// end inline asm
	// begin inline asm
	shfl.sync.down.b32 %r188, %r189, %r200, %r201, %r202;
	// end inline asm
	mov.b64 	{%r194, %r199}, %rd441;
	// begin inline asm
	shfl.sync.down.b32 %r193, %r194, %r200, %r201, %r202;
	// end inline asm
	// begin inline asm
	shfl.sync.down.b32 %r198, %r199, %r200, %r201, %r202;
	// end inline asm
	mov.b64 	%rd100, {%r193, %r198};
	cvt.u16.u32 	%rs81, %r183;
	setp.gt.s32 	%p118, %r140, 27;
	@%p118 bra 	$L__BB7_109;
	and.b16  	%rs191, %rs391, 255;
	setp.eq.s16 	%p119, %rs191, 0;
	and.b16  	%rs192, %rs81, 255;
	setp.eq.s16 	%p120, %rs192, 0;
	or.pred  	%p121, %p119, %p120;
	@%p121 bra 	$L__BB7_108;
	min.s64 	%rd441, %rd100, %rd441;
	mov.b16 	%rs391, 1;
	bra.uni 	$L__BB7_109;
$L__BB7_108:
	setp.eq.s16 	%p122, %rs191, 0;
	selp.b16 	%rs391, %rs81, %rs391, %p122;
	selp.b64 	%rd441, %rd100, %rd441, %p122;
$L__BB7_109:
	cvt.u32.u16 	%r224, %rs391;
	and.b32  	%r205, %r224, 255;
	mov.b32 	%r221, 8;
	mov.b32 	%r222, 31;
	mov.b32 	%r223, -1;
	// begin inline asm
	shfl.sync.down.b32 %r204, %r205, %r221, %r222, %r223;
	// end inline asm
	// begin inline asm
	shfl.sync.down.b32 %r209, %r210, %r221, %r222, %r223;
	// end inline asm
	mov.b64 	{%r215, %r220}, %rd441;
	// begin inline asm
	shfl.sync.down.b32 %r214, %r215, %r221, %r222, %r223;
	// end inline asm
	// begin inline asm
	shfl.sync.down.b32 %r219, %r220, %r221, %r222, %r223;
	// end inline asm
	mov.b64 	%rd104, {%r214, %r219};
	cvt.u16.u32 	%rs84, %r204;
	setp.gt.s32 	%p123, %r140, 23;
	@%p123 bra 	$L__BB7_113;
	and.b16  	%rs195, %rs391, 255;
	setp.eq.s16 	%p124, %rs195, 0;
	and.b16  	%rs196, %rs84, 255;
	setp.eq.s16 	%p125, %rs196, 0;
	or.pred  	%p126, %p124, %p125;
	@%p126 bra 	$L__BB7_112;
	min.s64 	%rd441, %rd104, %rd441;
	mov.b16 	%rs391, 1;
	bra.uni 	$L__BB7_113;
$L__BB7_112:
	setp.eq.s16 	%p127, %rs195, 0;
	selp.b16 	%rs391, %rs84, %rs391, %p127;
	selp.b64 	%rd441, %rd104, %rd441, %p127;
$L__BB7_113:
	cvt.u32.u16 	%r245, %rs391;
	and.b32  	%r226, %r245, 255;
	mov.b32 	%r242, 16;
	mov.b32 	%r243, 31;
	mov.b32 	%r244, -1;
	// begin inline asm
	shfl.sync.down.b32 %r225, %r226, %r242, %r243, %r244;
	// end inline asm
	// begin inline asm
	shfl.sync.down.b32 %r230, %r231, %r242, %r243, %r244;
	// end inline asm
	mov.b64 	{%r236, %r241}, %rd441;
	// begin inline asm
	shfl.sync.down.b32 %r235, %r236, %r242, %r243, %r244;
	// end inline asm
	// begin inline asm
	shfl.sync.down.b32 %r240, %r241, %r242, %r243, %r244;
	// end inline asm
	mov.b64 	%rd108, {%r235, %r240};
	cvt.u16.u32 	%rs87, %r225;
	setp.gt.s32 	%p128, %r140, 15;
	@%p128 bra 	$L__BB7_117;
	and.b16  	%rs199, %rs391, 255;
	setp.eq.s16 	%p129, %rs199, 0;
	and.b16  	%rs200, %rs87, 255;
	setp.eq.s16 	%p130, %rs200, 0;
	or.pred  	%p131, %p129, %p130;
	@%p131 bra 	$L__BB7_116;
	min.s64 	%rd441, %rd108, %rd441;
	mov.b16 	%rs391, 1;
	bra.uni 	$L__BB7_117;
$L__BB7_116:
	setp.eq.s16 	%p132, %rs199, 0;
	selp.b16 	%rs391, %rs87, %rs391, %p132;
	selp.b64 	%rd441, %rd108, %rd441, %p132;
$L__BB7_117:
	setp.ne.s32 	%p133, %r140, 0;
	@%p133 bra 	$L__BB7_119;
	shr.u32 	%r246, %r20, 1;
	and.b32  	%r247, %r246, 496;
	mov.u32 	%r248, _ZZN3cub18CUB_300001_SM_10006detail6reduce28DeviceReduceSingleTileKernelINS2_10policy_hubIN4cuda3std3__45tupleIJblEEEjN6thrust24THRUST_300001_SM_1000_NS8cuda_cub9__find_if7functorIS9_EEE10Policy1000ENSB_12zip_iteratorINS8_IJNSD_26transform_input_iterator_tIbNSC_6detail35transform_pair_of_input_iterators_tIbNSB_6detail15normal_iteratorINSB_10device_ptrIiEEEESQ_NS7_8equal_toIiEEEENS7_10__not_fn_tINS7_10__identityEEEEENSB_17counting_iteratorIlNSB_11use_defaultESZ_SZ_EEEEEEEPS9_jSF_S9_S9_SV_EEvT0_T1_T2_T3_T4_T6_E12temp_storage;
	add.s32 	%r249, %r248, %r247;
	st.shared.u8 	[%r249+8], %rs391;
	st.shared.u64 	[%r249+16], %rd441;
$L__BB7_119:
	bar.sync 	0;
	setp.ne.s32 	%p134, %r20, 0;
	@%p134 bra 	$L__BB7_121;
	ld.shared.u8 	%rs203, [_ZZN3cub18CUB_300001_SM_10006detail6reduce28DeviceReduceSingleTileKernelINS2_10policy_hubIN4cuda3std3__45tupleIJblEEEjN6thrust24THRUST_300001_SM_1000_NS8cuda_cub9__find_if7functorIS9_EEE10Policy1000ENSB_12zip_iteratorINS8_IJNSD_26transform_input_iterator_tIbNSC_6detail35transform_pair_of_input_iterators_tIbNSB_6detail15normal_iteratorINSB_10device_ptrIiEEEESQ_NS7_8equal_toIiEEEENS7_10__not_fn_tINS7_10__identityEEEEENSB_17counting_iteratorIlNSB_11use_defaultESZ_SZ_EEEEEEEPS9_jSF_S9_S9_SV_EEvT0_T1_T2_T3_T4_T6_E12temp_storage+24];
	ld.shared.u64 	%rd270, [_ZZN3cub18CUB_300001_SM_10006detail6reduce28DeviceReduceSingleTileKernelINS2_10policy_hubIN4cuda3std3__45tupleIJblEEEjN6thrust24THRUST_300001_SM_1000_NS8cuda_cub9__find_if7functorIS9_EEE10Policy1000ENSB_12zip_iteratorINS8_IJNSD_26transform_input_iterator_tIbNSC_6detail35transform_pair_of_input_iterators_tIbNSB_6detail15normal_iteratorINSB_10device_ptrIiEEEESQ_NS7_8equal_toIiEEEENS7_10__not_fn_tINS7_10__identityEEEEENSB_17counting_iteratorIlNSB_11use_defaultESZ_SZ_EEEEEEEPS9_jSF_S9_S9_SV_EEvT0_T1_T2_T3_T4_T6_E12temp_storage+32];
	and.b16  	%rs204, %rs391, 255;
	setp.eq.s16 	%p135, %rs204, 0;
	setp.eq.s16 	%p136, %rs203, 0;
	min.s64 	%rd271, %rd270, %rd441;
	selp.b16 	%rs205, %rs391, 1, %p136;
	selp.b16 	%rs206, %rs203, %rs205, %p135;
	and.b16  	%rs207, %rs206, 255;
	selp.b64 	%rd272, %rd441, %rd271, %p136;
	selp.b64 	%rd273, %rd270, %rd272, %p135;
	ld.shared.u8 	%rs208, [_ZZN3cub18CUB_300001_SM_10006detail6reduce28DeviceReduceSingleTileKernelINS2_10policy_hubIN4cuda3std3__45tupleIJblEEEjN6thrust24THRUST_300001_SM_1000_NS8cuda_cub9__find_if7functorIS9_EEE10Policy1000ENSB_12zip_iteratorINS8_IJNSD_26transform_input_iterator_tIbNSC_6detail35transform_pair_of_input_iterators_tIbNSB_6detail15normal_iteratorINSB_10device_ptrIiEEEESQ_NS7_8equal_toIiEEEENS7_10__not_fn_tINS7_10__identityEEEEENSB_17counting_iteratorIlNSB_11use_defaultESZ_SZ_EEEEEEEPS9_jSF_S9_S9_SV_EEvT0_T1_T2_T3_T4_T6_E12temp_storage+40];
	ld.shared.u64 	%rd274, [_ZZN3cub18CUB_300001_SM_10006detail6reduce28DeviceReduceSingleTileKernelINS2_10policy_hubIN4cuda3std3__45tupleIJblEEEjN6thrust24THRUST_300001_SM_1000_NS8cuda_cub9__find_if7functorIS9_EEE10Policy1000ENSB_12zip_iteratorINS8_IJNSD_26transform_input_iterator_tIbNSC_6detail35transform_pair_of_input_iterators_tIbNSB_6detail15normal_iteratorINSB_10device_ptrIiEEEESQ_NS7_8equal_toIiEEEENS7_10__not_fn_tINS7_10__identityEEEEENSB_17counting_iteratorIlNSB_11use_defaultESZ_SZ_EEEEEEEPS9_jSF_S9_S9_SV_EEvT0_T1_T2_T3_T4_T6_E12temp_storage+48];
	setp.eq.s16 	%p137, %rs207, 0;
	setp.eq.s16 	%p138, %rs208, 0;
	min.s64 	%rd275, %rd274, %rd273;
	selp.b16 	%rs209, %rs206, 1, %p138;
	selp.b16 	%rs210, %rs208, %rs209, %p137;
	and.b16  	%rs211, %rs210, 255;
	selp.b64 	%rd276, %rd273, %rd275, %p138;
	selp.b64 	%rd277, %rd274, %rd276, %p137;
	ld.shared.u8 	%rs212, [_ZZN3cub18CUB_300001_SM_10006detail6reduce28DeviceReduceSingleTileKernelINS2_10policy_hubIN4cuda3std3__45tupleIJblEEEjN6thrust24THRUST_300001_SM_1000_NS8cuda_cub9__find_if7functorIS9_EEE10Policy1000ENSB_12zip_iteratorINS8_IJNSD_26transform_input_iterator_tIbNSC_6detail35transform_pair_of_input_iterators_tIbNSB_6detail15normal_iteratorINSB_10device_ptrIiEEEESQ_NS7_8equal_toIiEEEENS7_10__not_fn_tINS7_10__identityEEEEENSB_17counting_iteratorIlNSB_11use_defaultESZ_SZ_EEEEEEEPS9_jSF_S9_S9_SV_EEvT0_T1_T2_T3_T4_T6_E12temp_storage+56];
	ld.shared.u64 	%rd278, [_ZZN3cub18CUB_300001_SM_10006detail6reduce28DeviceReduceSingleTileKernelINS2_10policy_hubIN4cuda3std3__45tupleIJblEEEjN6thrust24THRUST_300001_SM_1000_NS8cuda_cub9__find_if7functorIS9_EEE10Policy1000ENSB_12zip_iteratorINS8_IJNSD_26transform_input_iterator_tIbNSC_6detail35transform_pair_of_input_iterators_tIbNSB_6detail15normal_iteratorINSB_10device_ptrIiEEEESQ_NS7_8equal_toIiEEEENS7_10__not_fn_tINS7_10__identityEEEEENSB_17counting_iteratorIlNSB_11use_defaultESZ_SZ_EEEEEEEPS9_jSF_S9_S9_SV_EEvT0_T1_T2_T3_T4_T6_E12temp_storage+64];
	setp.eq.s16 	%p139, %rs211, 0;
	setp.eq.s16 	%p140, %rs212, 0;
	min.s64 	%rd279, %rd278, %rd277;
	selp.b16 	%rs213, %rs210, 1, %p140;
	selp.b16 	%rs214, %rs212, %rs213, %p139;
	and.b16  	%rs215, %rs214, 255;
	selp.b64 	%rd280, %rd277, %rd279, %p140;
	selp.b64 	%rd281, %rd278, %rd280, %p139;
	ld.shared.u8 	%rs216, [_ZZN3cub18CUB_300001_SM_10006detail6reduce28DeviceReduceSingleTileKernelINS2_10policy_hubIN4cuda3std3__45tupleIJblEEEjN6thrust24THRUST_300001_SM_1000_NS8cuda_cub9__find_if7functorIS9_EEE10Policy1000ENSB_12zip_iteratorINS8_IJNSD_26transform_input_iterator_tIbNSC_6detail35transform_pair_of_input_iterators_tIbNSB_6detail15normal_iteratorINSB_10device_ptrIiEEEESQ_NS7_8equal_toIiEEEENS7_10__not_fn_tINS7_10__identityEEEEENSB_17counting_iteratorIlNSB_11use_defaultESZ_SZ_EEEEEEEPS9_jSF_S9_S9_SV_EEvT0_T1_T2_T3_T4_T6_E12temp_storage+72];
	ld.shared.u64 	%rd282, [_ZZN3cub18CUB_300001_SM_10006detail6reduce28DeviceReduceSingleTileKernelINS2_10policy_hubIN4cuda3std3__45tupleIJblEEEjN6thrust24THRUST_300001_SM_1000_NS8cuda_cub9__find_if7functorIS9_EEE10Policy1000ENSB_12zip_iteratorINS8_IJNSD_26transform_input_iterator_tIbNSC_6detail35transform_pair_of_input_iterators_tIbNSB_6detail15normal_iteratorINSB_10device_ptrIiEEEESQ_NS7_8equal_toIiEEEENS7_10__not_fn_tINS7_10__identityEEEEENSB_17counting_iteratorIlNSB_11use_defaultESZ_SZ_EEEEEEEPS9_jSF_S9_S9_SV_EEvT0_T1_T2_T3_T4_T6_E12temp_storage+80];
	setp.eq.s16 	%p141, %rs215, 0;
	setp.eq.s16 	%p142, %rs216, 0;
	min.s64 	%rd283, %rd282, %rd281;
	selp.b16 	%rs217, %rs214, 1, %p142;
	selp.b16 	%rs218, %rs216, %rs217, %p141;
	and.b16  	%rs219, %rs218, 255;
	selp.b64 	%rd284, %rd281, %rd283, %p142;
	selp.b64 	%rd285, %rd282, %rd284, %p141;
	ld.shared.u8 	%rs220, [_ZZN3cub18CUB_300001_SM_10006detail6reduce28DeviceReduceSingleTileKernelINS2_10policy_hubIN4cuda3std3__45tupleIJblEEEjN6thrust24THRUST_300001_SM_1000_NS8cuda_cub9__find_if7functorIS9_EEE10Policy1000ENSB_12zip_iteratorINS8_IJNSD_26transform_input_iterator_tIbNSC_6detail35transform_pair_of_input_iterators_tIbNSB_6detail15normal_iteratorINSB_10device_ptrIiEEEESQ_NS7_8equal_toIiEEEENS7_10__not_fn_tINS7_10__identityEEEEENSB_17counting_iteratorIlNSB_11use_defaultESZ_SZ_EEEEEEEPS9_jSF_S9_S9_SV_EEvT0_T1_T2_T3_T4_T6_E12temp_storage+88];
	ld.shared.u64 	%rd286, [_ZZN3cub18CUB_300001_SM_10006detail6reduce28DeviceReduceSingleTileKernelINS2_10policy_hubIN4cuda3std3__45tupleIJblEEEjN6thrust24THRUST_300001_SM_1000_NS8cuda_cub9__find_if7functorIS9_EEE10Policy1000ENSB_12zip_iteratorINS8_IJNSD_26transform_input_iterator_tIbNSC_6detail35transform_pair_of_input_iterators_tIbNSB_6detail15normal_iteratorINSB_10device_ptrIiEEEESQ_NS7_8equal_toIiEEEENS7_10__not_fn_tINS7_10__identityEEEEENSB_17counting_iteratorIlNSB_11use_defaultESZ_SZ_EEEEEEEPS9_jSF_S9_S9_SV_EEvT0_T1_T2_T3_T4_T6_E12temp_storage+96];
	setp.eq.s16 	%p143, %rs219, 0;
	setp.eq.s16 	%p144, %rs220, 0;
	min.s64 	%rd287, %rd286, %rd285;
	selp.b16 	%rs221, %rs218, 1, %p144;
	selp.b16 	%rs222, %rs220, %rs221, %p143;
	and.b16  	%rs223, %rs222, 255;
	selp.b64 	%rd288, %rd285, %rd287, %p144;
	selp.b64 	%rd289, %rd286, %rd288, %p143;
	ld.shared.u8 	%rs224, [_ZZN3cub18CUB_300001_SM_10006detail6reduce28DeviceReduceSingleTileKernelINS2_10policy_hubIN4cuda3std3__45tupleIJblEEEjN6thrust24THRUST_300001_SM_1000_NS8cuda_cub9__find_if7functorIS9_EEE10Policy1000ENSB_12zip_iteratorINS8_IJNSD_26transform_input_iterator_tIbNSC_6detail35transform_pair_of_input_iterators_tIbNSB_6detail15normal_iteratorINSB_10device_ptrIiEEEESQ_NS7_8equal_toIiEEEENS7_10__not_fn_tINS7_10__identityEEEEENSB_17counting_iteratorIlNSB_11use_defaultESZ_SZ_EEEEEEEPS9_jSF_S9_S9_SV_EEvT0_T1_T2_T3_T4_T6_E12temp_storage+104];
	ld.shared.u64 	%rd290, [_ZZN3cub18CUB_300001_SM_10006detail6reduce28DeviceReduceSingleTileKernelINS2_10policy_hubIN4cuda3std3__45tupleIJblEEEjN6thrust24THRUST_300001_SM_1000_NS8cuda_cub9__find_if7functorIS9_EEE10Policy1000ENSB_12zip_iteratorINS8_IJNSD_26transform_input_iterator_tIbNSC_6detail35transform_pair_of_input_iterators_tIbNSB_6detail15normal_iteratorINSB_10device_ptrIiEEEESQ_NS7_8equal_toIiEEEENS7_10__not_fn_tINS7_10__identityEEEEENSB_17counting_iteratorIlNSB_11use_defaultESZ_SZ_EEEEEEEPS9_jSF_S9_S9_SV_EEvT0_T1_T2_T3_T4_T6_E12temp_storage+112];
	setp.eq.s16 	%p145, %rs223, 0;
	setp.eq.s16 	%p146, %rs224, 0;
	min.s64 	%rd291, %rd290, %rd289;
	selp.b16 	%rs225, %rs222, 1, %p146;
	selp.b16 	%rs226, %rs224, %rs225, %p145;
	and.b16  	%rs227, %rs226, 255;
	selp.b64 	%rd292, %rd289, %rd291, %p146;
	selp.b64 	%rd293, %rd290, %rd292, %p145;
	ld.shared.u8 	%rs228, [_ZZN3cub18CUB_300001_SM_10006detail6reduce28DeviceReduceSingleTileKernelINS2_10policy_hubIN4cuda3std3__45tupleIJblEEEjN6thrust24THRUST_300001_SM_1000_NS8cuda_cub9__find_if7functorIS9_EEE10Policy1000ENSB_12zip_iteratorINS8_IJNSD_26transform_input_iterator_tIbNSC_6detail35transform_pair_of_input_iterators_tIbNSB_6detail15normal_iteratorINSB_10device_ptrIiEEEESQ_NS7_8equal_toIiEEEENS7_10__not_fn_tINS7_10__identityEEEEENSB_17counting_iteratorIlNSB_11use_defaultESZ_SZ_EEEEEEEPS9_jSF_S9_S9_SV_EEvT0_T1_T2_T3_T4_T6_E12temp_storage+120];
	ld.shared.u64 	%rd294, [_ZZN3cub18CUB_300001_SM_10006detail6reduce28DeviceReduceSingleTileKernelINS2_10policy_hubIN4cuda3std3__45tupleIJblEEEjN6thrust24THRUST_300001_SM_1000_NS8cuda_cub9__find_if7functorIS9_EEE10Policy1000ENSB_12zip_iteratorINS8_IJNSD_26transform_input_iterator_tIbNSC_6detail35transform_pair_of_input_iterators_tIbNSB_6detail15normal_iteratorINSB_10device_ptrIiEEEESQ_NS7_8equal_toIiEEEENS7_10__not_fn_tINS7_10__identityEEEEENSB_17counting_iteratorIlNSB_11use_defaultESZ_SZ_EEEEEEEPS9_jSF_S9_S9_SV_EEvT0_T1_T2_T3_T4_T6_E12temp_storage+128];
	setp.eq.s16 	%p147, %rs227, 0;
	setp.eq.s16 	%p148, %rs228, 0;
	min.s64 	%rd295, %rd294, %rd293;
	selp.b16 	%rs229, %rs226, 1, %p148;
	selp.b16 	%rs391, %rs228, %rs229, %p147;
	selp.b64 	%rd296, %rd293, %rd295, %p148;
	selp.b64 	%rd441, %rd294, %rd296, %p147;
$L__BB7_121:
	mov.u32 	%r519, %tid.x;
	setp.ne.s32 	%p325, %r519, 0;
	@%p325 bra 	$L__BB7_123;
	setp.eq.s16 	%p326, %rs108, 0;
	and.b16  	%rs379, %rs391, 255;
	setp.eq.s16 	%p327, %rs379, 0;
	min.s64 	%rd429, %rd441, %rd117;
	selp.b16 	%rs380, %rs108, 1, %p327;
	selp.b16 	%rs381, %rs391, %rs380, %p326;
	selp.b64 	%rd430, %rd117, %rd429, %p327;
	selp.b64 	%rd431, %rd441, %rd430, %p326;
	st.global.u8 	[%rd1], %rs381;
	st.global.u64 	[%rd1+8], %rd431;
$L__BB7_123:
	ret;

}
	// .globl	_ZN3cub18CUB_300001_SM_10006detail6reduce18DeviceReduceKernelINS2_10policy_hubIN4cuda3std3__45tupleIJblEEEjN6thrust24THRUST_300001_SM_1000_NS8cuda_cub9__find_if7functorIS9_EEE10Policy1000ENSB_12zip_iteratorINS8_IJNSD_26transform_input_iterator_tIbNSC_6detail35transform_pair_of_input_iterators_tIbNSB_6detail15normal_iteratorINSB_10device_ptrIiEEEESQ_NS7_8equal_toIiEEEENS7_10__not_fn_tINS7_10__identityEEEEENSB_17counting_iteratorIlNSB_11use_defaultESZ_SZ_EEEEEEEjSF_S9_SV_EEvT0_PT3_T1_NS0_13GridEvenShareIS16_EET2_T4_
.visible .entry _ZN3cub18CUB_300001_SM_10006detail6reduce18DeviceReduceKernelINS2_10policy_hubIN4cuda3std3__45tupleIJblEEEjN6thrust24THRUST_300001_SM_1000_NS8cuda_cub9__find_if7functorIS9_EEE10Policy1000ENSB_12zip_iteratorINS8_IJNSD_26transform_input_iterator_tIbNSC_6detail35transform_pair_of_input_iterators_tIbNSB_6detail15normal_iteratorINSB_10device_ptrIiEEEESQ_NS7_8equal_toIiEEEENS7_10__not_fn_tINS7_10__identityEEEEENSB_17counting_iteratorIlNSB_11use_defaultESZ_SZ_EEEEEEEjSF_S9_SV_EEvT0_PT3_T1_NS0_13GridEvenShareIS16_EET2_T4_(
	.param .align 8 .b8 _ZN3cub18CUB_300001_SM_10006detail6reduce18DeviceReduceKernelINS2_10policy_hubIN4cuda3std3__45tupleIJblEEEjN6thrust24THRUST_300001_SM_1000_NS8cuda_cub9__find_if7functorIS9_EEE10Policy1000ENSB_12zip_iteratorINS8_IJNSD_26transform_input_iterator_tIbNSC_6detail35transform_pair_of_input_iterators_tIbNSB_6detail15normal_iteratorINSB_10device_ptrIiEEEESQ_NS7_8equal_toIiEEEENS7_10__not_fn_tINS7_10__identityEEEEENSB_17counting_iteratorIlNSB_11use_defaultESZ_SZ_EEEEEEEjSF_S9_SV_EEvT0_PT3_T1_NS0_13GridEvenShareIS16_EET2_T4__param_0[40],
	.param .u64 .ptr .align 1 _ZN3cub18CUB_300001_SM_10006detail6reduce18DeviceReduceKernelINS2_10policy_hubIN4cuda3std3__45tupleIJblEEEjN6thrust24THRUST_300001_SM_1000_NS8cuda_cub9__find_if7functorIS9_EEE10Policy1000ENSB_12zip_iteratorINS8_IJNSD_26transform_input_iterator_tIbNSC_6detail35transform_pair_of_input_iterators_tIbNSB_6detail15normal_iteratorINSB_10device_ptrIiEEEESQ_NS7_8equal_toIiEEEENS7_10__not_fn_tINS7_10__identityEEEEENSB_17counting_iteratorIlNSB_11use_defaultESZ_SZ_EEEEEEEjSF_S9_SV_EEvT0_PT3_T1_NS0_13GridEvenShareIS16_EET2_T4__param_1,
	.param .u32 _ZN3cub18CUB_300001_SM_10006detail6reduce18DeviceReduceKernelINS2_10policy_hubIN4cuda3std3__45tupleIJblEEEjN6thrust24THRUST_300001_SM_1000_NS8cuda_cub9__find_if7functorIS9_EEE10Policy1000ENSB_12zip_iteratorINS8_IJNSD_26transform_input_iterator_tIbNSC_6detail35transform_pair_of_input_iterators_tIbNSB_6detail15normal_iteratorINSB_10device_ptrIiEEEESQ_NS7_8equal_toIiEEEENS7_10__not_fn_tINS7_10__identityEEEEENSB_17counting_iteratorIlNSB_11use_defaultESZ_SZ_EEEEEEEjSF_S9_SV_EEvT0_PT3_T1_NS0_13GridEvenShareIS16_EET2_T4__param_2,
	.param .align 4 .b8 _ZN3cub18CUB_300001_SM_10006detail6reduce18DeviceReduceKernelINS2_10policy_hubIN4cuda3std3__45tupleIJblEEEjN6thrust24THRUST_300001_SM_1000_NS8cuda_cub9__find_if7functorIS9_EEE10Policy1000ENSB_12zip_iteratorINS8_IJNSD_26transform_input_iterator_tIbNSC_6detail35transform_pair_of_input_iterators_tIbNSB_6detail15normal_iteratorINSB_10device_ptrIiEEEESQ_NS7_8equal_toIiEEEENS7_10__not_fn_tINS7_10__identityEEEEENSB_17counting_iteratorIlNSB_11use_defaultESZ_SZ_EEEEEEEjSF_S9_SV_EEvT0_PT3_T1_NS0_13GridEvenShareIS16_EET2_T4__param_3[40],
	.param .align 1 .b8 _ZN3cub18CUB_300001_SM_10006detail6reduce18DeviceReduceKernelINS2_10policy_hubIN4cuda3std3__45tupleIJblEEEjN6thrust24THRUST_300001_SM_1000_NS8cuda_cub9__find_if7functorIS9_EEE10Policy1000ENSB_12zip_iteratorINS8_IJNSD_26transform_input_iterator_tIbNSC_6detail35transform_pair_of_input_iterators_tIbNSB_6detail15normal_iteratorINSB_10device_ptrIiEEEESQ_NS7_8equal_toIiEEEENS7_10__not_fn_tINS7_10__identityEEEEENSB_17counting_iteratorIlNSB_11use_defaultESZ_SZ_EEEEEEEjSF_S9_SV_EEvT0_PT3_T1_NS0_13GridEvenShareIS16_EET2_T4__param_4[1],
	.param .align 1 .b8 _ZN3cub18CUB_300001_SM_10006detail6reduce18DeviceReduceKernelINS2_10policy_hubIN4cuda3std3__45tupleIJblEEEjN6thrust24THRUST_300001_SM_1000_NS8cuda_cub9__find_if7functorIS9_EEE10Policy1000ENSB_12zip_iteratorINS8_IJNSD_26transform_input_iterator_tIbNSC_6detail35transform_pair_of_input_iterators_tIbNSB_6detail15normal_iteratorINSB_10device_ptrIiEEEESQ_NS7_8equal_toIiEEEENS7_10__not_fn_tINS7_10__identityEEEEENSB_17counting_iteratorIlNSB_11use_defaultESZ_SZ_EEEEEEEjSF_S9_SV_EEvT0_PT3_T1_NS0_13GridEvenShareIS16_EET2_T4__param_5[1]
)
.maxntid 256
{
	.reg .pred 	%p<325>;
	.reg .b16 	%rs<416>;
	.reg .b32 	%r<578>;
	.reg .b64 	%rd<513>;
	// demoted variable
	.shared .align 8 .b8 _ZZN3cub18CUB_300001_SM_10006detail6reduce18DeviceReduceKernelINS2_10policy_hubIN4cuda3std3__45tupleIJblEEEjN6thrust24THRUST_300001_SM_1000_NS8cuda_cub9__find_if7functorIS9_EEE10Policy1000ENSB_12zip_iteratorINS8_IJNSD_26transform_input_iterator_tIbNSC_6detail35transform_pair_of_input_iterators_tIbNSB_6detail15normal_iteratorINSB_10device_ptrIiEEEESQ_NS7_8equal_toIiEEEENS7_10__not_fn_tINS7_10__identityEEEEENSB_17counting_iteratorIlNSB_11use_defaultESZ_SZ_EEEEEEEjSF_S9_SV_EEvT0_PT3_T1_NS0_13GridEvenShareIS16_EET2_T4_E12temp_storage[152];
	ld.param.u64 	%rd112, [_ZN3cub18CUB_300001_SM_10006detail6reduce18DeviceReduceKernelINS2_10policy_hubIN4cuda3std3__45tupleIJblEEEjN6thrust24THRUST_300001_SM_1000_NS8cuda_cub9__find_if7functorIS9_EEE10Policy1000ENSB_12zip_iteratorINS8_IJNSD_26transform_input_iterator_tIbNSC_6detail35transform_pair_of_input_iterators_tIbNSB_6detail15normal_iteratorINSB_10device_ptrIiEEEESQ_NS7_8equal_toIiEEEENS7_10__not_fn_tINS7_10__identityEEEEENSB_17counting_iteratorIlNSB_11use_defaultESZ_SZ_EEEEEEEjSF_S9_SV_EEvT0_PT3_T1_NS0_13GridEvenShareIS16_EET2_T4__param_0+32];
	ld.param.u32 	%r2, [_ZN3cub18CUB_300001_SM_10006detail6reduce18DeviceReduceKernelINS2_10policy_hubIN4cuda3std3__45tupleIJblEEEjN6thrust24THRUST_300001_SM_1000_NS8cuda_cub9__find_if7functorIS9_EEE10Policy1000ENSB_12zip_iteratorINS8_IJNSD_26transform_input_iterator_tIbNSC_6detail35transform_pair_of_input_iterators_tIbNSB_6detail15normal_iteratorINSB_10device_ptrIiEEEESQ_NS7_8equal_toIiEEEENS7_10__not_fn_tINS7_10__identityEEEEENSB_17counting_iteratorIlNSB_11use_defaultESZ_SZ_EEEEEEEjSF_S9_SV_EEvT0_PT3_T1_NS0_13GridEvenShareIS16_EET2_T4__param_3+24];
	ld.param.u32 	%r1, [_ZN3cub18CUB_300001_SM_10006detail6reduce18DeviceReduceKernelINS2_10policy_hubIN4cuda3std3__45tupleIJblEEEjN6thrust24THRUST_300001_SM_1000_NS8cuda_cub9__find_if7functorIS9_EEE10Policy1000ENSB_12zip_iteratorINS8_IJNSD_26transform_input_iterator_tIbNSC_6detail35transform_pair_of_input_iterators_tIbNSB_6detail15normal_iteratorINSB_10device_ptrIiEEEESQ_NS7_8equal_toIiEEEENS7_10__not_fn_tINS7_10__identityEEEEENSB_17counting_iteratorIlNSB_11use_defaultESZ_SZ_EEEEEEEjSF_S9_SV_EEvT0_PT3_T1_NS0_13GridEvenShareIS16_EET2_T4__param_3+20];
	ld.param.u64 	%rd111, [_ZN3cub18CUB_300001_SM_10006detail6reduce18DeviceReduceKernelINS2_10policy_hubIN4cuda3std3__45tupleIJblEEEjN6thrust24THRUST_300001_SM_1000_NS8cuda_cub9__find_if7functorIS9_EEE10Policy1000ENSB_12zip_iteratorINS8_IJNSD_26transform_input_iterator_tIbNSC_6detail35transform_pair_of_input_iterators_tIbNSB_6detail15normal_iteratorINSB_10device_ptrIiEEEESQ_NS7_8equal_toIiEEEENS7_10__not_fn_tINS7_10__identityEEEEENSB_17counting_iteratorIlNSB_11use_defaultESZ_SZ_EEEEEEEjSF_S9_SV_EEvT0_PT3_T1_NS0_13GridEvenShareIS16_EET2_T4__param_0+8];
	ld.param.u64 	%rd110, [_ZN3cub18CUB_300001_SM_10006detail6reduce18DeviceReduceKernelINS2_10policy_hubIN4cuda3std3__45tupleIJblEEEjN6thrust24THRUST_300001_SM_1000_NS8cuda_cub9__find_if7functorIS9_EEE10Policy1000ENSB_12zip_iteratorINS8_IJNSD_26transform_input_iterator_tIbNSC_6detail35transform_pair_of_input_iterators_tIbNSB_6detail15normal_iteratorINSB_10device_ptrIiEEEESQ_NS7_8equal_toIiEEEENS7_10__not_fn_tINS7_10__identityEEEEENSB_17counting_iteratorIlNSB_11use_defaultESZ_SZ_EEEEEEEjSF_S9_SV_EEvT0_PT3_T1_NS0_13GridEvenShareIS16_EET2_T4__param_0];
	cvta.to.global.u64 	%rd1, %rd110;
	cvta.to.global.u64 	%rd2, %rd111;
	mov.u32 	%r3, %ctaid.x;
	shl.b32 	%r4, %r3, 10;
	sub.s32 	%r5, %r1, %r4;
	setp.gt.u32 	%p1, %r5, 1023;
	@%p1 bra 	$L__BB8_78;
	mov.u32 	%r6, %tid.x;
	setp.ge.u32 	%p148, %r6, %r5;
	mov.b16 	%rs385, 0;
	mov.b64 	%rd482, 0;
	mov.u32 	%r565, %r6;
	@%p148 bra 	$L__BB8_3;
	add.s32 	%r279, %r4, %r6;
	cvt.u64.u32 	%rd298, %r279;
	mul.wide.u32 	%rd299, %r279, 4;
	add.s64 	%rd300, %rd1, %rd299;
	add.s64 	%rd301, %rd2, %rd299;
	add.s64 	%rd482, %rd112, %rd298;
	ld.global.u32 	%r280, [%rd300];
	ld.global.u32 	%r281, [%rd301];
	setp.ne.s32 	%p149, %r280, %r281;
	selp.u16 	%rs385, 1, 0, %p149;
	add.s32 	%r565, %r6, 256;
$L__BB8_3:
	setp.ge.u32 	%p150, %r565, %r5;
	@%p150 bra 	$L__BB8_16;
	not.b32 	%r282, %r565;
	add.s32 	%r9, %r1, %r282;
	sub.s32 	%r283, %r9, %r4;
	shr.u32 	%r284, %r283, 8;
	add.s32 	%r10, %r284, 1;
	and.b32  	%r11, %r10, 7;
	setp.lt.u32 	%p151, %r283, 1792;
	@%p151 bra 	$L__BB8_8;
	add.s32 	%r564, %r565, 1024;
	add.s32 	%r563, %r565, %r4;
	and.b32  	%r285, %r10, 33554424;
	neg.s32 	%r562, %r285;
$L__BB8_6:
	.pragma "nounroll";
	cvt.u64.u32 	%rd303, %r563;
	mul.wide.u32 	%rd304, %r563, 4;
	add.s64 	%rd305, %rd1, %rd304;
	add.s64 	%rd306, %rd2, %rd304;
	add.s64 	%rd307, %rd112, %rd303;
	ld.global.u32 	%r286, [%rd305];
	ld.global.u32 	%r287, [%rd306];
	setp.ne.s32 	%p152, %r286, %r287;
	selp.u16 	%rs230, 1, 0, %p152;
	and.b16  	%rs231, %rs385, 255;
	setp.ne.s16 	%p154, %rs231, 0;
	and.pred  	%p155, %p154, %p152;
	min.s64 	%rd308, %rd307, %rd482;
	setp.eq.s16 	%p156, %rs231, 0;
	selp.b64 	%rd309, %rd307, %rd482, %p156;
	selp.b16 	%rs232, %rs230, %rs385, %p156;
	selp.b64 	%rd310, %rd308, %rd309, %p155;
	selp.b16 	%rs233, 1, %rs232, %p155;
	and.b16  	%rs234, %rs233, 255;
	add.s32 	%r288, %r563, 256;
	cvt.u64.u32 	%rd311, %r288;
	mul.wide.u32 	%rd312, %r288, 4;
	add.s64 	%rd313, %rd1, %rd312;
	add.s64 	%rd314, %rd2, %rd312;
	add.s64 	%rd315, %rd112, %rd311;
	ld.global.u32 	%r289, [%rd313];
	ld.global.u32 	%r290, [%rd314];
	setp.ne.s32 	%p157, %r289, %r290;
	selp.u16 	%rs235, 1, 0, %p157;
	setp.ne.s16 	%p159, %rs234, 0;
	and.pred  	%p160, %p159, %p157;
	min.s64 	%rd316, %rd315, %rd310;
	setp.eq.s16 	%p161, %rs234, 0;
	selp.b64 	%rd317, %rd315, %rd310, %p161;
	selp.b16 	%rs236, %rs235, %rs233, %p161;
	selp.b64 	%rd318, %rd316, %rd317, %p160;
	selp.b16 	%rs237, 1, %rs236, %p160;
	and.b16  	%rs238, %rs237, 255;
	add.s32 	%r291, %r563, 512;
	cvt.u64.u32 	%rd319, %r291;
	mul.wide.u32 	%rd320, %r291, 4;
	add.s64 	%rd321, %rd1, %rd320;
	add.s64 	%rd322, %rd2, %rd320;
	add.s64 	%rd323, %rd112, %rd319;
	ld.global.u32 	%r292, [%rd321];
	ld.global.u32 	%r293, [%rd322];
	setp.ne.s32 	%p162, %r292, %r293;
	selp.u16 	%rs239, 1, 0, %p162;
	setp.ne.s16 	%p164, %rs238, 0;
	and.pred  	%p165, %p164, %p162;
	min.s64 	%rd324, %rd323, %rd318;
	setp.eq.s16 	%p166, %rs238, 0;
	selp.b64 	%rd325, %rd323, %rd318, %p166;
	selp.b16 	%rs240, %rs239, %rs237, %p166;
	selp.b64 	%rd326, %rd324, %rd325, %p165;
	selp.b16 	%rs241, 1, %rs240, %p165;
	and.b16  	%rs242, %rs241, 255;
	add.s32 	%r294, %r563, 768;
	cvt.u64.u32 	%rd327, %r294;
	mul.wide.u32 	%rd328, %r294, 4;
	add.s64 	%rd329, %rd1, %rd328;
	add.s64 	%rd330, %rd2, %rd328;
	add.s64 	%rd331, %rd112, %rd327;
	ld.global.u32 	%r295, [%rd329];
	ld.global.u32 	%r296, [%rd330];
	setp.ne.s32 	%p167, %r295, %r296;
	selp.u16 	%rs243, 1, 0, %p167;
	setp.ne.s16 	%p169, %rs242, 0;
	and.pred  	%p170, %p169, %p167;
	min.s64 	%rd332, %rd331, %rd326;
	setp.eq.s16 	%p171, %rs242, 0;
	selp.b64 	%rd333, %rd331, %rd326, %p171;
	selp.b16 	%rs244, %rs243, %rs241, %p171;
	selp.b64 	%rd334, %rd332, %rd333, %p170;
	selp.b16 	%rs245, 1, %rs244, %p170;
	and.b16  	%rs246, %rs245, 255;
	add.s32 	%r297, %r563, 1024;
	cvt.u64.u32 	%rd335, %r297;
	mul.wide.u32 	%rd336, %r297, 4;
	add.s64 	%rd337, %rd1, %rd336;
	add.s64 	%rd338, %rd2, %rd336;
	add.s64 	%rd339, %rd112, %rd335;
	ld.global.u32 	%r298, [%rd337];
	ld.global.u32 	%r299, [%rd338];
	setp.ne.s32 	%p172, %r298, %r299;
	selp.u16 	%rs247, 1, 0, %p172;
	setp.ne.s16 	%p174, %rs246, 0;
	and.pred  	%p175, %p174, %p172;
	min.s64 	%rd340, %rd339, %rd334;
	setp.eq.s16 	%p176, %rs246, 0;
	selp.b64 	%rd341, %rd339, %rd334, %p176;
	selp.b16 	%rs248, %rs247, %rs245, %p176;
	selp.b64 	%rd342, %rd340, %rd341, %p175;
	selp.b16 	%rs249, 1, %rs248, %p175;
	and.b16  	%rs250, %rs249, 255;
	add.s32 	%r300, %r563, 1280;
	cvt.u64.u32 	%rd343, %r300;
	mul.wide.u32 	%rd344, %r300, 4;
	add.s64 	%rd345, %rd1, %rd344;
	add.s64 	%rd346, %rd2, %rd344;
	add.s64 	%rd347, %rd112, %rd343;
	ld.global.u32 	%r301, [%rd345];
	ld.global.u32 	%r302, [%rd346];
	setp.ne.s32 	%p177, %r301, %r302;
	selp.u16 	%rs251, 1, 0, %p177;
	setp.ne.s16 	%p179, %rs250, 0;
	and.pred  	%p180, %p179, %p177;
	min.s64 	%rd348, %rd347, %rd342;
	setp.eq.s16 	%p181, %rs250, 0;
	selp.b64 	%rd349, %rd347, %rd342, %p181;
	selp.b16 	%rs252, %rs251, %rs249, %p181;
	selp.b64 	%rd350, %rd348, %rd349, %p180;
	selp.b16 	%rs253, 1, %rs252, %p180;
	and.b16  	%rs254, %rs253, 255;
	add.s32 	%r303, %r563, 1536;
	cvt.u64.u32 	%rd351, %r303;
	mul.wide.u32 	%rd352, %r303, 4;
	add.s64 	%rd353, %rd1, %rd352;
	add.s64 	%rd354, %rd2, %rd352;
	add.s64 	%rd355, %rd112, %rd351;
	ld.global.u32 	%r304, [%rd353];
	ld.global.u32 	%r305, [%rd354];
	setp.ne.s32 	%p182, %r304, %r305;
	selp.u16 	%rs255, 1, 0, %p182;
	setp.ne.s16 	%p184, %rs254, 0;
	and.pred  	%p185, %p184, %p182;
	min.s64 	%rd356, %rd355, %rd350;
	setp.eq.s16 	%p186, %rs254, 0;
	selp.b64 	%rd357, %rd355, %rd350, %p186;
	selp.b16 	%rs256, %rs255, %rs253, %p186;
	selp.b64 	%rd358, %rd356, %rd357, %p185;
	selp.b16 	%rs257, 1, %rs256, %p185;
	and.b16  	%rs258, %rs257, 255;
	add.s32 	%r306, %r563, 1792;
	cvt.u64.u32 	%rd359, %r306;
	mul.wide.u32 	%rd360, %r306, 4;
	add.s64 	%rd361, %rd1, %rd360;
	add.s64 	%rd362, %rd2, %rd360;
	add.s64 	%rd363, %rd112, %rd359;
	ld.global.u32 	%r307, [%rd361];
	ld.global.u32 	%r308, [%rd362];
	setp.ne.s32 	%p187, %r307, %r308;
	selp.u16 	%rs259, 1, 0, %p187;
	setp.ne.s16 	%p189, %rs258, 0;
	and.pred  	%p190, %p189, %p187;
	min.s64 	%rd364, %rd363, %rd358;
	setp.eq.s16 	%p191, %rs258, 0;
	selp.b64 	%rd365, %rd363, %rd358, %p191;
	selp.b16 	%rs260, %rs259, %rs257, %p191;
	selp.b64 	%rd482, %rd364, %rd365, %p190;
	selp.b16 	%rs385, 1, %rs260, %p190;
	add.s32 	%r564, %r564, 2048;
	add.s32 	%r563, %r563, 2048;
	add.s32 	%r562, %r562, 8;
	setp.ne.s32 	%p192, %r562, 0;
	@%p192 bra 	$L__BB8_6;
	add.s32 	%r565, %r564, -1024;
$L__BB8_8:
	setp.eq.s32 	%p193, %r11, 0;
	@%p193 bra 	$L__BB8_16;
	setp.lt.u32 	%p194, %r11, 4;
	@%p194 bra 	$L__BB8_11;
	add.s32 	%r309, %r4, %r565;
	cvt.u64.u32 	%rd367, %r309;
	mul.wide.u32 	%rd368, %r309, 4;
	add.s64 	%rd369, %rd1, %rd368;
	add.s64 	%rd370, %rd2, %rd368;
	add.s64 	%rd371, %rd112, %rd367;
	ld.global.u32 	%r310, [%rd369];
	ld.global.u32 	%r311, [%rd370];
	setp.ne.s32 	%p195, %r310, %r311;
	selp.u16 	%rs262, 1, 0, %p195;
	and.b16  	%rs263, %rs385, 255;
	setp.ne.s16 	%p197, %rs263, 0;
	and.pred  	%p198, %p197, %p195;
	min.s64 	%rd372, %rd371, %rd482;
	setp.eq.s16 	%p199, %rs263, 0;
	selp.b64 	%rd373, %rd371, %rd482, %p199;
	selp.b16 	%rs264, %rs262, %rs385, %p199;
	selp.b64 	%rd374, %rd372, %rd373, %p198;
	selp.b16 	%rs265, 1, %rs264, %p198;
	and.b16  	%rs266, %rs265, 255;
	add.s32 	%r312, %r309, 256;
	cvt.u64.u32 	%rd375, %r312;
	mul.wide.u32 	%rd376, %r312, 4;
	add.s64 	%rd377, %rd1, %rd376;
	add.s64 	%rd378, %rd2, %rd376;
	add.s64 	%rd379, %rd112, %rd375;
	ld.global.u32 	%r313, [%rd377];
	ld.global.u32 	%r314, [%rd378];
	setp.ne.s32 	%p200, %r313, %r314;
	selp.u16 	%rs267, 1, 0, %p200;
	setp.ne.s16 	%p202, %rs266, 0;
	and.pred  	%p203, %p202, %p200;
	min.s64 	%rd380, %rd379, %rd374;
	setp.eq.s16 	%p204, %rs266, 0;
	selp.b64 	%rd381, %rd379, %rd374, %p204;
	selp.b16 	%rs268, %rs267, %rs265, %p204;
	selp.b64 	%rd382, %rd380, %rd381, %p203;
	selp.b16 	%rs269, 1, %rs268, %p203;
	and.b16  	%rs270, %rs269, 255;
	add.s32 	%r315, %r309, 512;
	cvt.u64.u32 	%rd383, %r315;
	mul.wide.u32 	%rd384, %r315, 4;
	add.s64 	%rd385, %rd1, %rd384;
	add.s64 	%rd386, %rd2, %rd384;
	add.s64 	%rd387, %rd112, %rd383;
	ld.global.u32 	%r316, [%rd385];
	ld.global.u32 	%r317, [%rd386];
	setp.ne.s32 	%p205, %r316, %r317;
	selp.u16 	%rs271, 1, 0, %p205;
	setp.ne.s16 	%p207, %rs270, 0;
	and.pred  	%p208, %p207, %p205;
	min.s64 	%rd388, %rd387, %rd382;
	setp.eq.s16 	%p209, %rs270, 0;
	selp.b64 	%rd389, %rd387, %rd382, %p209;
	selp.b16 	%rs272, %rs271, %rs269, %p209;
	selp.b64 	%rd390, %rd388, %rd389, %p208;
	selp.b16 	%rs273, 1, %rs272, %p208;
	and.b16  	%rs274, %rs273, 255;
	add.s32 	%r318, %r309, 768;
	cvt.u64.u32 	%rd391, %r318;
	mul.wide.u32 	%rd392, %r318, 4;
	add.s64 	%rd393, %rd1, %rd392;
	add.s64 	%rd394, %rd2, %rd392;
	add.s64 	%rd395, %rd112, %rd391;
	ld.global.u32 	%r319, [%rd393];
	ld.global.u32 	%r320, [%rd394];
	setp.ne.s32 	%p210, %r319, %r320;
	selp.u16 	%rs275, 1, 0, %p210;
	setp.ne.s16 	%p212, %rs274, 0;
	and.pred  	%p213, %p212, %p210;
	min.s64 	%rd396, %rd395, %rd390;
	setp.eq.s16 	%p214, %rs274, 0;
	selp.b64 	%rd397, %rd395, %rd390, %p214;
	selp.b16 	%rs276, %rs275, %rs273, %p214;
	selp.b64 	%rd482, %rd396, %rd397, %p213;
	selp.b16 	%rs385, 1, %rs276, %p213;
	add.s32 	%r565, %r565, 1024;
$L__BB8_11:
	and.b32  	%r321, %r10, 3;
	setp.eq.s32 	%p215, %r321, 0;
	@%p215 bra 	$L__BB8_16;
	setp.eq.s32 	%p216, %r321, 1;
	@%p216 bra 	$L__BB8_14;
	add.s32 	%r322, %r4, %r565;
	cvt.u64.u32 	%rd399, %r322;
	mul.wide.u32 	%rd400, %r322, 4;
	add.s64 	%rd401, %rd1, %rd400;
	add.s64 	%rd402, %rd2, %rd400;
	add.s64 	%rd403, %rd112, %rd399;
	ld.global.u32 	%r323, [%rd401];
	ld.global.u32 	%r324, [%rd402];
	setp.ne.s32 	%p217, %r323, %r324;
	selp.u16 	%rs278, 1, 0, %p217;
	and.b16  	%rs279, %rs385, 255;
	setp.ne.s16 	%p219, %rs279, 0;
	and.pred  	%p220, %p219, %p217;
	min.s64 	%rd404, %rd403, %rd482;
	setp.eq.s16 	%p221, %rs279, 0;
	selp.b64 	%rd405, %rd403, %rd482, %p221;
	selp.b16 	%rs280, %rs278, %rs385, %p221;
	selp.b64 	%rd406, %rd404, %rd405, %p220;
	selp.b16 	%rs281, 1, %rs280, %p220;
	and.b16  	%rs282, %rs281, 255;
	add.s32 	%r325, %r322, 256;
	cvt.u64.u32 	%rd407, %r325;
	mul.wide.u32 	%rd408, %r325, 4;
	add.s64 	%rd409, %rd1, %rd408;
	add.s64 	%rd410, %rd2, %rd408;
	add.s64 	%rd411, %rd112, %rd407;
	ld.global.u32 	%r326, [%rd409];
	ld.global.u32 	%r327, [%rd410];
	setp.ne.s32 	%p222, %r326, %r327;
	selp.u16 	%rs283, 1, 0, %p222;
	setp.ne.s16 	%p224, %rs282, 0;
	and.pred  	%p225, %p224, %p222;
	min.s64 	%rd412, %rd411, %rd406;
	setp.eq.s16 	%p226, %rs282, 0;
	selp.b64 	%rd413, %rd411, %rd406, %p226;
	selp.b16 	%rs284, %rs283, %rs281, %p226;
	selp.b64 	%rd482, %rd412, %rd413, %p225;
	selp.b16 	%rs385, 1, %rs284, %p225;
	add.s32 	%r565, %r565, 512;
$L__BB8_14:
	and.b32  	%r328, %r9, 256;
	setp.ne.s32 	%p227, %r328, 0;
	@%p227 bra 	$L__BB8_16;
	add.s32 	%r329, %r4, %r565;
	cvt.u64.u32 	%rd414, %r329;
	mul.wide.u32 	%rd415, %r329, 4;
	add.s64 	%rd416, %rd1, %rd415;
	add.s64 	%rd417, %rd2, %rd415;
	add.s64 	%rd418, %rd112, %rd414;
	ld.global.u32 	%r330, [%rd416];
	ld.global.u32 	%r331, [%rd417];
	setp.ne.s32 	%p228, %r330, %r331;
	selp.u16 	%rs285, 1, 0, %p228;
	and.b16  	%rs286, %rs385, 255;
	setp.ne.s16 	%p230, %rs286, 0;
	and.pred  	%p231, %p230, %p228;
	min.s64 	%rd419, %rd418, %rd482;
	setp.eq.s16 	%p232, %rs286, 0;
	selp.b64 	%rd420, %rd418, %rd482, %p232;
	selp.b16 	%rs287, %rs285, %rs385, %p232;
	selp.b64 	%rd482, %rd419, %rd420, %p231;
	selp.b16 	%rs385, 1, %rs287, %p231;
$L__BB8_16:
	setp.lt.u32 	%p233, %r5, 256;
	@%p233 bra 	$L__BB8_41;
	// begin inline asm
	mov.u32 %r450, %laneid;
	// end inline asm
	cvt.u32.u16 	%r471, %rs385;
	and.b32  	%r452, %r471, 255;
	mov.b32 	%r468, 1;
	mov.b32 	%r469, 31;
	mov.b32 	%r470, -1;
	// begin inline asm
	shfl.sync.down.b32 %r451, %r452, %r468, %r469, %r470;
	// end inline asm
	// begin inline asm
	shfl.sync.down.b32 %r456, %r457, %r468, %r469, %r470;
	// end inline asm
	mov.b64 	{%r462, %r467}, %rd482;
	// begin inline asm
	shfl.sync.down.b32 %r461, %r462, %r468, %r469, %r470;
	// end inline asm
	// begin inline asm
	shfl.sync.down.b32 %r466, %r467, %r468, %r469, %r470;
	// end inline asm
	mov.b64 	%rd18, {%r461, %r466};
	cvt.u16.u32 	%rs15, %r451;
	setp.gt.s32 	%p283, %r450, 30;
	@%p283 bra 	$L__BB8_21;
	and.b16  	%rs329, %rs385, 255;
	setp.eq.s16 	%p284, %rs329, 0;
	and.b16  	%rs330, %rs15, 255;
	setp.eq.s16 	%p285, %rs330, 0;
	or.pred  	%p286, %p284, %p285;
	@%p286 bra 	$L__BB8_20;
	min.s64 	%rd482, %rd18, %rd482;
	mov.b16 	%rs385, 1;
	bra.uni 	$L__BB8_21;
$L__BB8_20:
	setp.eq.s16 	%p287, %rs329, 0;
	selp.b64 	%rd482, %rd18, %rd482, %p287;
	selp.b16 	%rs385, %rs15, %rs385, %p287;
$L__BB8_21:
	cvt.u32.u16 	%r492, %rs385;
	and.b32  	%r473, %r492, 255;
	mov.b32 	%r489, 2;
	mov.b32 	%r490, 31;
	mov.b32 	%r491, -1;
	// begin inline asm
	shfl.sync.down.b32 %r472, %r473, %r489, %r490, %r491;
	// end inline asm
	// begin inline asm
	shfl.sync.down.b32 %r477, %r478, %r489, %r490, %r491;
	// end inline asm
	mov.b64 	{%r483, %r488}, %rd482;
	// begin inline asm
	shfl.sync.down.b32 %r482, %r483, %r489, %r490, %r491;
	// end inline asm
	// begin inline asm
	shfl.sync.down.b32 %r487, %r488, %r489, %r490, %r491;
	// end inline asm
	mov.b64 	%rd22, {%r482, %r487};
	cvt.u16.u32 	%rs18, %r472;
	setp.gt.s32 	%p288, %r450, 29;
	@%p288 bra 	$L__BB8_25;
	and.b16  	%rs333, %rs385, 255;
	setp.eq.s16 	%p289, %rs333, 0;
	and.b16  	%rs334, %rs18, 255;
	setp.eq.s16 	%p290, %rs334, 0;
	or.pred  	%p291, %p289, %p290;
	@%p291 bra 	$L__BB8_24;
	min.s64 	%rd482, %rd22, %rd482;
	mov.b16 	%rs385, 1;
	bra.uni 	$L__BB8_25;
$L__BB8_24:
	setp.eq.s16 	%p292, %rs333, 0;
	selp.b64 	%rd482, %rd22, %rd482, %p292;
	selp.b16 	%rs385, %rs18, %rs385, %p292;
$L__BB8_25:
	cvt.u32.u16 	%r513, %rs385;
	and.b32  	%r494, %r513, 255;
	mov.b32 	%r510, 4;
	mov.b32 	%r511, 31;
	mov.b32 	%r512, -1;
	// begin inline asm
	shfl.sync.down.b32 %r493, %r494, %r510, %r511, %r512;
	// end inline asm
	// begin inline asm
	shfl.sync.down.b32 %r498, %r499, %r510, %r511, %r512;
	// end inline asm
	mov.b64 	{%r504, %r509}, %rd482;
	// begin inline asm
	shfl.sync.down.b32 %r503, %r504, %r510, %r511, %r512;
	// end inline asm
	// begin inline asm
	shfl.sync.down.b32 %r508, %r509, %r510, %r511, %r512;
	// end inline asm
	mov.b64 	%rd26, {%r503, %r508};
	cvt.u16.u32 	%rs21, %r493;
	setp.gt.s32 	%p293, %r450, 27;
	@%p293 bra 	$L__BB8_29;
	and.b16  	%rs337, %rs385, 255;
	setp.eq.s16 	%p294, %rs337, 0;
	and.b16  	%rs338, %rs21, 255;
	setp.eq.s16 	%p295, %rs338, 0;
	or.pred  	%p296, %p294, %p295;
	@%p296 bra 	$L__BB8_28;
	min.s64 	%rd482, %rd26, %rd482;
	mov.b16 	%rs385, 1;
	bra.uni 	$L__BB8_29;
$L__BB8_28:
	setp.eq.s16 	%p297, %rs337, 0;
	selp.b16 	%rs385, %rs21, %rs385, %p297;
	selp.b64 	%rd482, %rd26, %rd482, %p297;
$L__BB8_29:
	cvt.u32.u16 	%r534, %rs385;
	and.b32  	%r515, %r534, 255;
	mov.b32 	%r531, 8;
	mov.b32 	%r532, 31;
	mov.b32 	%r533, -1;
	// begin inline asm
	shfl.sync.down.b32 %r514, %r515, %r531, %r532, %r533;
	// end inline asm
	// begin inline asm
	shfl.sync.down.b32 %r519, %r520, %r531, %r532, %r533;
	// end inline asm
	mov.b64 	{%r525, %r530}, %rd482;
	// begin inline asm
	shfl.sync.down.b32 %r524, %r525, %r531, %r532, %r533;
	// end inline asm
	// begin inline asm
	shfl.sync.down.b32 %r529, %r530, %r531, %r532, %r533;
	// end inline asm
	mov.b64 	%rd30, {%r524, %r529};
	cvt.u16.u32 	%rs24, %r514;
	setp.gt.s32 	%p298, %r450, 23;
	@%p298 bra 	$L__BB8_33;
	and.b16  	%rs341, %rs385, 255;
	setp.eq.s16 	%p299, %rs341, 0;
	and.b16  	%rs342, %rs24, 255;
	setp.eq.s16 	%p300, %rs342, 0;
	or.pred  	%p301, %p299, %p300;
	@%p301 bra 	$L__BB8_32;
	min.s64 	%rd482, %rd30, %rd482;
	mov.b16 	%rs385, 1;
	bra.uni 	$L__BB8_33;
$L__BB8_32:
	setp.eq.s16 	%p302, %rs341, 0;
	selp.b16 	%rs385, %rs24, %rs385, %p302;
	selp.b64 	%rd482, %rd30, %rd482, %p302;
$L__BB8_33:
	cvt.u32.u16 	%r555, %rs385;
	and.b32  	%r536, %r555, 255;
	mov.b32 	%r552, 16;
	mov.b32 	%r553, 31;
	mov.b32 	%r554, -1;
	// begin inline asm
	shfl.sync.down.b32 %r535, %r536, %r552, %r553, %r554;
	// end inline asm
	// begin inline asm
	shfl.sync.down.b32 %r540, %r541, %r552, %r553, %r554;
	// end inline asm
	mov.b64 	{%r546, %r551}, %rd482;
	// begin inline asm
	shfl.sync.down.b32 %r545, %r546, %r552, %r553, %r554;
	// end inline asm
	// begin inline asm
	shfl.sync.down.b32 %r550, %r551, %r552, %r553, %r554;
	// end inline asm
	mov.b64 	%rd34, {%r545, %r550};
	cvt.u16.u32 	%rs27, %r535;
	setp.gt.s32 	%p303, %r450, 15;
	@%p303 bra 	$L__BB8_37;
	and.b16  	%rs345, %rs385, 255;
	setp.eq.s16 	%p304, %rs345, 0;
	and.b16  	%rs346, %rs27, 255;
	setp.eq.s16 	%p305, %rs346, 0;
	or.pred  	%p306, %p304, %p305;
	@%p306 bra 	$L__BB8_36;
	min.s64 	%rd482, %rd34, %rd482;
	mov.b16 	%rs385, 1;
	bra.uni 	$L__BB8_37;
$L__BB8_36:
	setp.eq.s16 	%p307, %rs345, 0;
	selp.b16 	%rs385, %rs27, %rs385, %p307;
	selp.b64 	%rd482, %rd34, %rd482, %p307;
$L__BB8_37:
	setp.ne.s32 	%p308, %r450, 0;
	@%p308 bra 	$L__BB8_39;
	shr.u32 	%r556, %r6, 1;
	and.b32  	%r557, %r556, 496;
	mov.u32 	%r558, _ZZN3cub18CUB_300001_SM_10006detail6reduce18DeviceReduceKernelINS2_10policy_hubIN4cuda3std3__45tupleIJblEEEjN6thrust24THRUST_300001_SM_1000_NS8cuda_cub9__find_if7functorIS9_EEE10Policy1000ENSB_12zip_iteratorINS8_IJNSD_26transform_input_iterator_tIbNSC_6detail35transform_pair_of_input_iterators_tIbNSB_6detail15normal_iteratorINSB_10device_ptrIiEEEESQ_NS7_8equal_toIiEEEENS7_10__not_fn_tINS7_10__identityEEEEENSB_17counting_iteratorIlNSB_11use_defaultESZ_SZ_EEEEEEEjSF_S9_SV_EEvT0_PT3_T1_NS0_13GridEvenShareIS16_EET2_T4_E12temp_storage;
	add.s32 	%r559, %r558, %r557;
	st.shared.u8 	[%r559+8], %rs385;
	st.shared.u64 	[%r559+16], %rd482;
$L__BB8_39:
	bar.sync 	0;
	setp.ne.s32 	%p309, %r6, 0;
	@%p309 bra 	$L__BB8_119;
	ld.shared.u8 	%rs349, [_ZZN3cub18CUB_300001_SM_10006detail6reduce18DeviceReduceKernelINS2_10policy_hubIN4cuda3std3__45tupleIJblEEEjN6thrust24THRUST_300001_SM_1000_NS8cuda_cub9__find_if7functorIS9_EEE10Policy1000ENSB_12zip_iteratorINS8_IJNSD_26transform_input_iterator_tIbNSC_6detail35transform_pair_of_input_iterators_tIbNSB_6detail15normal_iteratorINSB_10device_ptrIiEEEESQ_NS7_8equal_toIiEEEENS7_10__not_fn_tINS7_10__identityEEEEENSB_17counting_iteratorIlNSB_11use_defaultESZ_SZ_EEEEEEEjSF_S9_SV_EEvT0_PT3_T1_NS0_13GridEvenShareIS16_EET2_T4_E12temp_storage+24];
	ld.shared.u64 	%rd442, [_ZZN3cub18CUB_300001_SM_10006detail6reduce18DeviceReduceKernelINS2_10policy_hubIN4cuda3std3__45tupleIJblEEEjN6thrust24THRUST_300001_SM_1000_NS8cuda_cub9__find_if7functorIS9_EEE10Policy1000ENSB_12zip_iteratorINS8_IJNSD_26transform_input_iterator_tIbNSC_6detail35transform_pair_of_input_iterators_tIbNSB_6detail15normal_iteratorINSB_10device_ptrIiEEEESQ_NS7_8equal_toIiEEEENS7_10__not_fn_tINS7_10__identityEEEEENSB_17counting_iteratorIlNSB_11use_defaultESZ_SZ_EEEEEEEjSF_S9_SV_EEvT0_PT3_T1_NS0_13GridEvenShareIS16_EET2_T4_E12temp_storage+32];
	and.b16  	%rs350, %rs385, 255;
	setp.eq.s16 	%p310, %rs350, 0;
	setp.eq.s16 	%p311, %rs349, 0;
	min.s64 	%rd443, %rd442, %rd482;
	selp.b16 	%rs351, %rs385, 1, %p311;
	selp.b16 	%rs352, %rs349, %rs351, %p310;
	and.b16  	%rs353, %rs352, 255;
	selp.b64 	%rd444, %rd482, %rd443, %p311;
	selp.b64 	%rd445, %rd442, %rd444, %p310;
	ld.shared.u8 	%rs354, [_ZZN3cub18CUB_300001_SM_10006detail6reduce18DeviceReduceKernelINS2_10policy_hubIN4cuda3std3__45tupleIJblEEEjN6thrust24THRUST_300001_SM_1000_NS8cuda_cub9__find_if7functorIS9_EEE10Policy1000ENSB_12zip_iteratorINS8_IJNSD_26transform_input_iterator_tIbNSC_6detail35transform_pair_of_input_iterators_tIbNSB_6detail15normal_iteratorINSB_10device_ptrIiEEEESQ_NS7_8equal_toIiEEEENS7_10__not_fn_tINS7_10__identityEEEEENSB_17counting_iteratorIlNSB_11use_defaultESZ_SZ_EEEEEEEjSF_S9_SV_EEvT0_PT3_T1_NS0_13GridEvenShareIS16_EET2_T4_E12temp_storage+40];
	ld.shared.u64 	%rd446, [_ZZN3cub18CUB_300001_SM_10006detail6reduce18DeviceReduceKernelINS2_10policy_hubIN4cuda3std3__45tupleIJblEEEjN6thrust24THRUST_300001_SM_1000_NS8cuda_cub9__find_if7functorIS9_EEE10Policy1000ENSB_12zip_iteratorINS8_IJNSD_26transform_input_iterator_tIbNSC_6detail35transform_pair_of_input_iterators_tIbNSB_6detail15normal_iteratorINSB_10device_ptrIiEEEESQ_NS7_8equal_toIiEEEENS7_10__not_fn_tINS7_10__identityEEEEENSB_17counting_iteratorIlNSB_11use_defaultESZ_SZ_EEEEEEEjSF_S9_SV_EEvT0_PT3_T1_NS0_13GridEvenShareIS16_EET2_T4_E12temp_storage+48];
	setp.eq.s16 	%p312, %rs353, 0;
	setp.eq.s16 	%p313, %rs354, 0;
	min.s64 	%rd447, %rd446, %rd445;
	selp.b16 	%rs355, %rs352, 1, %p313;
	selp.b16 	%rs356, %rs354, %rs355, %p312;
	and.b16  	%rs357, %rs356, 255;
	selp.b64 	%rd448, %rd445, %rd447, %p313;
	selp.b64 	%rd449, %rd446, %rd448, %p312;
	ld.shared.u8 	%rs358, [_ZZN3cub18CUB_300001_SM_10006detail6reduce18DeviceReduceKernelINS2_10policy_hubIN4cuda3std3__45tupleIJblEEEjN6thrust24THRUST_300001_SM_1000_NS8cuda_cub9__find_if7functorIS9_EEE10Policy1000ENSB_12zip_iteratorINS8_IJNSD_26transform_input_iterator_tIbNSC_6detail35transform_pair_of_input_iterators_tIbNSB_6detail15normal_iteratorINSB_10device_ptrIiEEEESQ_NS7_8equal_toIiEEEENS7_10__not_fn_tINS7_10__identityEEEEENSB_17counting_iteratorIlNSB_11use_defaultESZ_SZ_EEEEEEEjSF_S9_SV_EEvT0_PT3_T1_NS0_13GridEvenShareIS16_EET2_T4_E12temp_storage+56];
	ld.shared.u64 	%rd450, [_ZZN3cub18CUB_300001_SM_10006detail6reduce18DeviceReduceKernelINS2_10policy_hubIN4cuda3std3__45tupleIJblEEEjN6thrust24THRUST_300001_SM_1000_NS8cuda_cub9__find_if7functorIS9_EEE10Policy1000ENSB_12zip_iteratorINS8_IJNSD_26transform_input_iterator_tIbNSC_6detail35transform_pair_of_input_iterators_tIbNSB_6detail15normal_iteratorINSB_10device_ptrIiEEEESQ_NS7_8equal_toIiEEEENS7_10__not_fn_tINS7_10__identityEEEEENSB_17counting_iteratorIlNSB_11use_defaultESZ_SZ_EEEEEEEjSF_S9_SV_EEvT0_PT3_T1_NS0_13GridEvenShareIS16_EET2_T4_E12temp_storage+64];
	setp.eq.s16 	%p314, %rs357, 0;
	setp.eq.s16 	%p315, %rs358, 0;
	min.s64 	%rd451, %rd450, %rd449;
	selp.b16 	%rs359, %rs356, 1, %p315;
	selp.b16 	%rs360, %rs358, %rs359, %p314;
	and.b16  	%rs361, %rs360, 255;
	selp.b64 	%rd452, %rd449, %rd451, %p315;
	selp.b64 	%rd453, %rd450, %rd452, %p314;
	ld.shared.u8 	%rs362, [_ZZN3cub18CUB_300001_SM_10006detail6reduce18DeviceReduceKernelINS2_10policy_hubIN4cuda3std3__45tupleIJblEEEjN6thrust24THRUST_300001_SM_1000_NS8cuda_cub9__find_if7functorIS9_EEE10Policy1000ENSB_12zip_iteratorINS8_IJNSD_26transform_input_iterator_tIbNSC_6detail35transform_pair_of_input_iterators_tIbNSB_6detail15normal_iteratorINSB_10device_ptrIiEEEESQ_NS7_8equal_toIiEEEENS7_10__not_fn_tINS7_10__identityEEEEENSB_17counting_iteratorIlNSB_11use_defaultESZ_SZ_EEEEEEEjSF_S9_SV_EEvT0_PT3_T1_NS0_13GridEvenShareIS16_EET2_T4_E12temp_storage+72];
	ld.shared.u64 	%rd454, [_ZZN3cub18CUB_300001_SM_10006detail6reduce18DeviceReduceKernelINS2_10policy_hubIN4cuda3std3__45tupleIJblEEEjN6thrust24THRUST_300001_SM_1000_NS8cuda_cub9__find_if7functorIS9_EEE10Policy1000ENSB_12zip_iteratorINS8_IJNSD_26transform_input_iterator_tIbNSC_6detail35transform_pair_of_input_iterators_tIbNSB_6detail15normal_iteratorINSB_10device_ptrIiEEEESQ_NS7_8equal_toIiEEEENS7_10__not_fn_tINS7_10__identityEEEEENSB_17counting_iteratorIlNSB_11use_defaultESZ_SZ_EEEEEEEjSF_S9_SV_EEvT0_PT3_T1_NS0_13GridEvenShareIS16_EET2_T4_E12temp_storage+80];
	setp.eq.s16 	%p316, %rs361, 0;
	setp.eq.s16 	%p317, %rs362, 0;
	min.s64 	%rd455, %rd454, %rd453;
	selp.b16 	%rs363, %rs360, 1, %p317;
	selp.b16 	%rs364, %rs362, %rs363, %p316;
	and.b16  	%rs365, %rs364, 255;
	selp.b64 	%rd456, %rd453, %rd455, %p317;
	selp.b64 	%rd457, %rd454, %rd456, %p316;
	ld.shared.u8 	%rs366, [_ZZN3cub18CUB_300001_SM_10006detail6reduce18DeviceReduceKernelINS2_10policy_hubIN4cuda3std3__45tupleIJblEEEjN6thrust24THRUST_300001_SM_1000_NS8cuda_cub9__find_if7functorIS9_EEE10Policy1000ENSB_12zip_iteratorINS8_IJNSD_26transform_input_iterator_tIbNSC_6detail35transform_pair_of_input_iterators_tIbNSB_6detail15normal_iteratorINSB_10device_ptrIiEEEESQ_NS7_8equal_toIiEEEENS7_10__not_fn_tINS7_10__identityEEEEENSB_17counting_iteratorIlNSB_11use_defaultESZ_SZ_EEEEEEEjSF_S9_SV_EEvT0_PT3_T1_NS0_13GridEvenShareIS16_EET2_T4_E12temp_storage+88];
	ld.shared.u64 	%rd458, [_ZZN3cub18CUB_300001_SM_10006detail6reduce18DeviceReduceKernelINS2_10policy_hubIN4cuda3std3__45tupleIJblEEEjN6thrust24THRUST_300001_SM_1000_NS8cuda_cub9__find_if7functorIS9_EEE10Policy1000ENSB_12zip_iteratorINS8_IJNSD_26transform_input_iterator_tIbNSC_6detail35transform_pair_of_input_iterators_tIbNSB_6detail15normal_iteratorINSB_10device_ptrIiEEEESQ_NS7_8equal_toIiEEEENS7_10__not_fn_tINS7_10__identityEEEEENSB_17counting_iteratorIlNSB_11use_defaultESZ_SZ_EEEEEEEjSF_S9_SV_EEvT0_PT3_T1_NS0_13GridEvenShareIS16_EET2_T4_E12temp_storage+96];
	setp.eq.s16 	%p318, %rs365, 0;
	setp.eq.s16 	%p319, %rs366, 0;
	min.s64 	%rd459, %rd458, %rd457;
	selp.b16 	%rs367, %rs364, 1, %p319;
	selp.b16 	%rs368, %rs366, %rs367, %p318;
	and.b16  	%rs369, %rs368, 255;
	selp.b64 	%rd460, %rd457, %rd459, %p319;
	selp.b64 	%rd461, %rd458, %rd460, %p318;
	ld.shared.u8 	%rs370, [_ZZN3cub18CUB_300001_SM_10006detail6reduce18DeviceReduceKernelINS2_10policy_hubIN4cuda3std3__45tupleIJblEEEjN6thrust24THRUST_300001_SM_1000_NS8cuda_cub9__find_if7functorIS9_EEE10Policy1000ENSB_12zip_iteratorINS8_IJNSD_26transform_input_iterator_tIbNSC_6detail35transform_pair_of_input_iterators_tIbNSB_6detail15normal_iteratorINSB_10device_ptrIiEEEESQ_NS7_8equal_toIiEEEENS7_10__not_fn_tINS7_10__identityEEEEENSB_17counting_iteratorIlNSB_11use_defaultESZ_SZ_EEEEEEEjSF_S9_SV_EEvT0_PT3_T1_NS0_13GridEvenShareIS16_EET2_T4_E12temp_storage+104];
	ld.shared.u64 	%rd462, [_ZZN3cub18CUB_300001_SM_10006detail6reduce18DeviceReduceKernelINS2_10policy_hubIN4cuda3std3__45tupleIJblEEEjN6thrust24THRUST_300001_SM_1000_NS8cuda_cub9__find_if7functorIS9_EEE10Policy1000ENSB_12zip_iteratorINS8_IJNSD_26transform_input_iterator_tIbNSC_6detail35transform_pair_of_input_iterators_tIbNSB_6detail15normal_iteratorINSB_10device_ptrIiEEEESQ_NS7_8equal_toIiEEEENS7_10__not_fn_tINS7_10__identityEEEEENSB_17counting_iteratorIlNSB_11use_defaultESZ_SZ_EEEEEEEjSF_S9_SV_EEvT0_PT3_T1_NS0_13GridEvenShareIS16_EET2_T4_E12temp_storage+112];
	setp.eq.s16 	%p320, %rs369, 0;
	setp.eq.s16 	%p321, %rs370, 0;
	min.s64 	%rd463, %rd462, %rd461;
	selp.b16 	%rs371, %rs368, 1, %p321;
	selp.b16 	%rs372, %rs370, %rs371, %p320;
	and.b16  	%rs373, %rs372, 255;
	selp.b64 	%rd464, %rd461, %rd463, %p321;
	selp.b64 	%rd465, %rd462, %rd464, %p320;
	ld.shared.u8 	%rs374, [_ZZN3cub18CUB_300001_SM_10006detail6reduce18DeviceReduceKernelINS2_10policy_hubIN4cuda3std3__45tupleIJblEEEjN6thrust24THRUST_300001_SM_1000_NS8cuda_cub9__find_if7functorIS9_EEE10Policy1000ENSB_12zip_iteratorINS8_IJNSD_26transform_input_iterator_tIbNSC_6detail35transform_pair_of_input_iterators_tIbNSB_6detail15normal_iteratorINSB_10device_ptrIiEEEESQ_NS7_8equal_toIiEEEENS7_10__not_fn_tINS7_10__identityEEEEENSB_17counting_iteratorIlNSB_11use_defaultESZ_SZ_EEEEEEEjSF_S9_SV_EEvT0_PT3_T1_NS0_13GridEvenShareIS16_EET2_T4_E12temp_storage+120];
	ld.shared.u64 	%rd466, [_ZZN3cub18CUB_300001_SM_10006detail6reduce18DeviceReduceKernelINS2_10policy_hubIN4cuda3std3__45tupleIJblEEEjN6thrust24THRUST_300001_SM_1000_NS8cuda_cub9__find_if7functorIS9_EEE10Policy1000ENSB_12zip_iteratorINS8_IJNSD_26transform_input_iterator_tIbNSC_6detail35transform_pair_of_input_iterators_tIbNSB_6detail15normal_iteratorINSB_10device_ptrIiEEEESQ_NS7_8equal_toIiEEEENS7_10__not_fn_tINS7_10__identityEEEEENSB_17counting_iteratorIlNSB_11use_defaultESZ_SZ_EEEEEEEjSF_S9_SV_EEvT0_PT3_T1_NS0_13GridEvenShareIS16_EET2_T4_E12temp_storage+128];
	setp.eq.s16 	%p322, %rs373, 0;
	setp.eq.s16 	%p323, %rs374, 0;
	min.s64 	%rd467, %rd466, %rd465;
	selp.b16 	%rs375, %rs372, 1, %p323;
	selp.b16 	%rs385, %rs374, %rs375, %p322;
	selp.b64 	%rd468, %rd465, %rd467, %p323;
	selp.b64 	%rd482, %rd466, %rd468, %p322;
	bra.uni 	$L__BB8_119;
$L__BB8_41:
	// begin inline asm
	mov.u32 %r332, %laneid;
	// end inline asm
	and.b32  	%r353, %r6, 992;
	add.s32 	%r354, %r353, 32;
	setp.gt.u32 	%p234, %r354, %r5;
	not.b32 	%r355, %r353;
	add.s32 	%r356, %r5, %r355;
	selp.b32 	%r351, %r356, 31, %p234;
	cvt.u32.u16 	%r357, %rs385;
	and.b32  	%r334, %r357, 255;
	mov.b32 	%r350, 1;
	mov.b32 	%r352, -1;
	// begin inline asm
	shfl.sync.down.b32 %r333, %r334, %r350, %r351, %r352;
	// end inline asm
	// begin inline asm
	shfl.sync.down.b32 %r338, %r339, %r350, %r351, %r352;
	// end inline asm
	mov.b64 	{%r344, %r349}, %rd482;
	// begin inline asm
	shfl.sync.down.b32 %r343, %r344, %r350, %r351, %r352;
	// end inline asm
	// begin inline asm
	shfl.sync.down.b32 %r348, %r349, %r350, %r351, %r352;
	// end inline asm
	mov.b64 	%rd39, {%r343, %r348};
	cvt.u16.u32 	%rs31, %r333;
	setp.ge.s32 	%p235, %r332, %r351;
	@%p235 bra 	$L__BB8_45;
	and.b16  	%rs288, %rs385, 255;
	setp.eq.s16 	%p236, %rs288, 0;
	and.b16  	%rs289, %rs31, 255;
	setp.eq.s16 	%p237, %rs289, 0;
	or.pred  	%p238, %p236, %p237;
	@%p238 bra 	$L__BB8_44;
	min.s64 	%rd482, %rd39, %rd482;
	mov.b16 	%rs385, 1;
	bra.uni 	$L__BB8_45;
$L__BB8_44:
	setp.eq.s16 	%p239, %rs288, 0;
	selp.b16 	%rs385, %rs31, %rs385, %p239;
	selp.b64 	%rd482, %rd39, %rd482, %p239;
$L__BB8_45:
	cvt.u32.u16 	%r378, %rs385;
	and.b32  	%r359, %r378, 255;
	mov.b32 	%r375, 2;
	mov.b32 	%r377, -1;
	// begin inline asm
	shfl.sync.down.b32 %r358, %r359, %r375, %r351, %r377;
	// end inline asm
	// begin inline asm
	shfl.sync.down.b32 %r363, %r364, %r375, %r351, %r377;
	// end inline asm
	mov.b64 	{%r369, %r374}, %rd482;
	// begin inline asm
	shfl.sync.down.b32 %r368, %r369, %r375, %r351, %r377;
	// end inline asm
	// begin inline asm
	shfl.sync.down.b32 %r373, %r374, %r375, %r351, %r377;
	// end inline asm
	mov.b64 	%rd43, {%r368, %r373};
	cvt.u16.u32 	%rs34, %r358;
	add.s32 	%r379, %r332, 2;
	setp.gt.s32 	%p240, %r379, %r351;
	@%p240 bra 	$L__BB8_49;
	and.b16  	%rs292, %rs385, 255;
	setp.eq.s16 	%p241, %rs292, 0;
	and.b16  	%rs293, %rs34, 255;
	setp.eq.s16 	%p242, %rs293, 0;
	or.pred  	%p243, %p241, %p242;
	@%p243 bra 	$L__BB8_48;
	min.s64 	%rd482, %rd43, %rd482;
	mov.b16 	%rs385, 1;
	bra.uni 	$L__BB8_49;
$L__BB8_48:
	setp.eq.s16 	%p244, %rs292, 0;
	selp.b16 	%rs385, %rs34, %rs385, %p244;
	selp.b64 	%rd482, %rd43, %rd482, %p244;
$L__BB8_49:
	cvt.u32.u16 	%r400, %rs385;
	and.b32  	%r381, %r400, 255;
	mov.b32 	%r397, 4;
	mov.b32 	%r399, -1;
	// begin inline asm
	shfl.sync.down.b32 %r380, %r381, %r397, %r351, %r399;
	// end inline asm
	// begin inline asm
	shfl.sync.down.b32 %r385, %r386, %r397, %r351, %r399;
	// end inline asm
	mov.b64 	{%r391, %r396}, %rd482;
	// begin inline asm
	shfl.sync.down.b32 %r390, %r391, %r397, %r351, %r399;
	// end inline asm
	// begin inline asm
	shfl.sync.down.b32 %r395, %r396, %r397, %r351, %r399;
	// end inline asm
	mov.b64 	%rd47, {%r390, %r395};
	cvt.u16.u32 	%rs37, %r380;
	add.s32 	%r401, %r332, 4;
	setp.gt.s32 	%p245, %r401, %r351;
	@%p245 bra 	$L__BB8_53;
	and.b16  	%rs296, %rs385, 255;
	setp.eq.s16 	%p246, %rs296, 0;
	and.b16  	%rs297, %rs37, 255;
	setp.eq.s16 	%p247, %rs297, 0;
	or.pred  	%p248, %p246, %p247;
	@%p248 bra 	$L__BB8_52;
	min.s64 	%rd482, %rd47, %rd482;
	mov.b16 	%rs385, 1;
	bra.uni 	$L__BB8_53;
$L__BB8_52:
	setp.eq.s16 	%p249, %rs296, 0;
	selp.b16 	%rs385, %rs37, %rs385, %p249;
	selp.b64 	%rd482, %rd47, %rd482, %p249;
$L__BB8_53:
	cvt.u32.u16 	%r422, %rs385;
	and.b32  	%r403, %r422, 255;
	mov.b32 	%r419, 8;
	mov.b32 	%r421, -1;
	// begin inline asm
	shfl.sync.down.b32 %r402, %r403, %r419, %r351, %r421;
	// end inline asm
	// begin inline asm
	shfl.sync.down.b32 %r407, %r408, %r419, %r351, %r421;
	// end inline asm
	mov.b64 	{%r413, %r418}, %rd482;
	// begin inline asm
	shfl.sync.down.b32 %r412, %r413, %r419, %r351, %r421;
	// end inline asm
	// begin inline asm
	shfl.sync.down.b32 %r417, %r418, %r419, %r351, %r421;
	// end inline asm
	mov.b64 	%rd51, {%r412, %r417};
	cvt.u16.u32 	%rs40, %r402;
	add.s32 	%r423, %r332, 8;
	setp.gt.s32 	%p250, %r423, %r351;
	@%p250 bra 	$L__BB8_57;
	and.b16  	%rs300, %rs385, 255;
	setp.eq.s16 	%p251, %rs300, 0;
	and.b16  	%rs301, %rs40, 255;
	setp.eq.s16 	%p252, %rs301, 0;
	or.pred  	%p253, %p251, %p252;
	@%p253 bra 	$L__BB8_56;
	min.s64 	%rd482, %rd51, %rd482;
	mov.b16 	%rs385, 1;
	bra.uni 	$L__BB8_57;
$L__BB8_56:
	setp.eq.s16 	%p254, %rs300, 0;
	selp.b16 	%rs385, %rs40, %rs385, %p254;
	selp.b64 	%rd482, %rd51, %rd482, %p254;
$L__BB8_57:
	cvt.u32.u16 	%r444, %rs385;
	and.b32  	%r425, %r444, 255;
	mov.b32 	%r441, 16;
	mov.b32 	%r443, -1;
	// begin inline asm
	shfl.sync.down.b32 %r424, %r425, %r441, %r351, %r443;
	// end inline asm
	// begin inline asm
	shfl.sync.down.b32 %r429, %r430, %r441, %r351, %r443;
	// end inline asm
	mov.b64 	{%r435, %r440}, %rd482;
	// begin inline asm
	shfl.sync.down.b32 %r434, %r435, %r441, %r351, %r443;
	// end inline asm
	// begin inline asm
	shfl.sync.down.b32 %r439, %r440, %r441, %r351, %r443;
	// end inline asm
	mov.b64 	%rd55, {%r434, %r439};
	cvt.u16.u32 	%rs43, %r424;
	add.s32 	%r445, %r332, 16;
	setp.gt.s32 	%p255, %r445, %r351;
	@%p255 bra 	$L__BB8_61;
	and.b16  	%rs304, %rs385, 255;
	setp.eq.s16 	%p256, %rs304, 0;
	and.b16  	%rs305, %rs43, 255;
	setp.eq.s16 	%p257, %rs305, 0;
	or.pred  	%p258, %p256, %p257;
	@%p258 bra 	$L__BB8_60;
	min.s64 	%rd482, %rd55, %rd482;
	mov.b16 	%rs385, 1;
	bra.uni 	$L__BB8_61;
$L__BB8_60:
	setp.eq.s16 	%p259, %rs304, 0;
	selp.b16 	%rs385, %rs43, %rs385, %p259;
	selp.b64 	%rd482, %rd55, %rd482, %p259;
$L__BB8_61:
	setp.ne.s32 	%p260, %r332, 0;
	@%p260 bra 	$L__BB8_63;
	shr.u32 	%r446, %r6, 1;
	and.b32  	%r447, %r446, 496;
	mov.u32 	%r448, _ZZN3cub18CUB_300001_SM_10006detail6reduce18DeviceReduceKernelINS2_10policy_hubIN4cuda3std3__45tupleIJblEEEjN6thrust24THRUST_300001_SM_1000_NS8cuda_cub9__find_if7functorIS9_EEE10Policy1000ENSB_12zip_iteratorINS8_IJNSD_26transform_input_iterator_tIbNSC_6detail35transform_pair_of_input_iterators_tIbNSB_6detail15normal_iteratorINSB_10device_ptrIiEEEESQ_NS7_8equal_toIiEEEENS7_10__not_fn_tINS7_10__identityEEEEENSB_17counting_iteratorIlNSB_11use_defaultESZ_SZ_EEEEEEEjSF_S9_SV_EEvT0_PT3_T1_NS0_13GridEvenShareIS16_EET2_T4_E12temp_storage;
	add.s32 	%r449, %r448, %r447;
	st.shared.u8 	[%r449+8], %rs385;
	st.shared.u64 	[%r449+16], %rd482;
$L__BB8_63:
	bar.sync 	0;
	setp.ne.s32 	%p261, %r6, 0;
	@%p261 bra 	$L__BB8_119;
	setp.lt.u32 	%p262, %r5, 33;
	@%p262 bra 	$L__BB8_66;
	ld.shared.u8 	%rs308, [_ZZN3cub18CUB_300001_SM_10006detail6reduce18DeviceReduceKernelINS2_10policy_hubIN4cuda3std3__45tupleIJblEEEjN6thrust24THRUST_300001_SM_1000_NS8cuda_cub9__find_if7functorIS9_EEE10Policy1000ENSB_12zip_iteratorINS8_IJNSD_26transform_input_iterator_tIbNSC_6detail35transform_pair_of_input_iterators_tIbNSB_6detail15normal_iteratorINSB_10device_ptrIiEEEESQ_NS7_8equal_toIiEEEENS7_10__not_fn_tINS7_10__identityEEEEENSB_17counting_iteratorIlNSB_11use_defaultESZ_SZ_EEEEEEEjSF_S9_SV_EEvT0_PT3_T1_NS0_13GridEvenShareIS16_EET2_T4_E12temp_storage+24];
	ld.shared.u64 	%rd421, [_ZZN3cub18CUB_300001_SM_10006detail6reduce18DeviceReduceKernelINS2_10policy_hubIN4cuda3std3__45tupleIJblEEEjN6thrust24THRUST_300001_SM_1000_NS8cuda_cub9__find_if7functorIS9_EEE10Policy1000ENSB_12zip_iteratorINS8_IJNSD_26transform_input_iterator_tIbNSC_6detail35transform_pair_of_input_iterators_tIbNSB_6detail15normal_iteratorINSB_10device_ptrIiEEEESQ_NS7_8equal_toIiEEEENS7_10__not_fn_tINS7_10__identityEEEEENSB_17counting_iteratorIlNSB_11use_defaultESZ_SZ_EEEEEEEjSF_S9_SV_EEvT0_PT3_T1_NS0_13GridEvenShareIS16_EET2_T4_E12temp_storage+32];
	and.b16  	%rs309, %rs385, 255;
	setp.eq.s16 	%p263, %rs309, 0;
	setp.eq.s16 	%p264, %rs308, 0;
	min.s64 	%rd422, %rd421, %rd482;
	selp.b16 	%rs310, %rs385, 1, %p264;
	selp.b16 	%rs385, %rs308, %rs310, %p263;
	selp.b64 	%rd423, %rd482, %rd422, %p264;
	selp.b64 	%rd482, %rd421, %rd423, %p263;
$L__BB8_66:
	setp.lt.u32 	%p265, %r5, 65;
	@%p265 bra 	$L__BB8_68;
	ld.shared.u8 	%rs311, [_ZZN3cub18CUB_300001_SM_10006detail6reduce18DeviceReduceKernelINS2_10policy_hubIN4cuda3std3__45tupleIJblEEEjN6thrust24THRUST_300001_SM_1000_NS8cuda_cub9__find_if7functorIS9_EEE10Policy1000ENSB_12zip_iteratorINS8_IJNSD_26transform_input_iterator_tIbNSC_6detail35transform_pair_of_input_iterators_tIbNSB_6detail15normal_iteratorINSB_10device_ptrIiEEEESQ_NS7_8equal_toIiEEEENS7_10__not_fn_tINS7_10__identityEEEEENSB_17counting_iteratorIlNSB_11use_defaultESZ_SZ_EEEEEEEjSF_S9_SV_EEvT0_PT3_T1_NS0_13GridEvenShareIS16_EET2_T4_E12temp_storage+40];
	ld.shared.u64 	%rd424, [_ZZN3cub18CUB_300001_SM_10006detail6reduce18DeviceReduceKernelINS2_10policy_hubIN4cuda3std3__45tupleIJblEEEjN6thrust24THRUST_300001_SM_1000_NS8cuda_cub9__find_if7functorIS9_EEE10Policy1000ENSB_12zip_iteratorINS8_IJNSD_26transform_input_iterator_tIbNSC_6detail35transform_pair_of_input_iterators_tIbNSB_6detail15normal_iteratorINSB_10device_ptrIiEEEESQ_NS7_8equal_toIiEEEENS7_10__not_fn_tINS7_10__identityEEEEENSB_17counting_iteratorIlNSB_11use_defaultESZ_SZ_EEEEEEEjSF_S9_SV_EEvT0_PT3_T1_NS0_13GridEvenShareIS16_EET2_T4_E12temp_storage+48];
	and.b16  	%rs312, %rs385, 255;
	setp.eq.s16 	%p266, %rs312, 0;
	setp.eq.s16 	%p267, %rs311, 0;
	min.s64 	%rd425, %rd424, %rd482;
	selp.b16 	%rs313, %rs385, 1, %p267;
	selp.b16 	%rs385, %rs311, %rs313, %p266;
	selp.b64 	%rd426, %rd482, %rd425, %p267;
	selp.b64 	%rd482, %rd424, %rd426, %p266;
$L__BB8_68:
	setp.lt.u32 	%p268, %r5, 97;
	@%p268 bra 	$L__BB8_70;
	ld.shared.u8 	%rs314, [_ZZN3cub18CUB_300001_SM_10006detail6reduce18DeviceReduceKernelINS2_10policy_hubIN4cuda3std3__45tupleIJblEEEjN6thrust24THRUST_300001_SM_1000_NS8cuda_cub9__find_if7functorIS9_EEE10Policy1000ENSB_12zip_iteratorINS8_IJNSD_26transform_input_iterator_tIbNSC_6detail35transform_pair_of_input_iterators_tIbNSB_6detail15normal_iteratorINSB_10device_ptrIiEEEESQ_NS7_8equal_toIiEEEENS7_10__not_fn_tINS7_10__identityEEEEENSB_17counting_iteratorIlNSB_11use_defaultESZ_SZ_EEEEEEEjSF_S9_SV_EEvT0_PT3_T1_NS0_13GridEvenShareIS16_EET2_T4_E12temp_storage+56];
	ld.shared.u64 	%rd427, [_ZZN3cub18CUB_300001_SM_10006detail6reduce18DeviceReduceKernelINS2_10policy_hubIN4cuda3std3__45tupleIJblEEEjN6thrust24THRUST_300001_SM_1000_NS8cuda_cub9__find_if7functorIS9_EEE10Policy1000ENSB_12zip_iteratorINS8_IJNSD_26transform_input_iterator_tIbNSC_6detail35transform_pair_of_input_iterators_tIbNSB_6detail15normal_iteratorINSB_10device_ptrIiEEEESQ_NS7_8equal_toIiEEEENS7_10__not_fn_tINS7_10__identityEEEEENSB_17counting_iteratorIlNSB_11use_defaultESZ_SZ_EEEEEEEjSF_S9_SV_EEvT0_PT3_T1_NS0_13GridEvenShareIS16_EET2_T4_E12temp_storage+64];
	and.b16  	%rs315, %rs385, 255;
	setp.eq.s16 	%p269, %rs315, 0;
	setp.eq.s16 	%p270, %rs314, 0;
	min.s64 	%rd428, %rd427, %rd482;
	selp.b16 	%rs316, %rs385, 1, %p270;
	selp.b16 	%rs385, %rs314, %rs316, %p269;
	selp.b64 	%rd429, %rd482, %rd428, %p270;
	selp.b64 	%rd482, %rd427, %rd429, %p269;
$L__BB8_70:
	setp.lt.u32 	%p271, %r5, 129;
	@%p271 bra 	$L__BB8_72;
	ld.shared.u8 	%rs317, [_ZZN3cub18CUB_300001_SM_10006detail6reduce18DeviceReduceKernelINS2_10policy_hubIN4cuda3std3__45tupleIJblEEEjN6thrust24THRUST_300001_SM_1000_NS8cuda_cub9__find_if7functorIS9_EEE10Policy1000ENSB_12zip_iteratorINS8_IJNSD_26transform_input_iterator_tIbNSC_6detail35transform_pair_of_input_iterators_tIbNSB_6detail15normal_iteratorINSB_10device_ptrIiEEEESQ_NS7_8equal_toIiEEEENS7_10__not_fn_tINS7_10__identityEEEEENSB_17counting_iteratorIlNSB_11use_defaultESZ_SZ_EEEEEEEjSF_S9_SV_EEvT0_PT3_T1_NS0_13GridEvenShareIS16_EET2_T4_E12temp_storage+72];
	ld.shared.u64 	%rd430, [_ZZN3cub18CUB_300001_SM_10006detail6reduce18DeviceReduceKernelINS2_10policy_hubIN4cuda3std3__45tupleIJblEEEjN6thrust24THRUST_300001_SM_1000_NS8cuda_cub9__find_if7functorIS9_EEE10Policy1000ENSB_12zip_iteratorINS8_IJNSD_26transform_input_iterator_tIbNSC_6detail35transform_pair_of_input_iterators_tIbNSB_6detail15normal_iteratorINSB_10device_ptrIiEEEESQ_NS7_8equal_toIiEEEENS7_10__not_fn_tINS7_10__identityEEEEENSB_17counting_iteratorIlNSB_11use_defaultESZ_SZ_EEEEEEEjSF_S9_SV_EEvT0_PT3_T1_NS0_13GridEvenShareIS16_EET2_T4_E12temp_storage+80];
	and.b16  	%rs318, %rs385, 255;
	setp.eq.s16 	%p272, %rs318, 0;
	setp.eq.s16 	%p273, %rs317, 0;
	min.s64 	%rd431, %rd430, %rd482;
	selp.b16 	%rs319, %rs385, 1, %p273;
	selp.b16 	%rs385, %rs317, %rs319, %p272;
	selp.b64 	%rd432, %rd482, %rd431, %p273;
	selp.b64 	%rd482, %rd430, %rd432, %p272;
$L__BB8_72:
	setp.lt.u32 	%p274, %r5, 161;
	@%p274 bra 	$L__BB8_74;
	ld.shared.u8 	%rs320, [_ZZN3cub18CUB_300001_SM_10006detail6reduce18DeviceReduceKernelINS2_10policy_hubIN4cuda3std3__45tupleIJblEEEjN6thrust24THRUST_300001_SM_1000_NS8cuda_cub9__find_if7functorIS9_EEE10Policy1000ENSB_12zip_iteratorINS8_IJNSD_26transform_input_iterator_tIbNSC_6detail35transform_pair_of_input_iterators_tIbNSB_6detail15normal_iteratorINSB_10device_ptrIiEEEESQ_NS7_8equal_toIiEEEENS7_10__not_fn_tINS7_10__identityEEEEENSB_17counting_iteratorIlNSB_11use_defaultESZ_SZ_EEEEEEEjSF_S9_SV_EEvT0_PT3_T1_NS0_13GridEvenShareIS16_EET2_T4_E12temp_storage+88];
	ld.shared.u64 	%rd433, [_ZZN3cub18CUB_300001_SM_10006detail6reduce18DeviceReduceKernelINS2_10policy_hubIN4cuda3std3__45tupleIJblEEEjN6thrust24THRUST_300001_SM_1000_NS8cuda_cub9__find_if7functorIS9_EEE10Policy1000ENSB_12zip_iteratorINS8_IJNSD_26transform_input_iterator_tIbNSC_6detail35transform_pair_of_input_iterators_tIbNSB_6detail15normal_iteratorINSB_10device_ptrIiEEEESQ_NS7_8equal_toIiEEEENS7_10__not_fn_tINS7_10__identityEEEEENSB_17counting_iteratorIlNSB_11use_defaultESZ_SZ_EEEEEEEjSF_S9_SV_EEvT0_PT3_T1_NS0_13GridEvenShareIS16_EET2_T4_E12temp_storage+96];
	and.b16  	%rs321, %rs385, 255;
	setp.eq.s16 	%p275, %rs321, 0;
	setp.eq.s16 	%p276, %rs320, 0;
	min.s64 	%rd434, %rd433, %rd482;
	selp.b16 	%rs322, %rs385, 1, %p276;
	selp.b16 	%rs385, %rs320, %rs322, %p275;
	selp.b64 	%rd435, %rd482, %rd434, %p276;
	selp.b64 	%rd482, %rd433, %rd435, %p275;
$L__BB8_74:
	setp.lt.u32 	%p277, %r5, 193;
	@%p277 bra 	$L__BB8_76;
	ld.shared.u8 	%rs323, [_ZZN3cub18CUB_300001_SM_10006detail6reduce18DeviceReduceKernelINS2_10policy_hubIN4cuda3std3__45tupleIJblEEEjN6thrust24THRUST_300001_SM_1000_NS8cuda_cub9__find_if7functorIS9_EEE10Policy1000ENSB_12zip_iteratorINS8_IJNSD_26transform_input_iterator_tIbNSC_6detail35transform_pair_of_input_iterators_tIbNSB_6detail15normal_iteratorINSB_10device_ptrIiEEEESQ_NS7_8equal_toIiEEEENS7_10__not_fn_tINS7_10__identityEEEEENSB_17counting_iteratorIlNSB_11use_defaultESZ_SZ_EEEEEEEjSF_S9_SV_EEvT0_PT3_T1_NS0_13GridEvenShareIS16_EET2_T4_E12temp_storage+104];
	ld.shared.u64 	%rd436, [_ZZN3cub18CUB_300001_SM_10006detail6reduce18DeviceReduceKernelINS2_10policy_hubIN4cuda3std3__45tupleIJblEEEjN6thrust24THRUST_300001_SM_1000_NS8cuda_cub9__find_if7functorIS9_EEE10Policy1000ENSB_12zip_iteratorINS8_IJNSD_26transform_input_iterator_tIbNSC_6detail35transform_pair_of_input_iterators_tIbNSB_6detail15normal_iteratorINSB_10device_ptrIiEEEESQ_NS7_8equal_toIiEEEENS7_10__not_fn_tINS7_10__identityEEEEENSB_17counting_iteratorIlNSB_11use_defaultESZ_SZ_EEEEEEEjSF_S9_SV_EEvT0_PT3_T1_NS0_13GridEvenShareIS16_EET2_T4_E12temp_storage+112];
	and.b16  	%rs324, %rs385, 255;
	setp.eq.s16 	%p278, %rs324, 0;
	setp.eq.s16 	%p279, %rs323, 0;
	min.s64 	%rd437, %rd436, %rd482;
	selp.b16 	%rs325, %rs385, 1, %p279;
	selp.b16 	%rs385, %rs323, %rs325, %p278;
	selp.b64 	%rd438, %rd482, %rd437, %p279;
	selp.b64 	%rd482, %rd436, %rd438, %p278;
$L__BB8_76:
	setp.lt.u32 	%p280, %r5, 225;
	@%p280 bra 	$L__BB8_119;
	ld.shared.u8 	%rs326, [_ZZN3cub18CUB_300001_SM_10006detail6reduce18DeviceReduceKernelINS2_10policy_hubIN4cuda3std3__45tupleIJblEEEjN6thrust24THRUST_300001_SM_1000_NS8cuda_cub9__find_if7functorIS9_EEE10Policy1000ENSB_12zip_iteratorINS8_IJNSD_26transform_input_iterator_tIbNSC_6detail35transform_pair_of_input_iterators_tIbNSB_6detail15normal_iteratorINSB_10device_ptrIiEEEESQ_NS7_8equal_toIiEEEENS7_10__not_fn_tINS7_10__identityEEEEENSB_17counting_iteratorIlNSB_11use_defaultESZ_SZ_EEEEEEEjSF_S9_SV_EEvT0_PT3_T1_NS0_13GridEvenShareIS16_EET2_T4_E12temp_storage+120];
	ld.shared.u64 	%rd439, [_ZZN3cub18CUB_300001_SM_10006detail6reduce18DeviceReduceKernelINS2_10policy_hubIN4cuda3std3__45tupleIJblEEEjN6thrust24THRUST_300001_SM_1000_NS8cuda_cub9__find_if7functorIS9_EEE10Policy1000ENSB_12zip_iteratorINS8_IJNSD_26transform_input_iterator_tIbNSC_6detail35transform_pair_of_input_iterators_tIbNSB_6detail15normal_iteratorINSB_10device_ptrIiEEEESQ_NS7_8equal_toIiEEEENS7_10__not_fn_tINS7_10__identityEEEEENSB_17counting_iteratorIlNSB_11use_defaultESZ_SZ_EEEEEEEjSF_S9_SV_EEvT0_PT3_T1_NS0_13GridEvenShareIS16_EET2_T4_E12temp_storage+128];
	and.b16  	%rs327, %rs385, 255;
	setp.eq.s16 	%p281, %rs327, 0;
	setp.eq.s16 	%p282, %rs326, 0;
	min.s64 	%rd440, %rd439, %rd482;
	selp.b16 	%rs328, %rs385, 1, %p282;
	selp.b16 	%rs385, %rs326, %rs328, %p281;
	selp.b64 	%rd441, %rd482, %rd440, %p282;
	selp.b64 	%rd482, %rd439, %rd441, %p281;
	bra.uni 	$L__BB8_119;
$L__BB8_78:
	mov.u32 	%r30, %tid.x;
	cvt.u64.u32 	%rd114, %r4;
	add.s64 	%rd115, %rd112, %rd114;
	cvt.u64.u32 	%rd116, %r30;
	add.s64 	%rd117, %rd116, %rd114;
	shl.b64 	%rd118, %rd117, 2;
	add.s64 	%rd119, %rd1, %rd118;
	add.s64 	%rd120, %rd2, %rd118;
	ld.global.u32 	%r81, [%rd119];
	ld.global.u32 	%r82, [%rd120];
	setp.ne.s32 	%p2, %r81, %r82;
	add.s32 	%r83, %r30, 256;
	cvt.u64.u32 	%rd121, %r83;
	ld.global.u32 	%r84, [%rd119+1024];
	ld.global.u32 	%r86, [%rd120+1024];
	setp.ne.s32 	%p3, %r84, %r86;
	add.s32 	%r88, %r30, 512;
	cvt.u64.u32 	%rd122, %r88;
	add.s64 	%rd123, %rd115, %rd122;
	ld.global.u32 	%r89, [%rd119+2048];
	ld.global.u32 	%r90, [%rd120+2048];
	setp.ne.s32 	%p4, %r89, %r90;
	add.s64 	%rd124, %rd123, 256;
	ld.global.u32 	%r91, [%rd119+3072];
	ld.global.u32 	%r92, [%rd120+3072];
	setp.ne.s32 	%p6, %r91, %r92;
	or.pred  	%p8, %p2, %p3;
	selp.b64 	%rd125, %rd116, %rd121, %p2;
	add.s64 	%rd126, %rd115, %rd125;
	min.s64 	%rd127, %rd123, %rd126;
	selp.b64 	%rd128, %rd127, %rd126, %p4;
	or.pred  	%p9, %p8, %p4;
	selp.b64 	%rd129, %rd128, %rd123, %p8;
	min.s64 	%rd130, %rd124, %rd129;
	selp.b64 	%rd131, %rd130, %rd129, %p6;
	or.pred  	%p10, %p9, %p6;
	selp.u16 	%rs385, 1, 0, %p10;
	selp.b64 	%rd482, %rd131, %rd124, %p9;
	shl.b32 	%r31, %r2, 10;
	setp.lt.u32 	%p11, %r5, %r31;
	@%p11 bra 	$L__BB8_95;
	add.s32 	%r94, %r30, %r31;
	add.s32 	%r95, %r94, %r4;
	add.s32 	%r569, %r95, 1024;
	not.b32 	%r96, %r30;
	add.s32 	%r97, %r96, %r1;
	sub.s32 	%r98, %r97, %r31;
	sub.s32 	%r568, %r98, %r4;
	mov.b32 	%r570, 0;
	mov.u32 	%r571, %r4;
$L__BB8_80:
	shl.b32 	%r38, %r2, 10;
	add.s32 	%r571, %r571, %r38;
	add.s32 	%r99, %r1, -1024;
	setp.gt.u32 	%p12, %r571, %r99;
	@%p12 bra 	$L__BB8_82;
	add.s32 	%r100, %r30, %r571;
	cvt.u64.u32 	%rd132, %r100;
	mul.wide.u32 	%rd133, %r100, 4;
	add.s64 	%rd134, %rd1, %rd133;
	add.s64 	%rd135, %rd2, %rd133;
	add.s64 	%rd136, %rd112, %rd132;
	ld.global.u32 	%r101, [%rd134];
	ld.global.u32 	%r102, [%rd135];
	setp.ne.s32 	%p13, %r101, %r102;
	add.s64 	%rd137, %rd136, 256;
	ld.global.u32 	%r103, [%rd134+1024];
	ld.global.u32 	%r104, [%rd135+1024];
	setp.ne.s32 	%p14, %r103, %r104;
	selp.u16 	%rs107, 1, 0, %p14;
	add.s64 	%rd138, %rd136, 512;
	ld.global.u32 	%r105, [%rd134+2048];
	ld.global.u32 	%r106, [%rd135+2048];
	setp.ne.s32 	%p15, %r105, %r106;
	selp.u16 	%rs108, 1, 0, %p15;
	add.s64 	%rd139, %rd136, 768;
	ld.global.u32 	%r107, [%rd134+3072];
	ld.global.u32 	%r108, [%rd135+3072];
	setp.ne.s32 	%p16, %r107, %r108;
	selp.u16 	%rs109, 1, 0, %p16;
	and.b16  	%rs110, %rs385, 255;
	setp.eq.s16 	%p17, %rs110, 0;
	selp.u16 	%rs111, 1, 0, %p13;
	min.s64 	%rd140, %rd136, %rd482;
	selp.b16 	%rs112, 1, %rs385, %p13;
	selp.b64 	%rd141, %rd140, %rd482, %p13;
	selp.b16 	%rs113, %rs111, %rs112, %p17;
	and.b16  	%rs114, %rs113, 255;
	selp.b64 	%rd142, %rd136, %rd141, %p17;
	setp.eq.s16 	%p18, %rs114, 0;
	min.s64 	%rd143, %rd137, %rd142;
	selp.b16 	%rs115, 1, %rs113, %p14;
	selp.b64 	%rd144, %rd143, %rd142, %p14;
	selp.b16 	%rs116, %rs107, %rs115, %p18;
	and.b16  	%rs117, %rs116, 255;
	selp.b64 	%rd145, %rd137, %rd144, %p18;
	setp.eq.s16 	%p19, %rs117, 0;
	min.s64 	%rd146, %rd138, %rd145;
	selp.b16 	%rs118, 1, %rs116, %p15;
	selp.b64 	%rd147, %rd146, %rd145, %p15;
	selp.b16 	%rs119, %rs108, %rs118, %p19;
	and.b16  	%rs120, %rs119, 255;
	selp.b64 	%rd148, %rd138, %rd147, %p19;
	setp.eq.s16 	%p20, %rs120, 0;
	min.s64 	%rd149, %rd139, %rd148;
	selp.b16 	%rs121, 1, %rs119, %p16;
	selp.b64 	%rd150, %rd149, %rd148, %p16;
	selp.b16 	%rs385, %rs109, %rs121, %p20;
	selp.b64 	%rd482, %rd139, %rd150, %p20;
	sub.s32 	%r109, %r1, %r571;
	shl.b32 	%r110, %r2, 10;
	setp.lt.u32 	%p21, %r109, %r110;
	add.s32 	%r570, %r570, 1;
	add.s32 	%r569, %r569, %r110;
	sub.s32 	%r568, %r568, %r110;
	@%p21 bra 	$L__BB8_95;
	bra.uni 	$L__BB8_80;
$L__BB8_82:
	setp.le.u32 	%p22, %r1, %r571;
	sub.s32 	%r111, %r1, %r571;
	setp.ge.s32 	%p23, %r30, %r111;
	or.pred  	%p24, %p22, %p23;
	@%p24 bra 	$L__BB8_95;
	not.b32 	%r113, %r30;
	add.s32 	%r43, %r1, %r113;
	add.s32 	%r114, %r38, %r4;
	sub.s32 	%r115, %r43, %r114;
	mul.lo.s32 	%r116, %r2, %r570;
	shl.b32 	%r117, %r116, 10;
	sub.s32 	%r118, %r115, %r117;
	shr.u32 	%r119, %r118, 8;
	add.s32 	%r44, %r119, 1;
	and.b32  	%r45, %r44, 7;
	setp.lt.u32 	%p25, %r118, 1792;
	mov.u32 	%r576, %r30;
	@%p25 bra 	$L__BB8_87;
	or.b32  	%r574, %r30, 1024;
	shr.u32 	%r120, %r568, 8;
	add.s32 	%r121, %r120, 1;
	and.b32  	%r122, %r121, 33554424;
	neg.s32 	%r572, %r122;
$L__BB8_85:
	.pragma "nounroll";
	add.s32 	%r123, %r569, -1024;
	cvt.u64.u32 	%rd152, %r123;
	mul.wide.u32 	%rd153, %r123, 4;
	add.s64 	%rd154, %rd1, %rd153;
	add.s64 	%rd155, %rd2, %rd153;
	add.s64 	%rd156, %rd112, %rd152;
	ld.global.u32 	%r124, [%rd154];
	ld.global.u32 	%r125, [%rd155];
	setp.ne.s32 	%p26, %r124, %r125;
	selp.u16 	%rs123, 1, 0, %p26;
	and.b16  	%rs124, %rs385, 255;
	setp.ne.s16 	%p28, %rs124, 0;
	and.pred  	%p29, %p28, %p26;
	min.s64 	%rd157, %rd156, %rd482;
	setp.eq.s16 	%p30, %rs124, 0;
	selp.b16 	%rs125, %rs123, %rs385, %p30;
	selp.b64 	%rd158, %rd156, %rd482, %p30;
	selp.b16 	%rs126, 1, %rs125, %p29;
	and.b16  	%rs127, %rs126, 255;
	selp.b64 	%rd159, %rd157, %rd158, %p29;
	add.s32 	%r126, %r569, -768;
	cvt.u64.u32 	%rd160, %r126;
	mul.wide.u32 	%rd161, %r126, 4;
	add.s64 	%rd162, %rd1, %rd161;
	add.s64 	%rd163, %rd2, %rd161;
	add.s64 	%rd164, %rd112, %rd160;
	ld.global.u32 	%r127, [%rd162];
	ld.global.u32 	%r128, [%rd163];
	setp.ne.s32 	%p31, %r127, %r128;
	selp.u16 	%rs128, 1, 0, %p31;
	setp.ne.s16 	%p33, %rs127, 0;
	and.pred  	%p34, %p33, %p31;
	min.s64 	%rd165, %rd164, %rd159;
	setp.eq.s16 	%p35, %rs127, 0;
	selp.b16 	%rs129, %rs128, %rs126, %p35;
	selp.b64 	%rd166, %rd164, %rd159, %p35;
	selp.b16 	%rs130, 1, %rs129, %p34;
	and.b16  	%rs131, %rs130, 255;
	selp.b64 	%rd167, %rd165, %rd166, %p34;
	add.s32 	%r129, %r569, -512;
	cvt.u64.u32 	%rd168, %r129;
	mul.wide.u32 	%rd169, %r129, 4;
	add.s64 	%rd170, %rd1, %rd169;
	add.s64 	%rd171, %rd2, %rd169;
	add.s64 	%rd172, %rd112, %rd168;
	ld.global.u32 	%r130, [%rd170];
	ld.global.u32 	%r131, [%rd171];
	setp.ne.s32 	%p36, %r130, %r131;
	selp.u16 	%rs132, 1, 0, %p36;
	setp.ne.s16 	%p38, %rs131, 0;
	and.pred  	%p39, %p38, %p36;
	min.s64 	%rd173, %rd172, %rd167;
	setp.eq.s16 	%p40, %rs131, 0;
	selp.b16 	%rs133, %rs132, %rs130, %p40;
	selp.b64 	%rd174, %rd172, %rd167, %p40;
	selp.b16 	%rs134, 1, %rs133, %p39;
	and.b16  	%rs135, %rs134, 255;
	selp.b64 	%rd175, %rd173, %rd174, %p39;
	add.s32 	%r132, %r569, 768;
	add.s32 	%r133, %r569, -256;
	cvt.u64.u32 	%rd176, %r133;
	mul.wide.u32 	%rd177, %r133, 4;
	add.s64 	%rd178, %rd1, %rd177;
	add.s64 	%rd179, %rd2, %rd177;
	add.s64 	%rd180, %rd112, %rd176;
	ld.global.u32 	%r134, [%rd178];
	ld.global.u32 	%r135, [%rd179];
	setp.ne.s32 	%p41, %r134, %r135;
	selp.u16 	%rs136, 1, 0, %p41;
	setp.ne.s16 	%p43, %rs135, 0;
	and.pred  	%p44, %p43, %p41;
	min.s64 	%rd181, %rd180, %rd175;
	setp.eq.s16 	%p45, %rs135, 0;
	selp.b16 	%rs137, %rs136, %rs134, %p45;
	selp.b64 	%rd182, %rd180, %rd175, %p45;
	selp.b16 	%rs138, 1, %rs137, %p44;
	and.b16  	%rs139, %rs138, 255;
	selp.b64 	%rd183, %rd181, %rd182, %p44;
	cvt.u64.u32 	%rd184, %r569;
	mul.wide.u32 	%rd185, %r569, 4;
	add.s64 	%rd186, %rd1, %rd185;
	add.s64 	%rd187, %rd2, %rd185;
	add.s64 	%rd188, %rd112, %rd184;
	ld.global.u32 	%r136, [%rd186];
	ld.global.u32 	%r137, [%rd187];
	setp.ne.s32 	%p46, %r136, %r137;
	selp.u16 	%rs140, 1, 0, %p46;
	setp.ne.s16 	%p48, %rs139, 0;
	and.pred  	%p49, %p48, %p46;
	min.s64 	%rd189, %rd188, %rd183;
	setp.eq.s16 	%p50, %rs139, 0;
	selp.b16 	%rs141, %rs140, %rs138, %p50;
	selp.b64 	%rd190, %rd188, %rd183, %p50;
	selp.b16 	%rs142, 1, %rs141, %p49;
	and.b16  	%rs143, %rs142, 255;
	selp.b64 	%rd191, %rd189, %rd190, %p49;
	add.s32 	%r138, %r569, 256;
	cvt.u64.u32 	%rd192, %r138;
	mul.wide.u32 	%rd193, %r138, 4;
	add.s64 	%rd194, %rd1, %rd193;
	add.s64 	%rd195, %rd2, %rd193;
	add.s64 	%rd196, %rd112, %rd192;
	ld.global.u32 	%r139, [%rd194];
	ld.global.u32 	%r140, [%rd195];
	setp.ne.s32 	%p51, %r139, %r140;
	selp.u16 	%rs144, 1, 0, %p51;
	setp.ne.s16 	%p53, %rs143, 0;
	and.pred  	%p54, %p53, %p51;
	min.s64 	%rd197, %rd196, %rd191;
	setp.eq.s16 	%p55, %rs143, 0;
	selp.b16 	%rs145, %rs144, %rs142, %p55;
	selp.b64 	%rd198, %rd196, %rd191, %p55;
	selp.b16 	%rs146, 1, %rs145, %p54;
	and.b16  	%rs147, %rs146, 255;
	selp.b64 	%rd199, %rd197, %rd198, %p54;
	add.s32 	%r141, %r569, 512;
	cvt.u64.u32 	%rd200, %r141;
	mul.wide.u32 	%rd201, %r141, 4;
	add.s64 	%rd202, %rd1, %rd201;
	add.s64 	%rd203, %rd2, %rd201;
	add.s64 	%rd204, %rd112, %rd200;
	ld.global.u32 	%r142, [%rd202];
	ld.global.u32 	%r143, [%rd203];
	setp.ne.s32 	%p56, %r142, %r143;
	selp.u16 	%rs148, 1, 0, %p56;
	setp.ne.s16 	%p58, %rs147, 0;
	and.pred  	%p59, %p58, %p56;
	min.s64 	%rd205, %rd204, %rd199;
	setp.eq.s16 	%p60, %rs147, 0;
	selp.b16 	%rs149, %rs148, %rs146, %p60;
	selp.b64 	%rd206, %rd204, %rd199, %p60;
	selp.b16 	%rs150, 1, %rs149, %p59;
	and.b16  	%rs151, %rs150, 255;
	selp.b64 	%rd207, %rd205, %rd206, %p59;
	cvt.u64.u32 	%rd208, %r132;
	mul.wide.u32 	%rd209, %r132, 4;
	add.s64 	%rd210, %rd1, %rd209;
	add.s64 	%rd211, %rd2, %rd209;
	add.s64 	%rd212, %rd112, %rd208;
	ld.global.u32 	%r144, [%rd210];
	ld.global.u32 	%r145, [%rd211];
	setp.ne.s32 	%p61, %r144, %r145;
	selp.u16 	%rs152, 1, 0, %p61;
	setp.ne.s16 	%p63, %rs151, 0;
	and.pred  	%p64, %p63, %p61;
	min.s64 	%rd213, %rd212, %rd207;
	setp.eq.s16 	%p65, %rs151, 0;
	selp.b16 	%rs153, %rs152, %rs150, %p65;
	selp.b64 	%rd214, %rd212, %rd207, %p65;
	selp.b16 	%rs385, 1, %rs153, %p64;
	selp.b64 	%rd482, %rd213, %rd214, %p64;
	add.s32 	%r574, %r574, 2048;
	add.s32 	%r569, %r569, 2048;
	add.s32 	%r572, %r572, 8;
	setp.ne.s32 	%p66, %r572, 0;
	@%p66 bra 	$L__BB8_85;
	add.s32 	%r576, %r574, -1024;
$L__BB8_87:
	setp.eq.s32 	%p67, %r45, 0;
	@%p67 bra 	$L__BB8_95;
	setp.lt.u32 	%p68, %r45, 4;
	@%p68 bra 	$L__BB8_90;
	add.s32 	%r146, %r576, %r571;
	cvt.u64.u32 	%rd216, %r146;
	mul.wide.u32 	%rd217, %r146, 4;
	add.s64 	%rd218, %rd1, %rd217;
	add.s64 	%rd219, %rd2, %rd217;
	add.s64 	%rd220, %rd112, %rd216;
	ld.global.u32 	%r147, [%rd218];
	ld.global.u32 	%r148, [%rd219];
	setp.ne.s32 	%p69, %r147, %r148;
	selp.u16 	%rs155, 1, 0, %p69;
	and.b16  	%rs156, %rs385, 255;
	setp.ne.s16 	%p71, %rs156, 0;
	and.pred  	%p72, %p71, %p69;
	min.s64 	%rd221, %rd220, %rd482;
	setp.eq.s16 	%p73, %rs156, 0;
	selp.b16 	%rs157, %rs155, %rs385, %p73;
	selp.b64 	%rd222, %rd220, %rd482, %p73;
	selp.b16 	%rs158, 1, %rs157, %p72;
	and.b16  	%rs159, %rs158, 255;
	selp.b64 	%rd223, %rd221, %rd222, %p72;
	add.s32 	%r149, %r146, 256;
	cvt.u64.u32 	%rd224, %r149;
	mul.wide.u32 	%rd225, %r149, 4;
	add.s64 	%rd226, %rd1, %rd225;
	add.s64 	%rd227, %rd2, %rd225;
	add.s64 	%rd228, %rd112, %rd224;
	ld.global.u32 	%r150, [%rd226];
	ld.global.u32 	%r151, [%rd227];
	setp.ne.s32 	%p74, %r150, %r151;
	selp.u16 	%rs160, 1, 0, %p74;
	setp.ne.s16 	%p76, %rs159, 0;
	and.pred  	%p77, %p76, %p74;
	min.s64 	%rd229, %rd228, %rd223;
	setp.eq.s16 	%p78, %rs159, 0;
	selp.b16 	%rs161, %rs160, %rs158, %p78;
	selp.b64 	%rd230, %rd228, %rd223, %p78;
	selp.b16 	%rs162, 1, %rs161, %p77;
	and.b16  	%rs163, %rs162, 255;
	selp.b64 	%rd231, %rd229, %rd230, %p77;
	add.s32 	%r152, %r146, 512;
	cvt.u64.u32 	%rd232, %r152;
	mul.wide.u32 	%rd233, %r152, 4;
	add.s64 	%rd234, %rd1, %rd233;
	add.s64 	%rd235, %rd2, %rd233;
	add.s64 	%rd236, %rd112, %rd232;
	ld.global.u32 	%r153, [%rd234];
	ld.global.u32 	%r154, [%rd235];
	setp.ne.s32 	%p79, %r153, %r154;
	selp.u16 	%rs164, 1, 0, %p79;
	setp.ne.s16 	%p81, %rs163, 0;
	and.pred  	%p82, %p81, %p79;
	min.s64 	%rd237, %rd236, %rd231;
	setp.eq.s16 	%p83, %rs163, 0;
	selp.b16 	%rs165, %rs164, %rs162, %p83;
	selp.b64 	%rd238, %rd236, %rd231, %p83;
	selp.b16 	%rs166, 1, %rs165, %p82;
	and.b16  	%rs167, %rs166, 255;
	selp.b64 	%rd239, %rd237, %rd238, %p82;
	add.s32 	%r155, %r146, 768;
	cvt.u64.u32 	%rd240, %r155;
	mul.wide.u32 	%rd241, %r155, 4;
	add.s64 	%rd242, %rd1, %rd241;
	add.s64 	%rd243, %rd2, %rd241;
	add.s64 	%rd244, %rd112, %rd240;
	ld.global.u32 	%r156, [%rd242];
	ld.global.u32 	%r157, [%rd243];
	setp.ne.s32 	%p84, %r156, %r157;
	selp.u16 	%rs168, 1, 0, %p84;
	setp.ne.s16 	%p86, %rs167, 0;
	and.pred  	%p87, %p86, %p84;
	min.s64 	%rd245, %rd244, %rd239;
	setp.eq.s16 	%p88, %rs167, 0;
	selp.b16 	%rs169, %rs168, %rs166, %p88;
	selp.b64 	%rd246, %rd244, %rd239, %p88;
	selp.b16 	%rs385, 1, %rs169, %p87;
	selp.b64 	%rd482, %rd245, %rd246, %p87;
	add.s32 	%r576, %r576, 1024;
$L__BB8_90:
	and.b32  	%r158, %r44, 3;
	setp.eq.s32 	%p89, %r158, 0;
	@%p89 bra 	$L__BB8_95;
	setp.eq.s32 	%p90, %r158, 1;
	@%p90 bra 	$L__BB8_93;
	add.s32 	%r159, %r576, %r571;
	cvt.u64.u32 	%rd248, %r159;
	mul.wide.u32 	%rd249, %r159, 4;
	add.s64 	%rd250, %rd1, %rd249;
	add.s64 	%rd251, %rd2, %rd249;
	add.s64 	%rd252, %rd112, %rd248;
	ld.global.u32 	%r160, [%rd250];
	ld.global.u32 	%r161, [%rd251];
	setp.ne.s32 	%p91, %r160, %r161;
	selp.u16 	%rs171, 1, 0, %p91;
	and.b16  	%rs172, %rs385, 255;
	setp.ne.s16 	%p93, %rs172, 0;
	and.pred  	%p94, %p93, %p91;
	min.s64 	%rd253, %rd252, %rd482;
	setp.eq.s16 	%p95, %rs172, 0;
	selp.b16 	%rs173, %rs171, %rs385, %p95;
	selp.b64 	%rd254, %rd252, %rd482, %p95;
	selp.b16 	%rs174, 1, %rs173, %p94;
	and.b16  	%rs175, %rs174, 255;
	selp.b64 	%rd255, %rd253, %rd254, %p94;
	add.s32 	%r162, %r159, 256;
	cvt.u64.u32 	%rd256, %r162;
	mul.wide.u32 	%rd257, %r162, 4;
	add.s64 	%rd258, %rd1, %rd257;
	add.s64 	%rd259, %rd2, %rd257;
	add.s64 	%rd260, %rd112, %rd256;
	ld.global.u32 	%r163, [%rd258];
	ld.global.u32 	%r164, [%rd259];
	setp.ne.s32 	%p96, %r163, %r164;
	selp.u16 	%rs176, 1, 0, %p96;
	setp.ne.s16 	%p98, %rs175, 0;
	and.pred  	%p99, %p98, %p96;
	min.s64 	%rd261, %rd260, %rd255;
	setp.eq.s16 	%p100, %rs175, 0;
	selp.b16 	%rs177, %rs176, %rs174, %p100;
	selp.b64 	%rd262, %rd260, %rd255, %p100;
	selp.b16 	%rs385, 1, %rs177, %p99;
	selp.b64 	%rd482, %rd261, %rd262, %p99;
	add.s32 	%r576, %r576, 512;
$L__BB8_93:
	and.b32  	%r165, %r43, 256;
	setp.ne.s32 	%p101, %r165, 0;
	@%p101 bra 	$L__BB8_95;
	add.s32 	%r166, %r576, %r571;
	cvt.u64.u32 	%rd263, %r166;
	mul.wide.u32 	%rd264, %r166, 4;
	add.s64 	%rd265, %rd1, %rd264;
	add.s64 	%rd266, %rd2, %rd264;
	add.s64 	%rd267, %rd112, %rd263;
	ld.global.u32 	%r167, [%rd265];
	ld.global.u32 	%r168, [%rd266];
	setp.ne.s32 	%p102, %r167, %r168;
	selp.u16 	%rs178, 1, 0, %p102;
	and.b16  	%rs179, %rs385, 255;
	setp.ne.s16 	%p104, %rs179, 0;
	and.pred  	%p105, %p104, %p102;
	min.s64 	%rd268, %rd267, %rd482;
	setp.eq.s16 	%p106, %rs179, 0;
	selp.b16 	%rs180, %rs178, %rs385, %p106;
	selp.b64 	%rd269, %rd267, %rd482, %p106;
	selp.b16 	%rs385, 1, %rs180, %p105;
	selp.b64 	%rd482, %rd268, %rd269, %p105;
$L__BB8_95:
	// begin inline asm
	mov.u32 %r169, %laneid;
	// end inline asm
	cvt.u32.u16 	%r190, %rs385;
	and.b32  	%r171, %r190, 255;
	mov.b32 	%r187, 1;
	mov.b32 	%r188, 31;
	mov.b32 	%r189, -1;
	// begin inline asm
	shfl.sync.down.b32 %r170, %r171, %r187, %r188, %r189;
	// end inline asm
	// begin inline asm
	shfl.sync.down.b32 %r175, %r176, %r187, %r188, %r189;
	// end inline asm
	mov.b64 	{%r181, %r186}, %rd482;
	// begin inline asm
	shfl.sync.down.b32 %r180, %r181, %r187, %r188, %r189;
	// end inline asm
	// begin inline asm
	shfl.sync.down.b32 %r185, %r186, %r187, %r188, %r189;
	// end inline asm
	mov.b64 	%rd88, {%r180, %r185};
	cvt.u16.u32 	%rs74, %r170;
	setp.gt.s32 	%p107, %r169, 30;
	@%p107 bra 	$L__BB8_99;
	and.b16  	%rs181, %rs385, 255;
	setp.eq.s16 	%p108, %rs181, 0;
	and.b16  	%rs182, %rs74, 255;
	setp.eq.s16 	%p109, %rs182, 0;
	or.pred  	%p110, %p108, %p109;
	@%p110 bra 	$L__BB8_98;
	min.s64 	%rd482, %rd88, %rd482;
	mov.b16 	%rs385, 1;
	bra.uni 	$L__BB8_99;
$L__BB8_98:
	setp.eq.s16 	%p111, %rs181, 0;
	selp.b16 	%rs385, %rs74, %rs385, %p111;
	selp.b64 	%rd482, %rd88, %rd482, %p111;
$L__BB8_99:
	cvt.u32.u16 	%r211, %rs385;
	and.b32  	%r192, %r211, 255;
	mov.b32 	%r208, 2;
	mov.b32 	%r209, 31;
	mov.b32 	%r210, -1;
	// begin inline asm
	shfl.sync.down.b32 %r191, %r192, %r208, %r209, %r210;
	// end inline asm
	// begin inline asm
	shfl.sync.down.b32 %r196, %r197, %r208, %r209, %r210;
	// end inline asm
	mov.b64 	{%r202, %r207}, %rd482;
	// begin inline asm
	shfl.sync.down.b32 %r201, %r202, %r208, %r209, %r210;
	// end inline asm
	// begin inline asm
	shfl.sync.down.b32 %r206, %r207, %r208, %r209, %r210;
	// end inline asm
	mov.b64 	%rd92, {%r201, %r206};
	cvt.u16.u32 	%rs77, %r191;
	setp.gt.s32 	%p112, %r169, 29;
	@%p112 bra 	$L__BB8_103;
	and.b16  	%rs185, %rs385, 255;
	setp.eq.s16 	%p113, %rs185, 0;
	and.b16  	%rs186, %rs77, 255;
	setp.eq.s16 	%p114, %rs186, 0;
	or.pred  	%p115, %p113, %p114;
	@%p115 bra 	$L__BB8_102;
	min.s64 	%rd482, %rd92, %rd482;
	mov.b16 	%rs385, 1;
	bra.uni 	$L__BB8_103;
$L__BB8_102:
	setp.eq.s16 	%p116, %rs185, 0;
	selp.b16 	%rs385, %rs77, %rs385, %p116;
	selp.b64 	%rd482, %rd92, %rd482, %p116;
$L__BB8_103:
	cvt.u32.u16 	%r232, %rs385;
	and.b32  	%r213, %r232, 255;
	mov.b32 	%r229, 4;
	mov.b32 	%r230, 31;
	mov.b32 	%r231, -1;
	// begin inline asm
	shfl.sync.down.b32 %r212, %r213, %r229, %r230, %r231;
	// end inline asm
	// begin inline asm
	shfl.sync.down.b32 %r217, %r218, %r229, %r230, %r231;
	// end inline asm
	mov.b64 	{%r223, %r228}, %rd482;
	// begin inline asm
	shfl.sync.down.b32 %r222, %r223, %r229, %r230, %r231;
	// end inline asm
	// begin inline asm
	shfl.sync.down.b32 %r227, %r228, %r229, %r230, %r231;
	// end inline asm
	mov.b64 	%rd96, {%r222, %r227};
	cvt.u16.u32 	%rs80, %r212;
	setp.gt.s32 	%p117, %r169, 27;
	@%p117 bra 	$L__BB8_107;
	and.b16  	%rs189, %rs385, 255;
	setp.eq.s16 	%p118, %rs189, 0;
	and.b16  	%rs190, %rs80, 255;
	setp.eq.s16 	%p119, %rs190, 0;
	or.pred  	%p120, %p118, %p119;
	@%p120 bra 	$L__BB8_106;
	min.s64 	%rd482, %rd96, %rd482;
	mov.b16 	%rs385, 1;
	bra.uni 	$L__BB8_107;
$L__BB8_106:
	setp.eq.s16 	%p121, %rs189, 0;
	selp.b16 	%rs385, %rs80, %rs385, %p121;
	selp.b64 	%rd482, %rd96, %rd482, %p121;
$L__BB8_107:
	cvt.u32.u16 	%r253, %rs385;
	and.b32  	%r234, %r253, 255;
	mov.b32 	%r250, 8;
	mov.b32 	%r251, 31;
	mov.b32 	%r252, -1;
	// begin inline asm
	shfl.sync.down.b32 %r233, %r234, %r250, %r251, %r252;
	// end inline asm
	// begin inline asm
	shfl.sync.down.b32 %r238, %r239, %r250, %r251, %r252;
	// end inline asm
	mov.b64 	{%r244, %r249}, %rd482;
	// begin inline asm
	shfl.sync.down.b32 %r243, %r244, %r250, %r251, %r252;
	// end inline asm
	// begin inline asm
	shfl.sync.down.b32 %r248, %r249, %r250, %r251, %r252;
	// end inline asm
	mov.b64 	%rd100, {%r243, %r248};
	cvt.u16.u32 	%rs83, %r233;
	setp.gt.s32 	%p122, %r169, 23;
	@%p122 bra 	$L__BB8_111;
	and.b16  	%rs193, %rs385, 255;
	setp.eq.s16 	%p123, %rs193, 0;
	and.b16  	%rs194, %rs83, 255;
	setp.eq.s16 	%p124, %rs194, 0;
	or.pred  	%p125, %p123, %p124;
	@%p125 bra 	$L__BB8_110;
	min.s64 	%rd482, %rd100, %rd482;
	mov.b16 	%rs385, 1;
	bra.uni 	$L__BB8_111;
$L__BB8_110:
	setp.eq.s16 	%p126, %rs193, 0;
	selp.b16 	%rs385, %rs83, %rs385, %p126;
	selp.b64 	%rd482, %rd100, %rd482, %p126;
$L__BB8_111:
	cvt.u32.u16 	%r274, %rs385;
	and.b32  	%r255, %r274, 255;
	mov.b32 	%r271, 16;
	mov.b32 	%r272, 31;
	mov.b32 	%r273, -1;
	// begin inline asm
	shfl.sync.down.b32 %r254, %r255, %r271, %r272, %r273;
	// end inline asm
	// begin inline asm
	shfl.sync.down.b32 %r259, %r260, %r271, %r272, %r273;
	// end inline asm
	mov.b64 	{%r265, %r270}, %rd482;
	// begin inline asm
	shfl.sync.down.b32 %r264, %r265, %r271, %r272, %r273;
	// end inline asm
	// begin inline asm
	shfl.sync.down.b32 %r269, %r270, %r271, %r272, %r273;
	// end inline asm
	mov.b64 	%rd104, {%r264, %r269};
	cvt.u16.u32 	%rs86, %r254;
	setp.gt.s32 	%p127, %r169, 15;
	@%p127 bra 	$L__BB8_115;
	and.b16  	%rs197, %rs385, 255;
	setp.eq.s16 	%p128, %rs197, 0;
	and.b16  	%rs198, %rs86, 255;
	setp.eq.s16 	%p129, %rs198, 0;
	or.pred  	%p130, %p128, %p129;
	@%p130 bra 	$L__BB8_114;
	min.s64 	%rd482, %rd104, %rd482;
	mov.b16 	%rs385, 1;
	bra.uni 	$L__BB8_115;
$L__BB8_114:
	setp.eq.s16 	%p131, %rs197, 0;
	selp.b16 	%rs385, %rs86, %rs385, %p131;
	selp.b64 	%rd482, %rd104, %rd482, %p131;
$L__BB8_115:
	setp.ne.s32 	%p132, %r169, 0;
	@%p132 bra 	$L__BB8_117;
	shr.u32 	%r275, %r30, 1;
	and.b32  	%r276, %r275, 496;
	mov.u32 	%r277, _ZZN3cub18CUB_300001_SM_10006detail6reduce18DeviceReduceKernelINS2_10policy_hubIN4cuda3std3__45tupleIJblEEEjN6thrust24THRUST_300001_SM_1000_NS8cuda_cub9__find_if7functorIS9_EEE10Policy1000ENSB_12zip_iteratorINS8_IJNSD_26transform_input_iterator_tIbNSC_6detail35transform_pair_of_input_iterators_tIbNSB_6detail15normal_iteratorINSB_10device_ptrIiEEEESQ_NS7_8equal_toIiEEEENS7_10__not_fn_tINS7_10__identityEEEEENSB_17counting_iteratorIlNSB_11use_defaultESZ_SZ_EEEEEEEjSF_S9_SV_EEvT0_PT3_T1_NS0_13GridEvenShareIS16_EET2_T4_E12temp_storage;
	add.s32 	%r278, %r277, %r276;
	st.shared.u8 	[%r278+8], %rs385;
	st.shared.u64 	[%r278+16], %rd482;
$L__BB8_117:
	bar.sync 	0;
	setp.ne.s32 	%p133, %r30, 0;
	@%p133 bra 	$L__BB8_119;
	ld.shared.u8 	%rs201, [_ZZN3cub18CUB_300001_SM_10006detail6reduce18DeviceReduceKernelINS2_10policy_hubIN4cuda3std3__45tupleIJblEEEjN6thrust24THRUST_300001_SM_1000_NS8cuda_cub9__find_if7functorIS9_EEE10Policy1000ENSB_12zip_iteratorINS8_IJNSD_26transform_input_iterator_tIbNSC_6detail35transform_pair_of_input_iterators_tIbNSB_6detail15normal_iteratorINSB_10device_ptrIiEEEESQ_NS7_8equal_toIiEEEENS7_10__not_fn_tINS7_10__identityEEEEENSB_17counting_iteratorIlNSB_11use_defaultESZ_SZ_EEEEEEEjSF_S9_SV_EEvT0_PT3_T1_NS0_13GridEvenShareIS16_EET2_T4_E12temp_storage+24];
	ld.shared.u64 	%rd270, [_ZZN3cub18CUB_300001_SM_10006detail6reduce18DeviceReduceKernelINS2_10policy_hubIN4cuda3std3__45tupleIJblEEEjN6thrust24THRUST_300001_SM_1000_NS8cuda_cub9__find_if7functorIS9_EEE10Policy1000ENSB_12zip_iteratorINS8_IJNSD_26transform_input_iterator_tIbNSC_6detail35transform_pair_of_input_iterators_tIbNSB_6detail15normal_iteratorINSB_10device_ptrIiEEEESQ_NS7_8equal_toIiEEEENS7_10__not_fn_tINS7_10__identityEEEEENSB_17counting_iteratorIlNSB_11use_defaultESZ_SZ_EEEEEEEjSF_S9_SV_EEvT0_PT3_T1_NS0_13GridEvenShareIS16_EET2_T4_E12temp_storage+32];
	and.b16  	%rs202, %rs385, 255;
	setp.eq.s16 	%p134, %rs202, 0;
	setp.eq.s16 	%p135, %rs201, 0;
	min.s64 	%rd271, %rd270, %rd482;
	selp.b16 	%rs203, %rs385, 1, %p135;
	selp.b16 	%rs204, %rs201, %rs203, %p134;
	and.b16  	%rs205, %rs204, 255;
	selp.b64 	%rd272, %rd482, %rd271, %p135;
	selp.b64 	%rd273, %rd270, %rd272, %p134;
	ld.shared.u8 	%rs206, [_ZZN3cub18CUB_300001_SM_10006detail6reduce18DeviceReduceKernelINS2_10policy_hubIN4cuda3std3__45tupleIJblEEEjN6thrust24THRUST_300001_SM_1000_NS8cuda_cub9__find_if7functorIS9_EEE10Policy1000ENSB_12zip_iteratorINS8_IJNSD_26transform_input_iterator_tIbNSC_6detail35transform_pair_of_input_iterators_tIbNSB_6detail15normal_iteratorINSB_10device_ptrIiEEEESQ_NS7_8equal_toIiEEEENS7_10__not_fn_tINS7_10__identityEEEEENSB_17counting_iteratorIlNSB_11use_defaultESZ_SZ_EEEEEEEjSF_S9_SV_EEvT0_PT3_T1_NS0_13GridEvenShareIS16_EET2_T4_E12temp_storage+40];
	ld.shared.u64 	%rd274, [_ZZN3cub18CUB_300001_SM_10006detail6reduce18DeviceReduceKernelINS2_10policy_hubIN4cuda3std3__45tupleIJblEEEjN6thrust24THRUST_300001_SM_1000_NS8cuda_cub9__find_if7functorIS9_EEE10Policy1000ENSB_12zip_iteratorINS8_IJNSD_26transform_input_iterator_tIbNSC_6detail35transform_pair_of_input_iterators_tIbNSB_6detail15normal_iteratorINSB_10device_ptrIiEEEESQ_NS7_8equal_toIiEEEENS7_10__not_fn_tINS7_10__identityEEEEENSB_17counting_iteratorIlNSB_11use_defaultESZ_SZ_EEEEEEEjSF_S9_SV_EEvT0_PT3_T1_NS0_13GridEvenShareIS16_EET2_T4_E12temp_storage+48];
	setp.eq.s16 	%p136, %rs205, 0;
	setp.eq.s16 	%p137, %rs206, 0;
	min.s64 	%rd275, %rd274, %rd273;
	selp.b16 	%rs207, %rs204, 1, %p137;
	selp.b16 	%rs208, %rs206, %rs207, %p136;
	and.b16  	%rs209, %rs208, 255;
	selp.b64 	%rd276, %rd273, %rd275, %p137;
	selp.b64 	%rd277, %rd274, %rd276, %p136;
	ld.shared.u8 	%rs210, [_ZZN3cub18CUB_300001_SM_10006detail6reduce18DeviceReduceKernelINS2_10policy_hubIN4cuda3std3__45tupleIJblEEEjN6thrust24THRUST_300001_SM_1000_NS8cuda_cub9__find_if7functorIS9_EEE10Policy1000ENSB_12zip_iteratorINS8_IJNSD_26transform_input_iterator_tIbNSC_6detail35transform_pair_of_input_iterators_tIbNSB_6detail15normal_iteratorINSB_10device_ptrIiEEEESQ_NS7_8equal_toIiEEEENS7_10__not_fn_tINS7_10__identityEEEEENSB_17counting_iteratorIlNSB_11use_defaultESZ_SZ_EEEEEEEjSF_S9_SV_EEvT0_PT3_T1_NS0_13GridEvenShareIS16_EET2_T4_E12temp_storage+56];
	ld.shared.u64 	%rd278, [_ZZN3cub18CUB_300001_SM_10006detail6reduce18DeviceReduceKernelINS2_10policy_hubIN4cuda3std3__45tupleIJblEEEjN6thrust24THRUST_300001_SM_1000_NS8cuda_cub9__find_if7functorIS9_EEE10Policy1000ENSB_12zip_iteratorINS8_IJNSD_26transform_input_iterator_tIbNSC_6detail35transform_pair_of_input_iterators_tIbNSB_6detail15normal_iteratorINSB_10device_ptrIiEEEESQ_NS7_8equal_toIiEEEENS7_10__not_fn_tINS7_10__identityEEEEENSB_17counting_iteratorIlNSB_11use_defaultESZ_SZ_EEEEEEEjSF_S9_SV_EEvT0_PT3_T1_NS0_13GridEvenShareIS16_EET2_T4_E12temp_storage+64];
	setp.eq.s16 	%p138, %rs209, 0;
	setp.eq.s16 	%p139, %rs210, 0;
	min.s64 	%rd279, %rd278, %rd277;
	selp.b16 	%rs211, %rs208, 1, %p139;
	selp.b16 	%rs212, %rs210, %rs211, %p138;
	and.b16  	%rs213, %rs212, 255;
	selp.b64 	%rd280, %rd277, %rd279, %p139;
	selp.b64 	%rd281, %rd278, %rd280, %p138;
	ld.shared.u8 	%rs214, [_ZZN3cub18CUB_300001_SM_10006detail6reduce18DeviceReduceKernelINS2_10policy_hubIN4cuda3std3__45tupleIJblEEEjN6thrust24THRUST_300001_SM_1000_NS8cuda_cub9__find_if7functorIS9_EEE10Policy1000ENSB_12zip_iteratorINS8_IJNSD_26transform_input_iterator_tIbNSC_6detail35transform_pair_of_input_iterators_tIbNSB_6detail15normal_iteratorINSB_10device_ptrIiEEEESQ_NS7_8equal_toIiEEEENS7_10__not_fn_tINS7_10__identityEEEEENSB_17counting_iteratorIlNSB_11use_defaultESZ_SZ_EEEEEEEjSF_S9_SV_EEvT0_PT3_T1_NS0_13GridEvenShareIS16_EET2_T4_E12temp_storage+72];
	ld.shared.u64 	%rd282, [_ZZN3cub18CUB_300001_SM_10006detail6reduce18DeviceReduceKernelINS2_10policy_hubIN4cuda3std3__45tupleIJblEEEjN6thrust24THRUST_300001_SM_1000_NS8cuda_cub9__find_if7functorIS9_EEE10Policy1000ENSB_12zip_iteratorINS8_IJNSD_26transform_input_iterator_tIbNSC_6detail35transform_pair_of_input_iterators_tIbNSB_6detail15normal_iteratorINSB_10device_ptrIiEEEESQ_NS7_8equal_toIiEEEENS7_10__not_fn_tINS7_10__identityEEEEENSB_17counting_iteratorIlNSB_11use_defaultESZ_SZ_EEEEEEEjSF_S9_SV_EEvT0_PT3_T1_NS0_13GridEvenShareIS16_EET2_T4_E12temp_storage+80];
	setp.eq.s16 	%p140, %rs213, 0;
	setp.eq.s16 	%p141, %rs214, 0;
	min.s64 	%rd283, %rd282, %rd281;
	selp.b16 	%rs215, %rs212, 1, %p141;
	selp.b16 	%rs216, %rs214, %rs215, %p140;
	and.b16  	%rs217, %rs216, 255;
	selp.b64 	%rd284, %rd281, %rd283, %p141;
	selp.b64 	%rd285, %rd282, %rd284, %p140;
	ld.shared.u8 	%rs218, [_ZZN3cub18CUB_300001_SM_10006detail6reduce18DeviceReduceKernelINS2_10policy_hubIN4cuda3std3__45tupleIJblEEEjN6thrust24THRUST_300001_SM_1000_NS8cuda_cub9__find_if7functorIS9_EEE10Policy1000ENSB_12zip_iteratorINS8_IJNSD_26transform_input_iterator_tIbNSC_6detail35transform_pair_of_input_iterators_tIbNSB_6detail15normal_iteratorINSB_10device_ptrIiEEEESQ_NS7_8equal_toIiEEEENS7_10__not_fn_tINS7_10__identityEEEEENSB_17counting_iteratorIlNSB_11use_defaultESZ_SZ_EEEEEEEjSF_S9_SV_EEvT0_PT3_T1_NS0_13GridEvenShareIS16_EET2_T4_E12temp_storage+88];
	ld.shared.u64 	%rd286, [_ZZN3cub18CUB_300001_SM_10006detail6reduce18DeviceReduceKernelINS2_10policy_hubIN4cuda3std3__45tupleIJblEEEjN6thrust24THRUST_300001_SM_1000_NS8cuda_cub9__find_if7functorIS9_EEE10Policy1000ENSB_12zip_iteratorINS8_IJNSD_26transform_input_iterator_tIbNSC_6detail35transform_pair_of_input_iterators_tIbNSB_6detail15normal_iteratorINSB_10device_ptrIiEEEESQ_NS7_8equal_toIiEEEENS7_10__not_fn_tINS7_10__identityEEEEENSB_17counting_iteratorIlNSB_11use_defaultESZ_SZ_EEEEEEEjSF_S9_SV_EEvT0_PT3_T1_NS0_13GridEvenShareIS16_EET2_T4_E12temp_storage+96];
	setp.eq.s16 	%p142, %rs217, 0;
	setp.eq.s16 	%p143, %rs218, 0;
	min.s64 	%rd287, %rd286, %rd285;
	selp.b16 	%rs219, %rs216, 1, %p143;
	selp.b16 	%rs220, %rs218, %rs219, %p142;
	and.b16  	%rs221, %rs220, 255;
	selp.b64 	%rd288, %rd285, %rd287, %p143;
	selp.b64 	%rd289, %rd286, %rd288, %p142;
	ld.shared.u8 	%rs222, [_ZZN3cub18CUB_300001_SM_10006detail6reduce18DeviceReduceKernelINS2_10policy_hubIN4cuda3std3__45tupleIJblEEEjN6thrust24THRUST_300001_SM_1000_NS8cuda_cub9__find_if7functorIS9_EEE10Policy1000ENSB_12zip_iteratorINS8_IJNSD_26transform_input_iterator_tIbNSC_6detail35transform_pair_of_input_iterators_tIbNSB_6detail15normal_iteratorINSB_10device_ptrIiEEEESQ_NS7_8equal_toIiEEEENS7_10__not_fn_tINS7_10__identityEEEEENSB_17counting_iteratorIlNSB_11use_defaultESZ_SZ_EEEEEEEjSF_S9_SV_EEvT0_PT3_T1_NS0_13GridEvenShareIS16_EET2_T4_E12temp_storage+104];
	ld.shared.u64 	%rd290, [_ZZN3cub18CUB_300001_SM_10006detail6reduce18DeviceReduceKernelINS2_10policy_hubIN4cuda3std3__45tupleIJblEEEjN6thrust24THRUST_300001_SM_1000_NS8cuda_cub9__find_if7functorIS9_EEE10Policy1000ENSB_12zip_iteratorINS8_IJNSD_26transform_input_iterator_tIbNSC_6detail35transform_pair_of_input_iterators_tIbNSB_6detail15normal_iteratorINSB_10device_ptrIiEEEESQ_NS7_8equal_toIiEEEENS7_10__not_fn_tINS7_10__identityEEEEENSB_17counting_iteratorIlNSB_11use_defaultESZ_SZ_EEEEEEEjSF_S9_SV_EEvT0_PT3_T1_NS0_13GridEvenShareIS16_EET2_T4_E12temp_storage+112];
	setp.eq.s16 	%p144, %rs221, 0;
	setp.eq.s16 	%p145, %rs222, 0;
	min.s64 	%rd291, %rd290, %rd289;
	selp.b16 	%rs223, %rs220, 1, %p145;
	selp.b16 	%rs224, %rs222, %rs223, %p144;
	and.b16  	%rs225, %rs224, 255;
	selp.b64 	%rd292, %rd289, %rd291, %p145;
	selp.b64 	%rd293, %rd290, %rd292, %p144;
	ld.shared.u8 	%rs226, [_ZZN3cub18CUB_300001_SM_10006detail6reduce18DeviceReduceKernelINS2_10policy_hubIN4cuda3std3__45tupleIJblEEEjN6thrust24THRUST_300001_SM_1000_NS8cuda_cub9__find_if7functorIS9_EEE10Policy1000ENSB_12zip_iteratorINS8_IJNSD_26transform_input_iterator_tIbNSC_6detail35transform_pair_of_input_iterators_tIbNSB_6detail15normal_iteratorINSB_10device_ptrIiEEEESQ_NS7_8equal_toIiEEEENS7_10__not_fn_tINS7_10__identityEEEEENSB_17counting_iteratorIlNSB_11use_defaultESZ_SZ_EEEEEEEjSF_S9_SV_EEvT0_PT3_T1_NS0_13GridEvenShareIS16_EET2_T4_E12temp_storage+120];
	ld.shared.u64 	%rd294, [_ZZN3cub18CUB_300001_SM_10006detail6reduce18DeviceReduceKernelINS2_10policy_hubIN4cuda3std3__45tupleIJblEEEjN6thrust24THRUST_300001_SM_1000_NS8cuda_cub9__find_if7functorIS9_EEE10Policy1000ENSB_12zip_iteratorINS8_IJNSD_26transform_input_iterator_tIbNSC_6detail35transform_pair_of_input_iterators_tIbNSB_6detail15normal_iteratorINSB_10device_ptrIiEEEESQ_NS7_8equal_toIiEEEENS7_10__not_fn_tINS7_10__identityEEEEENSB_17counting_iteratorIlNSB_11use_defaultESZ_SZ_EEEEEEEjSF_S9_SV_EEvT0_PT3_T1_NS0_13GridEvenShareIS16_EET2_T4_E12temp_storage+128];
	setp.eq.s16 	%p146, %rs225, 0;
	setp.eq.s16 	%p147, %rs226, 0;
	min.s64 	%rd295, %rd294, %rd293;
	selp.b16 	%rs227, %rs224, 1, %p147;
	selp.b16 	%rs385, %rs226, %rs227, %p146;
	selp.b64 	%rd296, %rd293, %rd295, %p147;
	selp.b64 	%rd482, %rd294, %rd296, %p146;
$L__BB8_119:
	mov.u32 	%r560, %tid.x;
	setp.ne.s32 	%p324, %r560, 0;
	@%p324 bra 	$L__BB8_121;
	ld.param.u64 	%rd472, [_ZN3cub18CUB_300001_SM_10006detail6reduce18DeviceReduceKernelINS2_10policy_hubIN4cuda3std3__45tupleIJblEEEjN6thrust24THRUST_300001_SM_1000_NS8cuda_cub9__find_if7functorIS9_EEE10Policy1000ENSB_12zip_iteratorINS8_IJNSD_26transform_input_iterator_tIbNSC_6detail35transform_pair_of_input_iterators_tIbNSB_6detail15normal_iteratorINSB_10device_ptrIiEEEESQ_NS7_8equal_toIiEEEENS7_10__not_fn_tINS7_10__identityEEEEENSB_17counting_iteratorIlNSB_11use_defaultESZ_SZ_EEEEEEEjSF_S9_SV_EEvT0_PT3_T1_NS0_13GridEvenShareIS16_EET2_T4__param_1];
	cvta.to.global.u64 	%rd469, %rd472;
	mul.wide.u32 	%rd470, %r3, 16;
	add.s64 	%rd471, %rd469, %rd470;
	st.global.u8 	[%rd471], %rs385;
	st.global.u64 	[%rd471+8], %rd482;
$L__BB8_121:
	ret;

}
	// .globl	_ZN3cub18CUB_300001_SM_10006detail6reduce28DeviceReduceSingleTileKernelINS2_10policy_hubIN4cuda3std3__45tupleIJblEEEjN6thrust24THRUST_300001_SM_1000_NS8cuda_cub9__find_if7functorIS9_EEE10Policy1000EPS9_SI_iSF_S9_S9_NS7_10__identityEEEvT0_T1_T2_T3_T4_T6_
.visible .entry _ZN3cub18CUB_300001_SM_10006detail6reduce28DeviceReduceSingleTileKernelINS2_10policy_hubIN4cuda3std3__45tupleIJblEEEjN6thrust24THRUST_300001_SM_1000_NS8cuda_cub9__find_if7functorIS9_EEE10Policy1000EPS9_SI_iSF_S9_S9_NS7_10__identityEEEvT0_T1_T2_T3_T4_T6_(
	.param .u64 .ptr .align 1 _ZN3cub18CUB_300001_SM_10006detail6reduce28DeviceReduceSingleTileKernelINS2_10policy_hubIN4cuda3std3__45tupleIJblEEEjN6thrust24THRUST_300001_SM_1000_NS8cuda_cub9__find_if7functorIS9_EEE10Policy1000EPS9_SI_iSF_S9_S9_NS7_10__identityEEEvT0_T1_T2_T3_T4_T6__param_0,
	.param .u64 .ptr .align 1 _ZN3cub18CUB_300001_SM_10006detail6reduce28DeviceReduceSingleTileKernelINS2_10policy_hubIN4cuda3std3__45tupleIJblEEEjN6thrust24THRUST_300001_SM_1000_NS8cuda_cub9__find_if7functorIS9_EEE10Policy1000EPS9_SI_iSF_S9_S9_NS7_10__identityEEEvT0_T1_T2_T3_T4_T6__param_1,
	.param .u32 _ZN3cub18CUB_300001_SM_10006detail6reduce28DeviceReduceSingleTileKernelINS2_10policy_hubIN4cuda3std3__45tupleIJblEEEjN6thrust24THRUST_300001_SM_1000_NS8cuda_cub9__find_if7functorIS9_EEE10Policy1000EPS9_SI_iSF_S9_S9_NS7_10__identityEEEvT0_T1_T2_T3_T4_T6__param_2,
	.param .align 1 .b8 _ZN3cub18CUB_300001_SM_10006detail6reduce28DeviceReduceSingleTileKernelINS2_10policy_hubIN4cuda3std3__45tupleIJblEEEjN6thrust24THRUST_300001_SM_1000_NS8cuda_cub9__find_if7functorIS9_EEE10Policy1000EPS9_SI_iSF_S9_S9_NS7_10__identityEEEvT0_T1_T2_T3_T4_T6__param_3[1],
	.param .align 8 .b8 _ZN3cub18CUB_300001_SM_10006detail6reduce28DeviceReduceSingleTileKernelINS2_10policy_hubIN4cuda3std3__45tupleIJblEEEjN6thrust24THRUST_300001_SM_1000_NS8cuda_cub9__find_if7functorIS9_EEE10Policy1000EPS9_SI_iSF_S9_S9_NS7_10__identityEEEvT0_T1_T2_T3_T4_T6__param_4[16],
	.param .align 1 .b8 _ZN3cub18CUB_300001_SM_10006detail6reduce28DeviceReduceSingleTileKernelINS2_10policy_hubIN4cuda3std3__45tupleIJblEEEjN6thrust24THRUST_300001_SM_1000_NS8cuda_cub9__find_if7functorIS9_EEE10Policy1000EPS9_SI_iSF_S9_S9_NS7_10__identityEEEvT0_T1_T2_T3_T4_T6__param_5[1]
)
.maxntid 256
.minnctapersm 1
{
	.reg .pred 	%p<188>;
	.reg .b16 	%rs<340>;
	.reg .b32 	%r<406>;
	.reg .b64 	%rd<359>;
	// demoted variable
	.shared .align 8 .b8 _ZZN3cub18CUB_300001_SM_10006detail6reduce28DeviceReduceSingleTileKernelINS2_10policy_hubIN4cuda3std3__45tupleIJblEEEjN6thrust24THRUST_300001_SM_1000_NS8cuda_cub9__find_if7functorIS9_EEE10Policy1000EPS9_SI_iSF_S9_S9_NS7_10__identityEEEvT0_T1_T2_T3_T4_T6_E12temp_storage[152];
	ld.param.u64 	%rd106, [_ZN3cub18CUB_300001_SM_10006detail6reduce28DeviceReduceSingleTileKernelINS2_10policy_hubIN4cuda3std3__45tupleIJblEEEjN6thrust24THRUST_300001_SM_1000_NS8cuda_cub9__find_if7functorIS9_EEE10Policy1000EPS9_SI_iSF_S9_S9_NS7_10__identityEEEvT0_T1_T2_T3_T4_T6__param_4+8];
	ld.param.u64 	%rd105, [_ZN3cub18CUB_300001_SM_10006detail6reduce28DeviceReduceSingleTileKernelINS2_10policy_hubIN4cuda3std3__45tupleIJblEEEjN6thrust24THRUST_300001_SM_1000_NS8cuda_cub9__find_if7functorIS9_EEE10Policy1000EPS9_SI_iSF_S9_S9_NS7_10__identityEEEvT0_T1_T2_T3_T4_T6__param_0];
	ld.param.u64 	%rd107, [_ZN3cub18CUB_300001_SM_10006detail6reduce28DeviceReduceSingleTileKernelINS2_10policy_hubIN4cuda3std3__45tupleIJblEEEjN6thrust24THRUST_300001_SM_1000_NS8cuda_cub9__find_if7functorIS9_EEE10Policy1000EPS9_SI_iSF_S9_S9_NS7_10__identityEEEvT0_T1_T2_T3_T4_T6__param_1];
	ld.param.u32 	%r38, [_ZN3cub18CUB_300001_SM_10006detail6reduce28DeviceReduceSingleTileKernelINS2_10policy_hubIN4cuda3std3__45tupleIJblEEEjN6thrust24THRUST_300001_SM_1000_NS8cuda_cub9__find_if7functorIS9_EEE10Policy1000EPS9_SI_iSF_S9_S9_NS7_10__identityEEEvT0_T1_T2_T3_T4_T6__param_2];
	ld.param.u8 	%rs82, [_ZN3cub18CUB_300001_SM_10006detail6reduce28DeviceReduceSingleTileKernelINS2_10policy_hubIN4cuda3std3__45tupleIJblEEEjN6thrust24THRUST_300001_SM_1000_NS8cuda_cub9__find_if7functorIS9_EEE10Policy1000EPS9_SI_iSF_S9_S9_NS7_10__identityEEEvT0_T1_T2_T3_T4_T6__param_4];
	cvta.to.global.u64 	%rd1, %rd107;
	setp.ne.s32 	%p1, %r38, 0;
	@%p1 bra 	$L__BB9_3;
	mov.u32 	%r392, %tid.x;
	setp.ne.s32 	%p187, %r392, 0;
	@%p187 bra 	$L__BB9_112;
	st.global.u8 	[%rd1], %rs82;
	st.global.u64 	[%rd1+8], %rd106;
	bra.uni 	$L__BB9_112;
$L__BB9_3:
	setp.gt.s32 	%p2, %r38, 1023;
	@%p2 bra 	$L__BB9_74;
	mov.u32 	%r1, %tid.x;
	setp.ge.s32 	%p77, %r1, %r38;
	mov.b16 	%rs311, 0;
	mov.b64 	%rd329, 0;
	mov.u32 	%r396, %r1;
	@%p77 bra 	$L__BB9_6;
	mul.wide.u32 	%rd234, %r1, 16;
	add.s64 	%rd231, %rd105, %rd234;
	// begin inline asm
	ld.global.nc.u64 %rd230, [%rd231];
	// end inline asm
	add.s64 	%rd233, %rd231, 8;
	// begin inline asm
	ld.global.nc.u64 %rd329, [%rd233];
	// end inline asm
	cvt.u16.u64 	%rs311, %rd230;
	add.s32 	%r396, %r1, 256;
$L__BB9_6:
	setp.ge.s32 	%p78, %r396, %r38;
	@%p78 bra 	$L__BB9_12;
	not.b32 	%r158, %r396;
	add.s32 	%r4, %r38, %r158;
	and.b32  	%r159, %r4, 768;
	setp.eq.s32 	%p79, %r159, 768;
	@%p79 bra 	$L__BB9_10;
	mul.wide.u32 	%rd236, %r396, 16;
	add.s64 	%rd323, %rd105, %rd236;
	shr.u32 	%r160, %r4, 8;
	add.s32 	%r161, %r160, 1;
	and.b32  	%r162, %r161, 3;
	neg.s32 	%r394, %r162;
$L__BB9_9:
	.pragma "nounroll";
	// begin inline asm
	ld.global.nc.u64 %rd237, [%rd323];
	// end inline asm
	add.s64 	%rd240, %rd323, 8;
	// begin inline asm
	ld.global.nc.u64 %rd239, [%rd240];
	// end inline asm
	cvt.u16.u64 	%rs190, %rd237;
	and.b16  	%rs191, %rs190, 255;
	and.b16  	%rs192, %rs311, 255;
	setp.eq.s16 	%p80, %rs192, 0;
	setp.eq.s16 	%p81, %rs191, 0;
	min.s64 	%rd241, %rd239, %rd329;
	selp.b64 	%rd242, %rd329, %rd241, %p81;
	selp.b64 	%rd329, %rd239, %rd242, %p80;
	selp.b16 	%rs193, %rs311, 1, %p81;
	selp.b16 	%rs311, %rs190, %rs193, %p80;
	add.s32 	%r396, %r396, 256;
	add.s64 	%rd323, %rd323, 4096;
	add.s32 	%r394, %r394, 1;
	setp.ne.s32 	%p82, %r394, 0;
	@%p82 bra 	$L__BB9_9;
$L__BB9_10:
	setp.lt.u32 	%p83, %r4, 768;
	@%p83 bra 	$L__BB9_12;
$L__BB9_11:
	mul.wide.s32 	%rd259, %r396, 16;
	add.s64 	%rd244, %rd105, %rd259;
	// begin inline asm
	ld.global.nc.u64 %rd243, [%rd244];
	// end inline asm
	add.s64 	%rd246, %rd244, 8;
	// begin inline asm
	ld.global.nc.u64 %rd245, [%rd246];
	// end inline asm
	cvt.u16.u64 	%rs194, %rd243;
	and.b16  	%rs195, %rs194, 255;
	and.b16  	%rs196, %rs311, 255;
	setp.eq.s16 	%p84, %rs196, 0;
	setp.eq.s16 	%p85, %rs195, 0;
	min.s64 	%rd260, %rd245, %rd329;
	selp.b64 	%rd261, %rd329, %rd260, %p85;
	selp.b64 	%rd262, %rd245, %rd261, %p84;
	selp.b16 	%rs197, %rs311, 1, %p85;
	selp.b16 	%rs198, %rs194, %rs197, %p84;
	and.b16  	%rs199, %rs198, 255;
	add.s64 	%rd248, %rd244, 4096;
	// begin inline asm
	ld.global.nc.u64 %rd247, [%rd248];
	// end inline asm
	add.s64 	%rd250, %rd244, 4104;
	// begin inline asm
	ld.global.nc.u64 %rd249, [%rd250];
	// end inline asm
	cvt.u16.u64 	%rs200, %rd247;
	and.b16  	%rs201, %rs200, 255;
	setp.eq.s16 	%p86, %rs199, 0;
	setp.eq.s16 	%p87, %rs201, 0;
	min.s64 	%rd263, %rd249, %rd262;
	selp.b64 	%rd264, %rd262, %rd263, %p87;
	selp.b64 	%rd265, %rd249, %rd264, %p86;
	selp.b16 	%rs202, %rs198, 1, %p87;
	selp.b16 	%rs203, %rs200, %rs202, %p86;
	and.b16  	%rs204, %rs203, 255;
	add.s64 	%rd252, %rd244, 8192;
	// begin inline asm
	ld.global.nc.u64 %rd251, [%rd252];
	// end inline asm
	add.s64 	%rd254, %rd244, 8200;
	// begin inline asm
	ld.global.nc.u64 %rd253, [%rd254];
	// end inline asm
	cvt.u16.u64 	%rs205, %rd251;
	and.b16  	%rs206, %rs205, 255;
	setp.eq.s16 	%p88, %rs204, 0;
	setp.eq.s16 	%p89, %rs206, 0;
	min.s64 	%rd266, %rd253, %rd265;
	selp.b64 	%rd267, %rd265, %rd266, %p89;
	selp.b64 	%rd268, %rd253, %rd267, %p88;
	selp.b16 	%rs207, %rs203, 1, %p89;
	selp.b16 	%rs208, %rs205, %rs207, %p88;
	and.b16  	%rs209, %rs208, 255;
	add.s64 	%rd256, %rd244, 12288;
	// begin inline asm
	ld.global.nc.u64 %rd255, [%rd256];
	// end inline asm
	add.s64 	%rd258, %rd244, 12296;
	// begin inline asm
	ld.global.nc.u64 %rd257, [%rd258];
	// end inline asm
	cvt.u16.u64 	%rs210, %rd255;
	and.b16  	%rs211, %rs210, 255;
	setp.eq.s16 	%p90, %rs209, 0;
	setp.eq.s16 	%p91, %rs211, 0;
	min.s64 	%rd269, %rd257, %rd268;
	selp.b64 	%rd270, %rd268, %rd269, %p91;
	selp.b64 	%rd329, %rd257, %rd270, %p90;
	selp.b16 	%rs212, %rs208, 1, %p91;
	selp.b16 	%rs311, %rs210, %rs212, %p90;
	add.s32 	%r396, %r396, 1024;
	setp.lt.s32 	%p92, %r396, %r38;
	@%p92 bra 	$L__BB9_11;
$L__BB9_12:
	setp.lt.s32 	%p93, %r38, 256;
	@%p93 bra 	$L__BB9_37;
	// begin inline asm
	mov.u32 %r281, %laneid;
	// end inline asm
	cvt.u32.u16 	%r302, %rs311;
	and.b32  	%r283, %r302, 255;
	mov.b32 	%r299, 1;
	mov.b32 	%r300, 31;
	mov.b32 	%r301, -1;
	// begin inline asm
	shfl.sync.down.b32 %r282, %r283, %r299, %r300, %r301;
	// end inline asm
	// begin inline asm
	shfl.sync.down.b32 %r287, %r288, %r299, %r300, %r301;
	// end inline asm
	mov.b64 	{%r293, %r298}, %rd329;
	// begin inline asm
	shfl.sync.down.b32 %r292, %r293, %r299, %r300, %r301;
	// end inline asm
	// begin inline asm
	shfl.sync.down.b32 %r297, %r298, %r299, %r300, %r301;
	// end inline asm
	mov.b64 	%rd14, {%r292, %r297};
	cvt.u16.u32 	%rs10, %r282;
	setp.gt.s32 	%p143, %r281, 30;
	@%p143 bra 	$L__BB9_17;
	and.b16  	%rs254, %rs311, 255;
	setp.eq.s16 	%p144, %rs254, 0;
	and.b16  	%rs255, %rs10, 255;
	setp.eq.s16 	%p145, %rs255, 0;
	or.pred  	%p146, %p144, %p145;
	@%p146 bra 	$L__BB9_16;
	min.s64 	%rd329, %rd14, %rd329;
	mov.b16 	%rs311, 1;
	bra.uni 	$L__BB9_17;
$L__BB9_16:
	setp.eq.s16 	%p147, %rs254, 0;
	selp.b64 	%rd329, %rd14, %rd329, %p147;
	selp.b16 	%rs311, %rs10, %rs311, %p147;
$L__BB9_17:
	cvt.u32.u16 	%r323, %rs311;
	and.b32  	%r304, %r323, 255;
	mov.b32 	%r320, 2;
	mov.b32 	%r321, 31;
	mov.b32 	%r322, -1;
	// begin inline asm
	shfl.sync.down.b32 %r303, %r304, %r320, %r321, %r322;
	// end inline asm
	// begin inline asm
	shfl.sync.down.b32 %r308, %r309, %r320, %r321, %r322;
	// end inline asm
	mov.b64 	{%r314, %r319}, %rd329;
	// begin inline asm
	shfl.sync.down.b32 %r313, %r314, %r320, %r321, %r322;
	// end inline asm
	// begin inline asm
	shfl.sync.down.b32 %r318, %r319, %r320, %r321, %r322;
	// end inline asm
	mov.b64 	%rd18, {%r313, %r318};
	cvt.u16.u32 	%rs13, %r303;
	setp.gt.s32 	%p148, %r281, 29;
	@%p148 bra 	$L__BB9_21;
	and.b16  	%rs258, %rs311, 255;
	setp.eq.s16 	%p149, %rs258, 0;
	and.b16  	%rs259, %rs13, 255;
	setp.eq.s16 	%p150, %rs259, 0;
	or.pred  	%p151, %p149, %p150;
	@%p151 bra 	$L__BB9_20;
	min.s64 	%rd329, %rd18, %rd329;
	mov.b16 	%rs311, 1;
	bra.uni 	$L__BB9_21;
$L__BB9_20:
	setp.eq.s16 	%p152, %rs258, 0;
	selp.b64 	%rd329, %rd18, %rd329, %p152;
	selp.b16 	%rs311, %rs13, %rs311, %p152;
$L__BB9_21:
	cvt.u32.u16 	%r344, %rs311;
	and.b32  	%r325, %r344, 255;
	mov.b32 	%r341, 4;
	mov.b32 	%r342, 31;
	mov.b32 	%r343, -1;
	// begin inline asm
	shfl.sync.down.b32 %r324, %r325, %r341, %r342, %r343;
	// end inline asm
	// begin inline asm
	shfl.sync.down.b32 %r329, %r330, %r341, %r342, %r343;
	// end inline asm
	mov.b64 	{%r335, %r340}, %rd329;
	// begin inline asm
	shfl.sync.down.b32 %r334, %r335, %r341, %r342, %r343;
	// end inline asm
	// begin inline asm
	shfl.sync.down.b32 %r339, %r340, %r341, %r342, %r343;
	// end inline asm
	mov.b64 	%rd22, {%r334, %r339};
	cvt.u16.u32 	%rs16, %r324;
	setp.gt.s32 	%p153, %r281, 27;
	@%p153 bra 	$L__BB9_25;
	and.b16  	%rs262, %rs311, 255;
	setp.eq.s16 	%p154, %rs262, 0;
	and.b16  	%rs263, %rs16, 255;
	setp.eq.s16 	%p155, %rs263, 0;
	or.pred  	%p156, %p154, %p155;
	@%p156 bra 	$L__BB9_24;
	min.s64 	%rd329, %rd22, %rd329;
	mov.b16 	%rs311, 1;
	bra.uni 	$L__BB9_25;
$L__BB9_24:
	setp.eq.s16 	%p157, %rs262, 0;
	selp.b64 	%rd329, %rd22, %rd329, %p157;
	selp.b16 	%rs311, %rs16, %rs311, %p157;
$L__BB9_25:
	cvt.u32.u16 	%r365, %rs311;
	and.b32  	%r346, %r365, 255;
	mov.b32 	%r362, 8;
	mov.b32 	%r363, 31;
	mov.b32 	%r364, -1;
	// begin inline asm
	shfl.sync.down.b32 %r345, %r346, %r362, %r363, %r364;
	// end inline asm
	// begin inline asm
	shfl.sync.down.b32 %r350, %r351, %r362, %r363, %r364;
	// end inline asm
	mov.b64 	{%r356, %r361}, %rd329;
	// begin inline asm
	shfl.sync.down.b32 %r355, %r356, %r362, %r363, %r364;
	// end inline asm
	// begin inline asm
	shfl.sync.down.b32 %r360, %r361, %r362, %r363, %r364;
	// end inline asm
	mov.b64 	%rd26, {%r355, %r360};
	cvt.u16.u32 	%rs19, %r345;
	setp.gt.s32 	%p158, %r281, 23;
	@%p158 bra 	$L__BB9_29;
	and.b16  	%rs266, %rs311, 255;
	setp.eq.s16 	%p159, %rs266, 0;
	and.b16  	%rs267, %rs19, 255;
	setp.eq.s16 	%p160, %rs267, 0;
	or.pred  	%p161, %p159, %p160;
	@%p161 bra 	$L__BB9_28;
	min.s64 	%rd329, %rd26, %rd329;
	mov.b16 	%rs311, 1;
	bra.uni 	$L__BB9_29;
$L__BB9_28:
	setp.eq.s16 	%p162, %rs266, 0;
	selp.b64 	%rd329, %rd26, %rd329, %p162;
	selp.b16 	%rs311, %rs19, %rs311, %p162;
$L__BB9_29:
	cvt.u32.u16 	%r386, %rs311;
	and.b32  	%r367, %r386, 255;
	mov.b32 	%r383, 16;
	mov.b32 	%r384, 31;
	mov.b32 	%r385, -1;
	// begin inline asm
	shfl.sync.down.b32 %r366, %r367, %r383, %r384, %r385;
	// end inline asm
	// begin inline asm
	shfl.sync.down.b32 %r371, %r372, %r383, %r384, %r385;
	// end inline asm
	mov.b64 	{%r377, %r382}, %rd329;
	// begin inline asm
	shfl.sync.down.b32 %r376, %r377, %r383, %r384, %r385;
	// end inline asm
	// begin inline asm
	shfl.sync.down.b32 %r381, %r382, %r383, %r384, %r385;
	// end inline asm
	mov.b64 	%rd30, {%r376, %r381};
	cvt.u16.u32 	%rs22, %r366;
	setp.gt.s32 	%p163, %r281, 15;
	@%p163 bra 	$L__BB9_33;
	and.b16  	%rs270, %rs311, 255;
	setp.eq.s16 	%p164, %rs270, 0;
	and.b16  	%rs271, %rs22, 255;
	setp.eq.s16 	%p165, %rs271, 0;
	or.pred  	%p166, %p164, %p165;
	@%p166 bra 	$L__BB9_32;
	min.s64 	%rd329, %rd30, %rd329;
	mov.b16 	%rs311, 1;
	bra.uni 	$L__BB9_33;
$L__BB9_32:
	setp.eq.s16 	%p167, %rs270, 0;
	selp.b64 	%rd329, %rd30, %rd329, %p167;
	selp.b16 	%rs311, %rs22, %rs311, %p167;
$L__BB9_33:
	setp.ne.s32 	%p168, %r281, 0;
	@%p168 bra 	$L__BB9_35;
	shr.u32 	%r387, %r1, 1;
	and.b32  	%r388, %r387, 496;
	mov.u32 	%r389, _ZZN3cub18CUB_300001_SM_10006detail6reduce28DeviceReduceSingleTileKernelINS2_10policy_hubIN4cuda3std3__45tupleIJblEEEjN6thrust24THRUST_300001_SM_1000_NS8cuda_cub9__find_if7functorIS9_EEE10Policy1000EPS9_SI_iSF_S9_S9_NS7_10__identityEEEvT0_T1_T2_T3_T4_T6_E12temp_storage;
	add.s32 	%r390, %r389, %r388;
	st.shared.u8 	[%r390+8], %rs311;
	st.shared.u64 	[%r390+16], %rd329;
$L__BB9_35:
	bar.sync 	0;
	setp.ne.s32 	%p169, %r1, 0;
	@%p169 bra 	$L__BB9_110;
	ld.shared.u8 	%rs274, [_ZZN3cub18CUB_300001_SM_10006detail6reduce28DeviceReduceSingleTileKernelINS2_10policy_hubIN4cuda3std3__45tupleIJblEEEjN6thrust24THRUST_300001_SM_1000_NS8cuda_cub9__find_if7functorIS9_EEE10Policy1000EPS9_SI_iSF_S9_S9_NS7_10__identityEEEvT0_T1_T2_T3_T4_T6_E12temp_storage+24];
	ld.shared.u64 	%rd292, [_ZZN3cub18CUB_300001_SM_10006detail6reduce28DeviceReduceSingleTileKernelINS2_10policy_hubIN4cuda3std3__45tupleIJblEEEjN6thrust24THRUST_300001_SM_1000_NS8cuda_cub9__find_if7functorIS9_EEE10Policy1000EPS9_SI_iSF_S9_S9_NS7_10__identityEEEvT0_T1_T2_T3_T4_T6_E12temp_storage+32];
	and.b16  	%rs275, %rs311, 255;
	setp.eq.s16 	%p170, %rs275, 0;
	setp.eq.s16 	%p171, %rs274, 0;
	min.s64 	%rd293, %rd292, %rd329;
	selp.b64 	%rd294, %rd329, %rd293, %p171;
	selp.b64 	%rd295, %rd292, %rd294, %p170;
	selp.b16 	%rs276, %rs311, 1, %p171;
	selp.b16 	%rs277, %rs274, %rs276, %p170;
	and.b16  	%rs278, %rs277, 255;
	ld.shared.u8 	%rs279, [_ZZN3cub18CUB_300001_SM_10006detail6reduce28DeviceReduceSingleTileKernelINS2_10policy_hubIN4cuda3std3__45tupleIJblEEEjN6thrust24THRUST_300001_SM_1000_NS8cuda_cub9__find_if7functorIS9_EEE10Policy1000EPS9_SI_iSF_S9_S9_NS7_10__identityEEEvT0_T1_T2_T3_T4_T6_E12temp_storage+40];
	ld.shared.u64 	%rd296, [_ZZN3cub18CUB_300001_SM_10006detail6reduce28DeviceReduceSingleTileKernelINS2_10policy_hubIN4cuda3std3__45tupleIJblEEEjN6thrust24THRUST_300001_SM_1000_NS8cuda_cub9__find_if7functorIS9_EEE10Policy1000EPS9_SI_iSF_S9_S9_NS7_10__identityEEEvT0_T1_T2_T3_T4_T6_E12temp_storage+48];
	setp.eq.s16 	%p172, %rs278, 0;
	setp.eq.s16 	%p173, %rs279, 0;
	min.s64 	%rd297, %rd296, %rd295;
	selp.b64 	%rd298, %rd295, %rd297, %p173;
	selp.b64 	%rd299, %rd296, %rd298, %p172;
	selp.b16 	%rs280, %rs277, 1, %p173;
	selp.b16 	%rs281, %rs279, %rs280, %p172;
	and.b16  	%rs282, %rs281, 255;
	ld.shared.u8 	%rs283, [_ZZN3cub18CUB_300001_SM_10006detail6reduce28DeviceReduceSingleTileKernelINS2_10policy_hubIN4cuda3std3__45tupleIJblEEEjN6thrust24THRUST_300001_SM_1000_NS8cuda_cub9__find_if7functorIS9_EEE10Policy1000EPS9_SI_iSF_S9_S9_NS7_10__identityEEEvT0_T1_T2_T3_T4_T6_E12temp_storage+56];
	ld.shared.u64 	%rd300, [_ZZN3cub18CUB_300001_SM_10006detail6reduce28DeviceReduceSingleTileKernelINS2_10policy_hubIN4cuda3std3__45tupleIJblEEEjN6thrust24THRUST_300001_SM_1000_NS8cuda_cub9__find_if7functorIS9_EEE10Policy1000EPS9_SI_iSF_S9_S9_NS7_10__identityEEEvT0_T1_T2_T3_T4_T6_E12temp_storage+64];
	setp.eq.s16 	%p174, %rs282, 0;
	setp.eq.s16 	%p175, %rs283, 0;
	min.s64 	%rd301, %rd300, %rd299;
	selp.b16 	%rs284, %rs281, 1, %p175;
	selp.b16 	%rs285, %rs283, %rs284, %p174;
	and.b16  	%rs286, %rs285, 255;
	selp.b64 	%rd302, %rd299, %rd301, %p175;
	selp.b64 	%rd303, %rd300, %rd302, %p174;
	ld.shared.u8 	%rs287, [_ZZN3cub18CUB_300001_SM_10006detail6reduce28DeviceReduceSingleTileKernelINS2_10policy_hubIN4cuda3std3__45tupleIJblEEEjN6thrust24THRUST_300001_SM_1000_NS8cuda_cub9__find_if7functorIS9_EEE10Policy1000EPS9_SI_iSF_S9_S9_NS7_10__identityEEEvT0_T1_T2_T3_T4_T6_E12temp_storage+72];
	ld.shared.u64 	%rd304, [_ZZN3cub18CUB_300001_SM_10006detail6reduce28DeviceReduceSingleTileKernelINS2_10policy_hubIN4cuda3std3__45tupleIJblEEEjN6thrust24THRUST_300001_SM_1000_NS8cuda_cub9__find_if7functorIS9_EEE10Policy1000EPS9_SI_iSF_S9_S9_NS7_10__identityEEEvT0_T1_T2_T3_T4_T6_E12temp_storage+80];
	setp.eq.s16 	%p176, %rs286, 0;
	setp.eq.s16 	%p177, %rs287, 0;
	min.s64 	%rd305, %rd304, %rd303;
	selp.b16 	%rs288, %rs285, 1, %p177;
	selp.b16 	%rs289, %rs287, %rs288, %p176;
	and.b16  	%rs290, %rs289, 255;
	selp.b64 	%rd306, %rd303, %rd305, %p177;
	selp.b64 	%rd307, %rd304, %rd306, %p176;
	ld.shared.u8 	%rs291, [_ZZN3cub18CUB_300001_SM_10006detail6reduce28DeviceReduceSingleTileKernelINS2_10policy_hubIN4cuda3std3__45tupleIJblEEEjN6thrust24THRUST_300001_SM_1000_NS8cuda_cub9__find_if7functorIS9_EEE10Policy1000EPS9_SI_iSF_S9_S9_NS7_10__identityEEEvT0_T1_T2_T3_T4_T6_E12temp_storage+88];
	ld.shared.u64 	%rd308, [_ZZN3cub18CUB_300001_SM_10006detail6reduce28DeviceReduceSingleTileKernelINS2_10policy_hubIN4cuda3std3__45tupleIJblEEEjN6thrust24THRUST_300001_SM_1000_NS8cuda_cub9__find_if7functorIS9_EEE10Policy1000EPS9_SI_iSF_S9_S9_NS7_10__identityEEEvT0_T1_T2_T3_T4_T6_E12temp_storage+96];
	setp.eq.s16 	%p178, %rs290, 0;
	setp.eq.s16 	%p179, %rs291, 0;
	min.s64 	%rd309, %rd308, %rd307;
	selp.b16 	%rs292, %rs289, 1, %p179;
	selp.b16 	%rs293, %rs291, %rs292, %p178;
	and.b16  	%rs294, %rs293, 255;
	selp.b64 	%rd310, %rd307, %rd309, %p179;
	selp.b64 	%rd311, %rd308, %rd310, %p178;
	ld.shared.u8 	%rs295, [_ZZN3cub18CUB_300001_SM_10006detail6reduce28DeviceReduceSingleTileKernelINS2_10policy_hubIN4cuda3std3__45tupleIJblEEEjN6thrust24THRUST_300001_SM_1000_NS8cuda_cub9__find_if7functorIS9_EEE10Policy1000EPS9_SI_iSF_S9_S9_NS7_10__identityEEEvT0_T1_T2_T3_T4_T6_E12temp_storage+104];
	ld.shared.u64 	%rd312, [_ZZN3cub18CUB_300001_SM_10006detail6reduce28DeviceReduceSingleTileKernelINS2_10policy_hubIN4cuda3std3__45tupleIJblEEEjN6thrust24THRUST_300001_SM_1000_NS8cuda_cub9__find_if7functorIS9_EEE10Policy1000EPS9_SI_iSF_S9_S9_NS7_10__identityEEEvT0_T1_T2_T3_T4_T6_E12temp_storage+112];
	setp.eq.s16 	%p180, %rs294, 0;
	setp.eq.s16 	%p181, %rs295, 0;
	min.s64 	%rd313, %rd312, %rd311;
	selp.b16 	%rs296, %rs293, 1, %p181;
	selp.b16 	%rs297, %rs295, %rs296, %p180;
	and.b16  	%rs298, %rs297, 255;
	selp.b64 	%rd314, %rd311, %rd313, %p181;
	selp.b64 	%rd315, %rd312, %rd314, %p180;
	ld.shared.u8 	%rs299, [_ZZN3cub18CUB_300001_SM_10006detail6reduce28DeviceReduceSingleTileKernelINS2_10policy_hubIN4cuda3std3__45tupleIJblEEEjN6thrust24THRUST_300001_SM_1000_NS8cuda_cub9__find_if7functorIS9_EEE10Policy1000EPS9_SI_iSF_S9_S9_NS7_10__identityEEEvT0_T1_T2_T3_T4_T6_E12temp_storage+120];
	ld.shared.u64 	%rd316, [_ZZN3cub18CUB_300001_SM_10006detail6reduce28DeviceReduceSingleTileKernelINS2_10policy_hubIN4cuda3std3__45tupleIJblEEEjN6thrust24THRUST_300001_SM_1000_NS8cuda_cub9__find_if7functorIS9_EEE10Policy1000EPS9_SI_iSF_S9_S9_NS7_10__identityEEEvT0_T1_T2_T3_T4_T6_E12temp_storage+128];
	setp.eq.s16 	%p182, %rs298, 0;
	setp.eq.s16 	%p183, %rs299, 0;
	min.s64 	%rd317, %rd316, %rd315;
	selp.b16 	%rs300, %rs297, 1, %p183;
	selp.b16 	%rs311, %rs299, %rs300, %p182;
	selp.b64 	%rd318, %rd315, %rd317, %p183;
	selp.b64 	%rd329, %rd316, %rd318, %p182;
	bra.uni 	$L__BB9_110;
$L__BB9_37:
	// begin inline asm
	mov.u32 %r163, %laneid;
	// end inline asm
	and.b32  	%r184, %r1, 992;
	add.s32 	%r185, %r184, 32;
	setp.gt.s32 	%p94, %r185, %r38;
	not.b32 	%r186, %r184;
	add.s32 	%r187, %r38, %r186;
	selp.b32 	%r182, %r187, 31, %p94;
	cvt.u32.u16 	%r188, %rs311;
	and.b32  	%r165, %r188, 255;
	mov.b32 	%r181, 1;
	mov.b32 	%r183, -1;
	// begin inline asm
	shfl.sync.down.b32 %r164, %r165, %r181, %r182, %r183;
	// end inline asm
	// begin inline asm
	shfl.sync.down.b32 %r169, %r170, %r181, %r182, %r183;
	// end inline asm
	mov.b64 	{%r175, %r180}, %rd329;
	// begin inline asm
	shfl.sync.down.b32 %r174, %r175, %r181, %r182, %r183;
	// end inline asm
	// begin inline asm
	shfl.sync.down.b32 %r179, %r180, %r181, %r182, %r183;
	// end inline asm
	mov.b64 	%rd35, {%r174, %r179};
	cvt.u16.u32 	%rs26, %r164;
	setp.ge.s32 	%p95, %r163, %r182;
	@%p95 bra 	$L__BB9_41;
	and.b16  	%rs213, %rs311, 255;
	setp.eq.s16 	%p96, %rs213, 0;
	and.b16  	%rs214, %rs26, 255;
	setp.eq.s16 	%p97, %rs214, 0;
	or.pred  	%p98, %p96, %p97;
	@%p98 bra 	$L__BB9_40;
	min.s64 	%rd329, %rd35, %rd329;
	mov.b16 	%rs311, 1;
	bra.uni 	$L__BB9_41;
$L__BB9_40:
	setp.eq.s16 	%p99, %rs213, 0;
	selp.b16 	%rs311, %rs26, %rs311, %p99;
	selp.b64 	%rd329, %rd35, %rd329, %p99;
$L__BB9_41:
	cvt.u32.u16 	%r209, %rs311;
	and.b32  	%r190, %r209, 255;
	mov.b32 	%r206, 2;
	mov.b32 	%r208, -1;
	// begin inline asm
	shfl.sync.down.b32 %r189, %r190, %r206, %r182, %r208;
	// end inline asm
	// begin inline asm
	shfl.sync.down.b32 %r194, %r195, %r206, %r182, %r208;
	// end inline asm
	mov.b64 	{%r200, %r205}, %rd329;
	// begin inline asm
	shfl.sync.down.b32 %r199, %r200, %r206, %r182, %r208;
	// end inline asm
	// begin inline asm
	shfl.sync.down.b32 %r204, %r205, %r206, %r182, %r208;
	// end inline asm
	mov.b64 	%rd39, {%r199, %r204};
	cvt.u16.u32 	%rs29, %r189;
	add.s32 	%r210, %r163, 2;
	setp.gt.s32 	%p100, %r210, %r182;
	@%p100 bra 	$L__BB9_45;
	and.b16  	%rs217, %rs311, 255;
	setp.eq.s16 	%p101, %rs217, 0;
	and.b16  	%rs218, %rs29, 255;
	setp.eq.s16 	%p102, %rs218, 0;
	or.pred  	%p103, %p101, %p102;
	@%p103 bra 	$L__BB9_44;
	min.s64 	%rd329, %rd39, %rd329;
	mov.b16 	%rs311, 1;
	bra.uni 	$L__BB9_45;
$L__BB9_44:
	setp.eq.s16 	%p104, %rs217, 0;
	selp.b16 	%rs311, %rs29, %rs311, %p104;
	selp.b64 	%rd329, %rd39, %rd329, %p104;
$L__BB9_45:
	cvt.u32.u16 	%r231, %rs311;
	and.b32  	%r212, %r231, 255;
	mov.b32 	%r228, 4;
	mov.b32 	%r230, -1;
	// begin inline asm
	shfl.sync.down.b32 %r211, %r212, %r228, %r182, %r230;
	// end inline asm
	// begin inline asm
	shfl.sync.down.b32 %r216, %r217, %r228, %r182, %r230;
	// end inline asm
	mov.b64 	{%r222, %r227}, %rd329;
	// begin inline asm
	shfl.sync.down.b32 %r221, %r222, %r228, %r182, %r230;
	// end inline asm
	// begin inline asm
	shfl.sync.down.b32 %r226, %r227, %r228, %r182, %r230;
	// end inline asm
	mov.b64 	%rd43, {%r221, %r226};
	cvt.u16.u32 	%rs32, %r211;
	add.s32 	%r232, %r163, 4;
	setp.gt.s32 	%p105, %r232, %r182;
	@%p105 bra 	$L__BB9_49;
	and.b16  	%rs221, %rs311, 255;
	setp.eq.s16 	%p106, %rs221, 0;
	and.b16  	%rs222, %rs32, 255;
	setp.eq.s16 	%p107, %rs222, 0;
	or.pred  	%p108, %p106, %p107;
	@%p108 bra 	$L__BB9_48;
	min.s64 	%rd329, %rd43, %rd329;
	mov.b16 	%rs311, 1;
	bra.uni 	$L__BB9_49;
$L__BB9_48:
	setp.eq.s16 	%p109, %rs221, 0;
	selp.b16 	%rs311, %rs32, %rs311, %p109;
	selp.b64 	%rd329, %rd43, %rd329, %p109;
$L__BB9_49:
	cvt.u32.u16 	%r253, %rs311;
	and.b32  	%r234, %r253, 255;
	mov.b32 	%r250, 8;
	mov.b32 	%r252, -1;
	// begin inline asm
	shfl.sync.down.b32 %r233, %r234, %r250, %r182, %r252;
	// end inline asm
	// begin inline asm
	shfl.sync.down.b32 %r238, %r239, %r250, %r182, %r252;
	// end inline asm
	mov.b64 	{%r244, %r249}, %rd329;
	// begin inline asm
	shfl.sync.down.b32 %r243, %r244, %r250, %r182, %r252;
	// end inline asm
	// begin inline asm
	shfl.sync.down.b32 %r248, %r249, %r250, %r182, %r252;
	// end inline asm
	mov.b64 	%rd47, {%r243, %r248};
	cvt.u16.u32 	%rs35, %r233;
	add.s32 	%r254, %r163, 8;
	setp.gt.s32 	%p110, %r254, %r182;
	@%p110 bra 	$L__BB9_53;
	and.b16  	%rs225, %rs311, 255;
	setp.eq.s16 	%p111, %rs225, 0;
	and.b16  	%rs226, %rs35, 255;
	setp.eq.s16 	%p112, %rs226, 0;
	or.pred  	%p113, %p111, %p112;
	@%p113 bra 	$L__BB9_52;
	min.s64 	%rd329, %rd47, %rd329;
	mov.b16 	%rs311, 1;
	bra.uni 	$L__BB9_53;
$L__BB9_52:
	setp.eq.s16 	%p114, %rs225, 0;
	selp.b16 	%rs311, %rs35, %rs311, %p114;
	selp.b64 	%rd329, %rd47, %rd329, %p114;
$L__BB9_53:
	cvt.u32.u16 	%r275, %rs311;
	and.b32  	%r256, %r275, 255;
	mov.b32 	%r272, 16;
	mov.b32 	%r274, -1;
	// begin inline asm
	shfl.sync.down.b32 %r255, %r256, %r272, %r182, %r274;
	// end inline asm
	// begin inline asm
	shfl.sync.down.b32 %r260, %r261, %r272, %r182, %r274;
	// end inline asm
	mov.b64 	{%r266, %r271}, %rd329;
	// begin inline asm
	shfl.sync.down.b32 %r265, %r266, %r272, %r182, %r274;
	// end inline asm
	// begin inline asm
	shfl.sync.down.b32 %r270, %r271, %r272, %r182, %r274;
	// end inline asm
	mov.b64 	%rd51, {%r265, %r270};
	cvt.u16.u32 	%rs38, %r255;
	add.s32 	%r276, %r163, 16;
	setp.gt.s32 	%p115, %r276, %r182;
	@%p115 bra 	$L__BB9_57;
	and.b16  	%rs229, %rs311, 255;
	setp.eq.s16 	%p116, %rs229, 0;
	and.b16  	%rs230, %rs38, 255;
	setp.eq.s16 	%p117, %rs230, 0;
	or.pred  	%p118, %p116, %p117;
	@%p118 bra 	$L__BB9_56;
	min.s64 	%rd329, %rd51, %rd329;
	mov.b16 	%rs311, 1;
	bra.uni 	$L__BB9_57;
$L__BB9_56:
	setp.eq.s16 	%p119, %rs229, 0;
	selp.b16 	%rs311, %rs38, %rs311, %p119;
	selp.b64 	%rd329, %rd51, %rd329, %p119;
$L__BB9_57:
	setp.ne.s32 	%p120, %r163, 0;
	@%p120 bra 	$L__BB9_59;
	shr.u32 	%r277, %r1, 1;
	and.b32  	%r278, %r277, 496;
	mov.u32 	%r279, _ZZN3cub18CUB_300001_SM_10006detail6reduce28DeviceReduceSingleTileKernelINS2_10policy_hubIN4cuda3std3__45tupleIJblEEEjN6thrust24THRUST_300001_SM_1000_NS8cuda_cub9__find_if7functorIS9_EEE10Policy1000EPS9_SI_iSF_S9_S9_NS7_10__identityEEEvT0_T1_T2_T3_T4_T6_E12temp_storage;
	add.s32 	%r280, %r279, %r278;
	st.shared.u8 	[%r280+8], %rs311;
	st.shared.u64 	[%r280+16], %rd329;
$L__BB9_59:
	bar.sync 	0;
	setp.ne.s32 	%p121, %r1, 0;
	@%p121 bra 	$L__BB9_110;
	setp.lt.s32 	%p122, %r38, 33;
	@%p122 bra 	$L__BB9_62;
	ld.shared.u8 	%rs233, [_ZZN3cub18CUB_300001_SM_10006detail6reduce28DeviceReduceSingleTileKernelINS2_10policy_hubIN4cuda3std3__45tupleIJblEEEjN6thrust24THRUST_300001_SM_1000_NS8cuda_cub9__find_if7functorIS9_EEE10Policy1000EPS9_SI_iSF_S9_S9_NS7_10__identityEEEvT0_T1_T2_T3_T4_T6_E12temp_storage+24];
	ld.shared.u64 	%rd271, [_ZZN3cub18CUB_300001_SM_10006detail6reduce28DeviceReduceSingleTileKernelINS2_10policy_hubIN4cuda3std3__45tupleIJblEEEjN6thrust24THRUST_300001_SM_1000_NS8cuda_cub9__find_if7functorIS9_EEE10Policy1000EPS9_SI_iSF_S9_S9_NS7_10__identityEEEvT0_T1_T2_T3_T4_T6_E12temp_storage+32];
	and.b16  	%rs234, %rs311, 255;
	setp.eq.s16 	%p123, %rs234, 0;
	setp.eq.s16 	%p124, %rs233, 0;
	min.s64 	%rd272, %rd271, %rd329;
	selp.b16 	%rs235, %rs311, 1, %p124;
	selp.b16 	%rs311, %rs233, %rs235, %p123;
	selp.b64 	%rd273, %rd329, %rd272, %p124;
	selp.b64 	%rd329, %rd271, %rd273, %p123;
$L__BB9_62:
	setp.lt.s32 	%p125, %r38, 65;
	@%p125 bra 	$L__BB9_64;
	ld.shared.u8 	%rs236, [_ZZN3cub18CUB_300001_SM_10006detail6reduce28DeviceReduceSingleTileKernelINS2_10policy_hubIN4cuda3std3__45tupleIJblEEEjN6thrust24THRUST_300001_SM_1000_NS8cuda_cub9__find_if7functorIS9_EEE10Policy1000EPS9_SI_iSF_S9_S9_NS7_10__identityEEEvT0_T1_T2_T3_T4_T6_E12temp_storage+40];
	ld.shared.u64 	%rd274, [_ZZN3cub18CUB_300001_SM_10006detail6reduce28DeviceReduceSingleTileKernelINS2_10policy_hubIN4cuda3std3__45tupleIJblEEEjN6thrust24THRUST_300001_SM_1000_NS8cuda_cub9__find_if7functorIS9_EEE10Policy1000EPS9_SI_iSF_S9_S9_NS7_10__identityEEEvT0_T1_T2_T3_T4_T6_E12temp_storage+48];
	and.b16  	%rs237, %rs311, 255;
	setp.eq.s16 	%p126, %rs237, 0;
	setp.eq.s16 	%p127, %rs236, 0;
	min.s64 	%rd275, %rd274, %rd329;
	selp.b16 	%rs238, %rs311, 1, %p127;
	selp.b16 	%rs311, %rs236, %rs238, %p126;
	selp.b64 	%rd276, %rd329, %rd275, %p127;
	selp.b64 	%rd329, %rd274, %rd276, %p126;
$L__BB9_64:
	setp.lt.s32 	%p128, %r38, 97;
	@%p128 bra 	$L__BB9_66;
	ld.shared.u8 	%rs239, [_ZZN3cub18CUB_300001_SM_10006detail6reduce28DeviceReduceSingleTileKernelINS2_10policy_hubIN4cuda3std3__45tupleIJblEEEjN6thrust24THRUST_300001_SM_1000_NS8cuda_cub9__find_if7functorIS9_EEE10Policy1000EPS9_SI_iSF_S9_S9_NS7_10__identityEEEvT0_T1_T2_T3_T4_T6_E12temp_storage+56];
	ld.shared.u64 	%rd277, [_ZZN3cub18CUB_300001_SM_10006detail6reduce28DeviceReduceSingleTileKernelINS2_10policy_hubIN4cuda3std3__45tupleIJblEEEjN6thrust24THRUST_300001_SM_1000_NS8cuda_cub9__find_if7functorIS9_EEE10Policy1000EPS9_SI_iSF_S9_S9_NS7_10__identityEEEvT0_T1_T2_T3_T4_T6_E12temp_storage+64];
	and.b16  	%rs240, %rs311, 255;
	setp.eq.s16 	%p129, %rs240, 0;
	setp.eq.s16 	%p130, %rs239, 0;
	min.s64 	%rd278, %rd277, %rd329;
	selp.b16 	%rs241, %rs311, 1, %p130;
	selp.b16 	%rs311, %rs239, %rs241, %p129;
	selp.b64 	%rd279, %rd329, %rd278, %p130;
	selp.b64 	%rd329, %rd277, %rd279, %p129;
$L__BB9_66:
	setp.lt.s32 	%p131, %r38, 129;
	@%p131 bra 	$L__BB9_68;
	ld.shared.u8 	%rs242, [_ZZN3cub18CUB_300001_SM_10006detail6reduce28DeviceReduceSingleTileKernelINS2_10policy_hubIN4cuda3std3__45tupleIJblEEEjN6thrust24THRUST_300001_SM_1000_NS8cuda_cub9__find_if7functorIS9_EEE10Policy1000EPS9_SI_iSF_S9_S9_NS7_10__identityEEEvT0_T1_T2_T3_T4_T6_E12temp_storage+72];
	ld.shared.u64 	%rd280, [_ZZN3cub18CUB_300001_SM_10006detail6reduce28DeviceReduceSingleTileKernelINS2_10policy_hubIN4cuda3std3__45tupleIJblEEEjN6thrust24THRUST_300001_SM_1000_NS8cuda_cub9__find_if7functorIS9_EEE10Policy1000EPS9_SI_iSF_S9_S9_NS7_10__identityEEEvT0_T1_T2_T3_T4_T6_E12temp_storage+80];
	and.b16  	%rs243, %rs311, 255;
	setp.eq.s16 	%p132, %rs243, 0;
	setp.eq.s16 	%p133, %rs242, 0;
	min.s64 	%rd281, %rd280, %rd329;
	selp.b16 	%rs244, %rs311, 1, %p133;
	selp.b16 	%rs311, %rs242, %rs244, %p132;
	selp.b64 	%rd282, %rd329, %rd281, %p133;
	selp.b64 	%rd329, %rd280, %rd282, %p132;
$L__BB9_68:
	setp.lt.s32 	%p134, %r38, 161;
	@%p134 bra 	$L__BB9_70;
	ld.shared.u8 	%rs245, [_ZZN3cub18CUB_300001_SM_10006detail6reduce28DeviceReduceSingleTileKernelINS2_10policy_hubIN4cuda3std3__45tupleIJblEEEjN6thrust24THRUST_300001_SM_1000_NS8cuda_cub9__find_if7functorIS9_EEE10Policy1000EPS9_SI_iSF_S9_S9_NS7_10__identityEEEvT0_T1_T2_T3_T4_T6_E12temp_storage+88];
	ld.shared.u64 	%rd283, [_ZZN3cub18CUB_300001_SM_10006detail6reduce28DeviceReduceSingleTileKernelINS2_10policy_hubIN4cuda3std3__45tupleIJblEEEjN6thrust24THRUST_300001_SM_1000_NS8cuda_cub9__find_if7functorIS9_EEE10Policy1000EPS9_SI_iSF_S9_S9_NS7_10__identityEEEvT0_T1_T2_T3_T4_T6_E12temp_storage+96];
	and.b16  	%rs246, %rs311, 255;
	setp.eq.s16 	%p135, %rs246, 0;
	setp.eq.s16 	%p136, %rs245, 0;
	min.s64 	%rd284, %rd283, %rd329;
	selp.b16 	%rs247, %rs311, 1, %p136;
	selp.b16 	%rs311, %rs245, %rs247, %p135;
	selp.b64 	%rd285, %rd329, %rd284, %p136;
	selp.b64 	%rd329, %rd283, %rd285, %p135;
$L__BB9_70:
	setp.lt.s32 	%p137, %r38, 193;
	@%p137 bra 	$L__BB9_72;
	ld.shared.u8 	%rs248, [_ZZN3cub18CUB_300001_SM_10006detail6reduce28DeviceReduceSingleTileKernelINS2_10policy_hubIN4cuda3std3__45tupleIJblEEEjN6thrust24THRUST_300001_SM_1000_NS8cuda_cub9__find_if7functorIS9_EEE10Policy1000EPS9_SI_iSF_S9_S9_NS7_10__identityEEEvT0_T1_T2_T3_T4_T6_E12temp_storage+104];
	ld.shared.u64 	%rd286, [_ZZN3cub18CUB_300001_SM_10006detail6reduce28DeviceReduceSingleTileKernelINS2_10policy_hubIN4cuda3std3__45tupleIJblEEEjN6thrust24THRUST_300001_SM_1000_NS8cuda_cub9__find_if7functorIS9_EEE10Policy1000EPS9_SI_iSF_S9_S9_NS7_10__identityEEEvT0_T1_T2_T3_T4_T6_E12temp_storage+112];
	and.b16  	%rs249, %rs311, 255;
	setp.eq.s16 	%p138, %rs249, 0;
	setp.eq.s16 	%p139, %rs248, 0;
	min.s64 	%rd287, %rd286, %rd329;
	selp.b16 	%rs250, %rs311, 1, %p139;
	selp.b16 	%rs311, %rs248, %rs250, %p138;
	selp.b64 	%rd288, %rd329, %rd287, %p139;
	selp.b64 	%rd329, %rd286, %rd288, %p138;
$L__BB9_72:
	setp.lt.s32 	%p140, %r38, 225;
	@%p140 bra 	$L__BB9_110;
	ld.shared.u8 	%rs251, [_ZZN3cub18CUB_300001_SM_10006detail6reduce28DeviceReduceSingleTileKernelINS2_10policy_hubIN4cuda3std3__45tupleIJblEEEjN6thrust24THRUST_300001_SM_1000_NS8cuda_cub9__find_if7functorIS9_EEE10Policy1000EPS9_SI_iSF_S9_S9_NS7_10__identityEEEvT0_T1_T2_T3_T4_T6_E12temp_storage+120];
	ld.shared.u64 	%rd289, [_ZZN3cub18CUB_300001_SM_10006detail6reduce28DeviceReduceSingleTileKernelINS2_10policy_hubIN4cuda3std3__45tupleIJblEEEjN6thrust24THRUST_300001_SM_1000_NS8cuda_cub9__find_if7functorIS9_EEE10Policy1000EPS9_SI_iSF_S9_S9_NS7_10__identityEEEvT0_T1_T2_T3_T4_T6_E12temp_storage+128];
	and.b16  	%rs252, %rs311, 255;
	setp.eq.s16 	%p141, %rs252, 0;
	setp.eq.s16 	%p142, %rs251, 0;
	min.s64 	%rd290, %rd289, %rd329;
	selp.b16 	%rs253, %rs311, 1, %p142;
	selp.b16 	%rs311, %rs251, %rs253, %p141;
	selp.b64 	%rd291, %rd329, %rd290, %p142;
	selp.b64 	%rd329, %rd289, %rd291, %p141;
	bra.uni 	$L__BB9_110;
$L__BB9_74:
	mov.u32 	%r16, %tid.x;
	mul.wide.u32 	%rd124, %r16, 16;
	add.s64 	%rd109, %rd105, %rd124;
	// begin inline asm
	ld.global.nc.u64 %rd108, [%rd109];
	// end inline asm
	add.s64 	%rd111, %rd109, 8;
	// begin inline asm
	ld.global.nc.u64 %rd110, [%rd111];
	// end inline asm
	cvt.u16.u64 	%rs83, %rd108;
	and.b16  	%rs84, %rs83, 255;
	add.s64 	%rd113, %rd109, 4096;
	// begin inline asm
	ld.global.nc.u64 %rd112, [%rd113];
	// end inline asm
	add.s64 	%rd115, %rd109, 4104;
	// begin inline asm
	ld.global.nc.u64 %rd114, [%rd115];
	// end inline asm
	cvt.u16.u64 	%rs85, %rd112;
	and.b16  	%rs86, %rs85, 255;
	add.s64 	%rd117, %rd109, 8192;
	// begin inline asm
	ld.global.nc.u64 %rd116, [%rd117];
	// end inline asm
	add.s64 	%rd119, %rd109, 8200;
	// begin inline asm
	ld.global.nc.u64 %rd118, [%rd119];
	// end inline asm
	cvt.u16.u64 	%rs87, %rd116;
	and.b16  	%rs88, %rs87, 255;
	add.s64 	%rd121, %rd109, 12288;
	// begin inline asm
	ld.global.nc.u64 %rd120, [%rd121];
	// end inline asm
	add.s64 	%rd123, %rd109, 12296;
	// begin inline asm
	ld.global.nc.u64 %rd122, [%rd123];
	// end inline asm
	cvt.u16.u64 	%rs89, %rd120;
	and.b16  	%rs90, %rs89, 255;
	setp.eq.s16 	%p3, %rs84, 0;
	setp.eq.s16 	%p4, %rs86, 0;
	min.s64 	%rd125, %rd114, %rd110;
	selp.b16 	%rs91, %rs83, 1, %p4;
	selp.b64 	%rd126, %rd110, %rd125, %p4;
	selp.b16 	%rs92, %rs85, %rs91, %p3;
	and.b16  	%rs93, %rs92, 255;
	selp.b64 	%rd127, %rd114, %rd126, %p3;
	setp.eq.s16 	%p5, %rs93, 0;
	setp.eq.s16 	%p6, %rs88, 0;
	min.s64 	%rd128, %rd118, %rd127;
	selp.b16 	%rs94, %rs92, 1, %p6;
	selp.b64 	%rd129, %rd127, %rd128, %p6;
	selp.b16 	%rs95, %rs87, %rs94, %p5;
	and.b16  	%rs96, %rs95, 255;
	selp.b64 	%rd130, %rd118, %rd129, %p5;
	setp.eq.s16 	%p7, %rs96, 0;
	setp.eq.s16 	%p8, %rs90, 0;
	min.s64 	%rd131, %rd122, %rd130;
	selp.b16 	%rs97, %rs95, 1, %p8;
	selp.b64 	%rd132, %rd130, %rd131, %p8;
	selp.b16 	%rs311, %rs89, %rs97, %p7;
	selp.b64 	%rd329, %rd122, %rd132, %p7;
	setp.lt.u32 	%p9, %r38, 2048;
	mov.b32 	%r399, 1024;
	@%p9 bra 	$L__BB9_78;
	add.s32 	%r17, %r38, -1024;
	mov.b32 	%r399, 1024;
$L__BB9_76:
	mul.wide.s32 	%rd149, %r399, 16;
	add.s64 	%rd134, %rd109, %rd149;
	// begin inline asm
	ld.global.nc.u64 %rd133, [%rd134];
	// end inline asm
	add.s64 	%rd136, %rd134, 8;
	// begin inline asm
	ld.global.nc.u64 %rd135, [%rd136];
	// end inline asm
	cvt.u16.u64 	%rs98, %rd133;
	and.b16  	%rs99, %rs98, 255;
	add.s64 	%rd138, %rd134, 4096;
	// begin inline asm
	ld.global.nc.u64 %rd137, [%rd138];
	// end inline asm
	add.s64 	%rd140, %rd134, 4104;
	// begin inline asm
	ld.global.nc.u64 %rd139, [%rd140];
	// end inline asm
	cvt.u16.u64 	%rs100, %rd137;
	and.b16  	%rs101, %rs100, 255;
	add.s64 	%rd142, %rd134, 8192;
	// begin inline asm
	ld.global.nc.u64 %rd141, [%rd142];
	// end inline asm
	add.s64 	%rd144, %rd134, 8200;
	// begin inline asm
	ld.global.nc.u64 %rd143, [%rd144];
	// end inline asm
	cvt.u16.u64 	%rs102, %rd141;
	and.b16  	%rs103, %rs102, 255;
	add.s64 	%rd146, %rd134, 12288;
	// begin inline asm
	ld.global.nc.u64 %rd145, [%rd146];
	// end inline asm
	add.s64 	%rd148, %rd134, 12296;
	// begin inline asm
	ld.global.nc.u64 %rd147, [%rd148];
	// end inline asm
	cvt.u16.u64 	%rs104, %rd145;
	and.b16  	%rs105, %rs104, 255;
	and.b16  	%rs106, %rs311, 255;
	setp.eq.s16 	%p10, %rs106, 0;
	setp.eq.s16 	%p11, %rs99, 0;
	min.s64 	%rd150, %rd135, %rd329;
	selp.b16 	%rs107, %rs311, 1, %p11;
	selp.b64 	%rd151, %rd329, %rd150, %p11;
	selp.b16 	%rs108, %rs98, %rs107, %p10;
	and.b16  	%rs109, %rs108, 255;
	selp.b64 	%rd152, %rd135, %rd151, %p10;
	setp.eq.s16 	%p12, %rs109, 0;
	setp.eq.s16 	%p13, %rs101, 0;
	min.s64 	%rd153, %rd139, %rd152;
	selp.b16 	%rs110, %rs108, 1, %p13;
	selp.b64 	%rd154, %rd152, %rd153, %p13;
	selp.b16 	%rs111, %rs100, %rs110, %p12;
	and.b16  	%rs112, %rs111, 255;
	selp.b64 	%rd155, %rd139, %rd154, %p12;
	setp.eq.s16 	%p14, %rs112, 0;
	setp.eq.s16 	%p15, %rs103, 0;
	min.s64 	%rd156, %rd143, %rd155;
	selp.b16 	%rs113, %rs111, 1, %p15;
	selp.b64 	%rd157, %rd155, %rd156, %p15;
	selp.b16 	%rs114, %rs102, %rs113, %p14;
	and.b16  	%rs115, %rs114, 255;
	selp.b64 	%rd158, %rd143, %rd157, %p14;
	setp.eq.s16 	%p16, %rs115, 0;
	setp.eq.s16 	%p17, %rs105, 0;
	min.s64 	%rd159, %rd147, %rd158;
	selp.b16 	%rs116, %rs114, 1, %p17;
	selp.b64 	%rd160, %rd158, %rd159, %p17;
	selp.b16 	%rs311, %rs104, %rs116, %p16;
	selp.b64 	%rd329, %rd147, %rd160, %p16;
	sub.s32 	%r41, %r38, %r399;
	setp.lt.s32 	%p18, %r41, 1024;
	@%p18 bra 	$L__BB9_86;
	add.s32 	%r399, %r399, 1024;
	setp.le.s32 	%p19, %r399, %r17;
	@%p19 bra 	$L__BB9_76;
$L__BB9_78:
	setp.le.s32 	%p20, %r38, %r399;
	@%p20 bra 	$L__BB9_86;
	sub.s32 	%r21, %r38, %r399;
	setp.ge.s32 	%p21, %r16, %r21;
	@%p21 bra 	$L__BB9_86;
	not.b32 	%r42, %r16;
	add.s32 	%r43, %r38, %r42;
	sub.s32 	%r22, %r43, %r399;
	and.b32  	%r44, %r22, 768;
	setp.eq.s32 	%p22, %r44, 768;
	mov.u32 	%r403, %r16;
	@%p22 bra 	$L__BB9_83;
	add.s32 	%r401, %r16, %r399;
	shr.u32 	%r45, %r22, 8;
	add.s32 	%r46, %r45, 1;
	and.b32  	%r47, %r46, 3;
	neg.s32 	%r400, %r47;
	mov.u32 	%r403, %r16;
$L__BB9_82:
	.pragma "nounroll";
	mul.wide.u32 	%rd166, %r401, 16;
	add.s64 	%rd163, %rd105, %rd166;
	// begin inline asm
	ld.global.nc.u64 %rd162, [%rd163];
	// end inline asm
	add.s64 	%rd165, %rd163, 8;
	// begin inline asm
	ld.global.nc.u64 %rd164, [%rd165];
	// end inline asm
	cvt.u16.u64 	%rs118, %rd162;
	and.b16  	%rs119, %rs118, 255;
	and.b16  	%rs120, %rs311, 255;
	setp.eq.s16 	%p23, %rs120, 0;
	setp.eq.s16 	%p24, %rs119, 0;
	min.s64 	%rd167, %rd164, %rd329;
	selp.b16 	%rs121, %rs311, 1, %p24;
	selp.b16 	%rs311, %rs118, %rs121, %p23;
	selp.b64 	%rd168, %rd329, %rd167, %p24;
	selp.b64 	%rd329, %rd164, %rd168, %p23;
	add.s32 	%r403, %r403, 256;
	add.s32 	%r401, %r401, 256;
	add.s32 	%r400, %r400, 1;
	setp.ne.s32 	%p25, %r400, 0;
	@%p25 bra 	$L__BB9_82;
$L__BB9_83:
	setp.lt.u32 	%p26, %r22, 768;
	@%p26 bra 	$L__BB9_86;
	cvt.u64.u32 	%rd169, %r403;
	cvt.u64.u32 	%rd170, %r399;
	add.s64 	%rd171, %rd169, %rd170;
	shl.b64 	%rd172, %rd171, 4;
	add.s64 	%rd173, %rd172, %rd105;
	add.s64 	%rd350, %rd173, 12296;
	add.s32 	%r404, %r403, %r399;
$L__BB9_85:
	mul.wide.u32 	%rd190, %r404, 16;
	add.s64 	%rd175, %rd105, %rd190;
	// begin inline asm
	ld.global.nc.u64 %rd174, [%rd175];
	// end inline asm
	add.s64 	%rd177, %rd175, 8;
	// begin inline asm
	ld.global.nc.u64 %rd176, [%rd177];
	// end inline asm
	cvt.u16.u64 	%rs122, %rd174;
	and.b16  	%rs123, %rs122, 255;
	and.b16  	%rs124, %rs311, 255;
	setp.eq.s16 	%p27, %rs124, 0;
	setp.eq.s16 	%p28, %rs123, 0;
	min.s64 	%rd191, %rd176, %rd329;
	selp.b16 	%rs125, %rs311, 1, %p28;
	selp.b16 	%rs126, %rs122, %rs125, %p27;
	and.b16  	%rs127, %rs126, 255;
	selp.b64 	%rd192, %rd329, %rd191, %p28;
	selp.b64 	%rd193, %rd176, %rd192, %p27;
	add.s64 	%rd179, %rd350, -8200;
	// begin inline asm
	ld.global.nc.u64 %rd178, [%rd179];
	// end inline asm
	add.s64 	%rd181, %rd350, -8192;
	// begin inline asm
	ld.global.nc.u64 %rd180, [%rd181];
	// end inline asm
	cvt.u16.u64 	%rs128, %rd178;
	and.b16  	%rs129, %rs128, 255;
	setp.eq.s16 	%p29, %rs127, 0;
	setp.eq.s16 	%p30, %rs129, 0;
	min.s64 	%rd194, %rd180, %rd193;
	selp.b16 	%rs130, %rs126, 1, %p30;
	selp.b16 	%rs131, %rs128, %rs130, %p29;
	and.b16  	%rs132, %rs131, 255;
	selp.b64 	%rd195, %rd193, %rd194, %p30;
	selp.b64 	%rd196, %rd180, %rd195, %p29;
	add.s64 	%rd183, %rd350, -4104;
	// begin inline asm
	ld.global.nc.u64 %rd182, [%rd183];
	// end inline asm
	add.s64 	%rd185, %rd350, -4096;
	// begin inline asm
	ld.global.nc.u64 %rd184, [%rd185];
	// end inline asm
	cvt.u16.u64 	%rs133, %rd182;
	and.b16  	%rs134, %rs133, 255;
	setp.eq.s16 	%p31, %rs132, 0;
	setp.eq.s16 	%p32, %rs134, 0;
	min.s64 	%rd197, %rd184, %rd196;
	selp.b16 	%rs135, %rs131, 1, %p32;
	selp.b16 	%rs136, %rs133, %rs135, %p31;
	and.b16  	%rs137, %rs136, 255;
	selp.b64 	%rd198, %rd196, %rd197, %p32;
	selp.b64 	%rd199, %rd184, %rd198, %p31;
	add.s64 	%rd187, %rd350, -8;
	// begin inline asm
	ld.global.nc.u64 %rd186, [%rd187];
	// end inline asm
	// begin inline asm
	ld.global.nc.u64 %rd188, [%rd350];
	// end inline asm
	cvt.u16.u64 	%rs138, %rd186;
	and.b16  	%rs139, %rs138, 255;
	setp.eq.s16 	%p33, %rs137, 0;
	setp.eq.s16 	%p34, %rs139, 0;
	min.s64 	%rd200, %rd188, %rd199;
	selp.b16 	%rs140, %rs136, 1, %p34;
	selp.b16 	%rs311, %rs138, %rs140, %p33;
	selp.b64 	%rd201, %rd199, %rd200, %p34;
	selp.b64 	%rd329, %rd188, %rd201, %p33;
	add.s32 	%r403, %r403, 1024;
	add.s64 	%rd350, %rd350, 16384;
	add.s32 	%r404, %r404, 1024;
	setp.lt.s32 	%p35, %r403, %r21;
	@%p35 bra 	$L__BB9_85;
$L__BB9_86:
	// begin inline asm
	mov.u32 %r48, %laneid;
	// end inline asm
	cvt.u32.u16 	%r69, %rs311;
	and.b32  	%r50, %r69, 255;
	mov.b32 	%r66, 1;
	mov.b32 	%r67, 31;
	mov.b32 	%r68, -1;
	// begin inline asm
	shfl.sync.down.b32 %r49, %r50, %r66, %r67, %r68;
	// end inline asm
	// begin inline asm
	shfl.sync.down.b32 %r54, %r55, %r66, %r67, %r68;
	// end inline asm
	mov.b64 	{%r60, %r65}, %rd329;
	// begin inline asm
	shfl.sync.down.b32 %r59, %r60, %r66, %r67, %r68;
	// end inline asm
	// begin inline asm
	shfl.sync.down.b32 %r64, %r65, %r66, %r67, %r68;
	// end inline asm
	mov.b64 	%rd83, {%r59, %r64};
	cvt.u16.u32 	%rs65, %r49;
	setp.gt.s32 	%p36, %r48, 30;
	@%p36 bra 	$L__BB9_90;
	and.b16  	%rs141, %rs311, 255;
	setp.eq.s16 	%p37, %rs141, 0;
	and.b16  	%rs142, %rs65, 255;
	setp.eq.s16 	%p38, %rs142, 0;
	or.pred  	%p39, %p37, %p38;
	@%p39 bra 	$L__BB9_89;
	min.s64 	%rd329, %rd83, %rd329;
	mov.b16 	%rs311, 1;
	bra.uni 	$L__BB9_90;
$L__BB9_89:
	setp.eq.s16 	%p40, %rs141, 0;
	selp.b16 	%rs311, %rs65, %rs311, %p40;
	selp.b64 	%rd329, %rd83, %rd329, %p40;
$L__BB9_90:
	cvt.u32.u16 	%r90, %rs311;
	and.b32  	%r71, %r90, 255;
	mov.b32 	%r87, 2;
	mov.b32 	%r88, 31;
	mov.b32 	%r89, -1;
	// begin inline asm
	shfl.sync.down.b32 %r70, %r71, %r87, %r88, %r89;
	// end inline asm
	// begin inline asm
	shfl.sync.down.b32 %r75, %r76, %r87, %r88, %r89;
	// end inline asm
	mov.b64 	{%r81, %r86}, %rd329;
	// begin inline asm
	shfl.sync.down.b32 %r80, %r81, %r87, %r88, %r89;
	// end inline asm
	// begin inline asm
	shfl.sync.down.b32 %r85, %r86, %r87, %r88, %r89;
	// end inline asm
	mov.b64 	%rd87, {%r80, %r85};
	cvt.u16.u32 	%rs68, %r70;
	setp.gt.s32 	%p41, %r48, 29;
	@%p41 bra 	$L__BB9_94;
	and.b16  	%rs145, %rs311, 255;
	setp.eq.s16 	%p42, %rs145, 0;
	and.b16  	%rs146, %rs68, 255;
	setp.eq.s16 	%p43, %rs146, 0;
	or.pred  	%p44, %p42, %p43;
	@%p44 bra 	$L__BB9_93;
	min.s64 	%rd329, %rd87, %rd329;
	mov.b16 	%rs311, 1;
	bra.uni 	$L__BB9_94;
$L__BB9_93:
	setp.eq.s16 	%p45, %rs145, 0;
	selp.b16 	%rs311, %rs68, %rs311, %p45;
	selp.b64 	%rd329, %rd87, %rd329, %p45;
$L__BB9_94:
	cvt.u32.u16 	%r111, %rs311;
	and.b32  	%r92, %r111, 255;
	mov.b32 	%r108, 4;
	mov.b32 	%r109, 31;
	mov.b32 	%r110, -1;
	// begin inline asm
	shfl.sync.down.b32 %r91, %r92, %r108, %r109, %r110;
	// end inline asm
	// begin inline asm
	shfl.sync.down.b32 %r96, %r97, %r108, %r109, %r110;
	// end inline asm
	mov.b64 	{%r102, %r107}, %rd329;
	// begin inline asm
	shfl.sync.down.b32 %r101, %r102, %r108, %r109, %r110;
	// end inline asm
	// begin inline asm
	shfl.sync.down.b32 %r106, %r107, %r108, %r109, %r110;
	// end inline asm
	mov.b64 	%rd91, {%r101, %r106};
	cvt.u16.u32 	%rs71, %r91;
	setp.gt.s32 	%p46, %r48, 27;
	@%p46 bra 	$L__BB9_98;
	and.b16  	%rs149, %rs311, 255;
	setp.eq.s16 	%p47, %rs149, 0;
	and.b16  	%rs150, %rs71, 255;
	setp.eq.s16 	%p48, %rs150, 0;
	or.pred  	%p49, %p47, %p48;
	@%p49 bra 	$L__BB9_97;
	min.s64 	%rd329, %rd91, %rd329;
	mov.b16 	%rs311, 1;
	bra.uni 	$L__BB9_98;
$L__BB9_97:
	setp.eq.s16 	%p50, %rs149, 0;
	selp.b16 	%rs311, %rs71, %rs311, %p50;
	selp.b64 	%rd329, %rd91, %rd329, %p50;
$L__BB9_98:
	cvt.u32.u16 	%r132, %rs311;
	and.b32  	%r113, %r132, 255;
	mov.b32 	%r129, 8;
	mov.b32 	%r130, 31;
	mov.b32 	%r131, -1;
	// begin inline asm
	shfl.sync.down.b32 %r112, %r113, %r129, %r130, %r131;
	// end inline asm
	// begin inline asm
	shfl.sync.down.b32 %r117, %r118, %r129, %r130, %r131;
	// end inline asm
	mov.b64 	{%r123, %r128}, %rd329;
	// begin inline asm
	shfl.sync.down.b32 %r122, %r123, %r129, %r130, %r131;
	// end inline asm
	// begin inline asm
	shfl.sync.down.b32 %r127, %r128, %r129, %r130, %r131;
	// end inline asm
	mov.b64 	%rd95, {%r122, %r127};
	cvt.u16.u32 	%rs74, %r112;
	setp.gt.s32 	%p51, %r48, 23;
	@%p51 bra 	$L__BB9_102;
	and.b16  	%rs153, %rs311, 255;
	setp.eq.s16 	%p52, %rs153, 0;
	and.b16  	%rs154, %rs74, 255;
	setp.eq.s16 	%p53, %rs154, 0;
	or.pred  	%p54, %p52, %p53;
	@%p54 bra 	$L__BB9_101;
	min.s64 	%rd329, %rd95, %rd329;
	mov.b16 	%rs311, 1;
	bra.uni 	$L__BB9_102;
$L__BB9_101:
	setp.eq.s16 	%p55, %rs153, 0;
	selp.b16 	%rs311, %rs74, %rs311, %p55;
	selp.b64 	%rd329, %rd95, %rd329, %p55;
$L__BB9_102:
	cvt.u32.u16 	%r153, %rs311;
	and.b32  	%r134, %r153, 255;
	mov.b32 	%r150, 16;
	mov.b32 	%r151, 31;
	mov.b32 	%r152, -1;
	// begin inline asm
	shfl.sync.down.b32 %r133, %r134, %r150, %r151, %r152;
	// end inline asm
	// begin inline asm
	shfl.sync.down.b32 %r138, %r139, %r150, %r151, %r152;
	// end inline asm
	mov.b64 	{%r144, %r149}, %rd329;
	// begin inline asm
	shfl.sync.down.b32 %r143, %r144, %r150, %r151, %r152;
	// end inline asm
	// begin inline asm
	shfl.sync.down.b32 %r148, %r149, %r150, %r151, %r152;
	// end inline asm
	mov.b64 	%rd99, {%r143, %r148};
	cvt.u16.u32 	%rs77, %r133;
	setp.gt.s32 	%p56, %r48, 15;
	@%p56 bra 	$L__BB9_106;
	and.b16  	%rs157, %rs311, 255;
	setp.eq.s16 	%p57, %rs157, 0;
	and.b16  	%rs158, %rs77, 255;
	setp.eq.s16 	%p58, %rs158, 0;
	or.pred  	%p59, %p57, %p58;
	@%p59 bra 	$L__BB9_105;
	min.s64 	%rd329, %rd99, %rd329;
	mov.b16 	%rs311, 1;
	bra.uni 	$L__BB9_106;
$L__BB9_105:
	setp.eq.s16 	%p60, %rs157, 0;
	selp.b16 	%rs311, %rs77, %rs311, %p60;
	selp.b64 	%rd329, %rd99, %rd329, %p60;
$L__BB9_106:
	setp.ne.s32 	%p61, %r48, 0;
	@%p61 bra 	$L__BB9_108;
	shr.u32 	%r154, %r16, 1;
	and.b32  	%r155, %r154, 496;
	mov.u32 	%r156, _ZZN3cub18CUB_300001_SM_10006detail6reduce28DeviceReduceSingleTileKernelINS2_10policy_hubIN4cuda3std3__45tupleIJblEEEjN6thrust24THRUST_300001_SM_1000_NS8cuda_cub9__find_if7functorIS9_EEE10Policy1000EPS9_SI_iSF_S9_S9_NS7_10__identityEEEvT0_T1_T2_T3_T4_T6_E12temp_storage;
	add.s32 	%r157, %r156, %r155;
	st.shared.u8 	[%r157+8], %rs311;
	st.shared.u64 	[%r157+16], %rd329;
$L__BB9_108:
	bar.sync 	0;
	setp.ne.s32 	%p62, %r16, 0;
	@%p62 bra 	$L__BB9_110;
	ld.shared.u8 	%rs161, [_ZZN3cub18CUB_300001_SM_10006detail6reduce28DeviceReduceSingleTileKernelINS2_10policy_hubIN4cuda3std3__45tupleIJblEEEjN6thrust24THRUST_300001_SM_1000_NS8cuda_cub9__find_if7functorIS9_EEE10Policy1000EPS9_SI_iSF_S9_S9_NS7_10__identityEEEvT0_T1_T2_T3_T4_T6_E12temp_storage+24];
	ld.shared.u64 	%rd202, [_ZZN3cub18CUB_300001_SM_10006detail6reduce28DeviceReduceSingleTileKernelINS2_10policy_hubIN4cuda3std3__45tupleIJblEEEjN6thrust24THRUST_300001_SM_1000_NS8cuda_cub9__find_if7functorIS9_EEE10Policy1000EPS9_SI_iSF_S9_S9_NS7_10__identityEEEvT0_T1_T2_T3_T4_T6_E12temp_storage+32];
	and.b16  	%rs162, %rs311, 255;
	setp.eq.s16 	%p63, %rs162, 0;
	setp.eq.s16 	%p64, %rs161, 0;
	min.s64 	%rd203, %rd202, %rd329;
	selp.b16 	%rs163, %rs311, 1, %p64;
	selp.b16 	%rs164, %rs161, %rs163, %p63;
	and.b16  	%rs165, %rs164, 255;
	selp.b64 	%rd204, %rd329, %rd203, %p64;
	selp.b64 	%rd205, %rd202, %rd204, %p63;
	ld.shared.u8 	%rs166, [_ZZN3cub18CUB_300001_SM_10006detail6reduce28DeviceReduceSingleTileKernelINS2_10policy_hubIN4cuda3std3__45tupleIJblEEEjN6thrust24THRUST_300001_SM_1000_NS8cuda_cub9__find_if7functorIS9_EEE10Policy1000EPS9_SI_iSF_S9_S9_NS7_10__identityEEEvT0_T1_T2_T3_T4_T6_E12temp_storage+40];
	ld.shared.u64 	%rd206, [_ZZN3cub18CUB_300001_SM_10006detail6reduce28DeviceReduceSingleTileKernelINS2_10policy_hubIN4cuda3std3__45tupleIJblEEEjN6thrust24THRUST_300001_SM_1000_NS8cuda_cub9__find_if7functorIS9_EEE10Policy1000EPS9_SI_iSF_S9_S9_NS7_10__identityEEEvT0_T1_T2_T3_T4_T6_E12temp_storage+48];
	setp.eq.s16 	%p65, %rs165, 0;
	setp.eq.s16 	%p66, %rs166, 0;
	min.s64 	%rd207, %rd206, %rd205;
	selp.b16 	%rs167, %rs164, 1, %p66;
	selp.b16 	%rs168, %rs166, %rs167, %p65;
	and.b16  	%rs169, %rs168, 255;
	selp.b64 	%rd208, %rd205, %rd207, %p66;
	selp.b64 	%rd209, %rd206, %rd208, %p65;
	ld.shared.u8 	%rs170, [_ZZN3cub18CUB_300001_SM_10006detail6reduce28DeviceReduceSingleTileKernelINS2_10policy_hubIN4cuda3std3__45tupleIJblEEEjN6thrust24THRUST_300001_SM_1000_NS8cuda_cub9__find_if7functorIS9_EEE10Policy1000EPS9_SI_iSF_S9_S9_NS7_10__identityEEEvT0_T1_T2_T3_T4_T6_E12temp_storage+56];
	ld.shared.u64 	%rd210, [_ZZN3cub18CUB_300001_SM_10006detail6reduce28DeviceReduceSingleTileKernelINS2_10policy_hubIN4cuda3std3__45tupleIJblEEEjN6thrust24THRUST_300001_SM_1000_NS8cuda_cub9__find_if7functorIS9_EEE10Policy1000EPS9_SI_iSF_S9_S9_NS7_10__identityEEEvT0_T1_T2_T3_T4_T6_E12temp_storage+64];
	setp.eq.s16 	%p67, %rs169, 0;
	setp.eq.s16 	%p68, %rs170, 0;
	min.s64 	%rd211, %rd210, %rd209;
	selp.b16 	%rs171, %rs168, 1, %p68;
	selp.b16 	%rs172, %rs170, %rs171, %p67;
	and.b16  	%rs173, %rs172, 255;
	selp.b64 	%rd212, %rd209, %rd211, %p68;
	selp.b64 	%rd213, %rd210, %rd212, %p67;
	ld.shared.u8 	%rs174, [_ZZN3cub18CUB_300001_SM_10006detail6reduce28DeviceReduceSingleTileKernelINS2_10policy_hubIN4cuda3std3__45tupleIJblEEEjN6thrust24THRUST_300001_SM_1000_NS8cuda_cub9__find_if7functorIS9_EEE10Policy1000EPS9_SI_iSF_S9_S9_NS7_10__identityEEEvT0_T1_T2_T3_T4_T6_E12temp_storage+72];
	ld.shared.u64 	%rd214, [_ZZN3cub18CUB_300001_SM_10006detail6reduce28DeviceReduceSingleTileKernelINS2_10policy_hubIN4cuda3std3__45tupleIJblEEEjN6thrust24THRUST_300001_SM_1000_NS8cuda_cub9__find_if7functorIS9_EEE10Policy1000EPS9_SI_iSF_S9_S9_NS7_10__identityEEEvT0_T1_T2_T3_T4_T6_E12temp_storage+80];
	setp.eq.s16 	%p69, %rs173, 0;
	setp.eq.s16 	%p70, %rs174, 0;
	min.s64 	%rd215, %rd214, %rd213;
	selp.b16 	%rs175, %rs172, 1, %p70;
	selp.b16 	%rs176, %rs174, %rs175, %p69;
	and.b16  	%rs177, %rs176, 255;
	selp.b64 	%rd216, %rd213, %rd215, %p70;
	selp.b64 	%rd217, %rd214, %rd216, %p69;
	ld.shared.u8 	%rs178, [_ZZN3cub18CUB_300001_SM_10006detail6reduce28DeviceReduceSingleTileKernelINS2_10policy_hubIN4cuda3std3__45tupleIJblEEEjN6thrust24THRUST_300001_SM_1000_NS8cuda_cub9__find_if7functorIS9_EEE10Policy1000EPS9_SI_iSF_S9_S9_NS7_10__identityEEEvT0_T1_T2_T3_T4_T6_E12temp_storage+88];
	ld.shared.u64 	%rd218, [_ZZN3cub18CUB_300001_SM_10006detail6reduce28DeviceReduceSingleTileKernelINS2_10policy_hubIN4cuda3std3__45tupleIJblEEEjN6thrust24THRUST_300001_SM_1000_NS8cuda_cub9__find_if7functorIS9_EEE10Policy1000EPS9_SI_iSF_S9_S9_NS7_10__identityEEEvT0_T1_T2_T3_T4_T6_E12temp_storage+96];
	setp.eq.s16 	%p71, %rs177, 0;
	setp.eq.s16 	%p72, %rs178, 0;
	min.s64 	%rd219, %rd218, %rd217;
	selp.b16 	%rs179, %rs176, 1, %p72;
	selp.b16 	%rs180, %rs178, %rs179, %p71;
	and.b16  	%rs181, %rs180, 255;
	selp.b64 	%rd220, %rd217, %rd219, %p72;
	selp.b64 	%rd221, %rd218, %rd220, %p71;
	ld.shared.u8 	%rs182, [_ZZN3cub18CUB_300001_SM_10006detail6reduce28DeviceReduceSingleTileKernelINS2_10policy_hubIN4cuda3std3__45tupleIJblEEEjN6thrust24THRUST_300001_SM_1000_NS8cuda_cub9__find_if7functorIS9_EEE10Policy1000EPS9_SI_iSF_S9_S9_NS7_10__identityEEEvT0_T1_T2_T3_T4_T6_E12temp_storage+104];
	ld.shared.u64 	%rd222, [_ZZN3cub18CUB_300001_SM_10006detail6reduce28DeviceReduceSingleTileKernelINS2_10policy_hubIN4cuda3std3__45tupleIJblEEEjN6thrust24THRUST_300001_SM_1000_NS8cuda_cub9__find_if7functorIS9_EEE10Policy1000EPS9_SI_iSF_S9_S9_NS7_10__identityEEEvT0_T1_T2_T3_T4_T6_E12temp_storage+112];
	setp.eq.s16 	%p73, %rs181, 0;
	setp.eq.s16 	%p74, %rs182, 0;
	min.s64 	%rd223, %rd222, %rd221;
	selp.b16 	%rs183, %rs180, 1, %p74;
	selp.b16 	%rs184, %rs182, %rs183, %p73;
	and.b16  	%rs185, %rs184, 255;
	selp.b64 	%rd224, %rd221, %rd223, %p74;
	selp.b64 	%rd225, %rd222, %rd224, %p73;
	ld.shared.u8 	%rs186, [_ZZN3cub18CUB_300001_SM_10006detail6reduce28DeviceReduceSingleTileKernelINS2_10policy_hubIN4cuda3std3__45tupleIJblEEEjN6thrust24THRUST_300001_SM_1000_NS8cuda_cub9__find_if7functorIS9_EEE10Policy1000EPS9_SI_iSF_S9_S9_NS7_10__identityEEEvT0_T1_T2_T3_T4_T6_E12temp_storage+120];
	ld.shared.u64 	%rd226, [_ZZN3cub18CUB_300001_SM_10006detail6reduce28DeviceReduceSingleTileKernelINS2_10policy_hubIN4cuda3std3__45tupleIJblEEEjN6thrust24THRUST_300001_SM_1000_NS8cuda_cub9__find_if7functorIS9_EEE10Policy1000EPS9_SI_iSF_S9_S9_NS7_10__identityEEEvT0_T1_T2_T3_T4_T6_E12temp_storage+128];
	setp.eq.s16 	%p75, %rs185, 0;
	setp.eq.s16 	%p76, %rs186, 0;
	min.s64 	%rd227, %rd226, %rd225;
	selp.b16 	%rs187, %rs184, 1, %p76;
	selp.b16 	%rs311, %rs186, %rs187, %p75;
	selp.b64 	%rd228, %rd225, %rd227, %p76;
	selp.b64 	%rd329, %rd226, %rd228, %p75;
$L__BB9_110:
	mov.u32 	%r391, %tid.x;
	setp.ne.s32 	%p184, %r391, 0;
	@%p184 bra 	$L__BB9_112;
	setp.eq.s16 	%p185, %rs82, 0;
	and.b16  	%rs302, %rs311, 255;
	setp.eq.s16 	%p186, %rs302, 0;
	min.s64 	%rd319, %rd329, %rd106;
	selp.b16 	%rs303, %rs82, 1, %p186;
	selp.b16 	%rs304, %rs311, %rs303, %p185;
	selp.b64 	%rd320, %rd106, %rd319, %p186;
	selp.b64 	%rd321, %rd329, %rd320, %p185;
	st.global.u8 	[%rd1], %rs304;
	st.global.u64 	[%rd1+8], %rd321;
$L__BB9_112:
	ret;

}
	// .globl	_ZN3cub18CUB_300001_SM_10006detail6reduce28DeviceReduceSingleTileKernelINS2_10policy_hubIN4cuda3std3__45tupleIJblEEEyN6thrust24THRUST_300001_SM_1000_NS8cuda_cub9__find_if7functorIS9_EEE10Policy1000ENSB_12zip_iteratorINS8_IJNSD_26transform_input_iterator_tIbNSC_6detail35transform_pair_of_input_iterators_tIbNSB_6detail15normal_iteratorINSB_10device_ptrIiEEEESQ_NS7_8equal_toIiEEEENS7_10__not_fn_tINS7_10__identityEEEEENSB_17counting_iteratorIlNSB_11use_defaultESZ_SZ_EEEEEEEPS9_ySF_S9_S9_SV_EEvT0_T1_T2_T3_T4_T6_
.visible .entry _ZN3cub18CUB_300001_SM_10006detail6reduce28DeviceReduceSingleTileKernelINS2_10policy_hubIN4cuda3std3__45tupleIJblEEEyN6thrust24THRUST_300001_SM_1000_NS8cuda_cub9__find_if7functorIS9_EEE10Policy1000ENSB_12zip_iteratorINS8_IJNSD_26transform_input_iterator_tIbNSC_6detail35transform_pair_of_input_iterators_tIbNSB_6detail15normal_iteratorINSB_10device_ptrIiEEEESQ_NS7_8equal_toIiEEEENS7_10__not_fn_tINS7_10__identityEEEEENSB_17counting_iteratorIlNSB_11use_defaultESZ_SZ_EEEEEEEPS9_ySF_S9_S9_SV_EEvT0_T1_T2_T3_T4_T6_(
	.param .align 8 .b8 _ZN3cub18CUB_300001_SM_10006detail6reduce28DeviceReduceSingleTileKernelINS2_10policy_hubIN4cuda3std3__45tupleIJblEEEyN6thrust24THRUST_300001_SM_1000_NS8cuda_cub9__find_if7functorIS9_EEE10Policy1000ENSB_12zip_iteratorINS8_IJNSD_26transform_input_iterator_tIbNSC_6detail35transform_pair_of_input_iterators_tIbNSB_6detail15normal_iteratorINSB_10device_ptrIiEEEESQ_NS7_8equal_toIiEEEENS7_10__not_fn_tINS7_10__identityEEEEENSB_17counting_iteratorIlNSB_11use_defaultESZ_SZ_EEEEEEEPS9_ySF_S9_S9_SV_EEvT0_T1_T2_T3_T4_T6__param_0[40],
	.param .u64 .ptr .align 1 _ZN3cub18CUB_300001_SM_10006detail6reduce28DeviceReduceSingleTileKernelINS2_10policy_hubIN4cuda3std3__45tupleIJblEEEyN6thrust24THRUST_300001_SM_1000_NS8cuda_cub9__find_if7functorIS9_EEE10Policy1000ENSB_12zip_iteratorINS8_IJNSD_26transform_input_iterator_tIbNSC_6detail35transform_pair_of_input_iterators_tIbNSB_6detail15normal_iteratorINSB_10device_ptrIiEEEESQ_NS7_8equal_toIiEEEENS7_10__not_fn_tINS7_10__identityEEEEENSB_17counting_iteratorIlNSB_11use_defaultESZ_SZ_EEEEEEEPS9_ySF_S9_S9_SV_EEvT0_T1_T2_T3_T4_T6__param_1,
	.param .u64 _ZN3cub18CUB_300001_SM_10006detail6reduce28DeviceReduceSingleTileKernelINS2_10policy_hubIN4cuda3std3__45tupleIJblEEEyN6thrust24THRUST_300001_SM_1000_NS8cuda_cub9__find_if7functorIS9_EEE10Policy1000ENSB_12zip_iteratorINS8_IJNSD_26transform_input_iterator_tIbNSC_6detail35transform_pair_of_input_iterators_tIbNSB_6detail15normal_iteratorINSB_10device_ptrIiEEEESQ_NS7_8equal_toIiEEEENS7_10__not_fn_tINS7_10__identityEEEEENSB_17counting_iteratorIlNSB_11use_defaultESZ_SZ_EEEEEEEPS9_ySF_S9_S9_SV_EEvT0_T1_T2_T3_T4_T6__param_2,
	.param .align 1 .b8 _ZN3cub18CUB_300001_SM_10006detail6reduce28DeviceReduceSingleTileKernelINS2_10policy_hubIN4cuda3std3__45tupleIJblEEEyN6thrust24THRUST_300001_SM_1000_NS8cuda_cub9__find_if7functorIS9_EEE10Policy1000ENSB_12zip_iteratorINS8_IJNSD_26transform_input_iterator_tIbNSC_6detail35transform_pair_of_input_iterators_tIbNSB_6detail15normal_iteratorINSB_10device_ptrIiEEEESQ_NS7_8equal_toIiEEEENS7_10__not_fn_tINS7_10__identityEEEEENSB_17counting_iteratorIlNSB_11use_defaultESZ_SZ_EEEEEEEPS9_ySF_S9_S9_SV_EEvT0_T1_T2_T3_T4_T6__param_3[1],
	.param .align 8 .b8 _ZN3cub18CUB_300001_SM_10006detail6reduce28DeviceReduceSingleTileKernelINS2_10policy_hubIN4cuda3std3__45tupleIJblEEEyN6thrust24THRUST_300001_SM_1000_NS8cuda_cub9__find_if7functorIS9_EEE10Policy1000ENSB_12zip_iteratorINS8_IJNSD_26transform_input_iterator_tIbNSC_6detail35transform_pair_of_input_iterators_tIbNSB_6detail15normal_iteratorINSB_10device_ptrIiEEEESQ_NS7_8equal_toIiEEEENS7_10__not_fn_tINS7_10__identityEEEEENSB_17counting_iteratorIlNSB_11use_defaultESZ_SZ_EEEEEEEPS9_ySF_S9_S9_SV_EEvT0_T1_T2_T3_T4_T6__param_4[16],
	.param .align 1 .b8 _ZN3cub18CUB_300001_SM_10006detail6reduce28DeviceReduceSingleTileKernelINS2_10policy_hubIN4cuda3std3__45tupleIJblEEEyN6thrust24THRUST_300001_SM_1000_NS8cuda_cub9__find_if7functorIS9_EEE10Policy1000ENSB_12zip_iteratorINS8_IJNSD_26transform_input_iterator_tIbNSC_6detail35transform_pair_of_input_iterators_tIbNSB_6detail15normal_iteratorINSB_10device_ptrIiEEEESQ_NS7_8equal_toIiEEEENS7_10__not_fn_tINS7_10__identityEEEEENSB_17counting_iteratorIlNSB_11use_defaultESZ_SZ_EEEEEEEPS9_ySF_S9_S9_SV_EEvT0_T1_T2_T3_T4_T6__param_5[1]
)
.maxntid 256
.minnctapersm 1
{
	.reg .pred 	%p<329>;
	.reg .b16 	%rs<423>;
	.reg .b32 	%r<514>;
	.reg .b64 	%rd<450>;
	// demoted variable
	.shared .align 8 .b8 _ZZN3cub18CUB_300001_SM_10006detail6reduce28DeviceReduceSingleTileKernelINS2_10policy_hubIN4cuda3std3__45tupleIJblEEEyN6thrust24THRUST_300001_SM_1000_NS8cuda_cub9__find_if7functorIS9_EEE10Policy1000ENSB_12zip_iteratorINS8_IJNSD_26transform_input_iterator_tIbNSC_6detail35transform_pair_of_input_iterators_tIbNSB_6detail15normal_iteratorINSB_10device_ptrIiEEEESQ_NS7_8equal_toIiEEEENS7_10__not_fn_tINS7_10__identityEEEEENSB_17counting_iteratorIlNSB_11use_defaultESZ_SZ_EEEEEEEPS9_ySF_S9_S9_SV_EEvT0_T1_T2_T3_T4_T6_E12temp_storage[152];
	ld.param.u64 	%rd122, [_ZN3cub18CUB_300001_SM_10006detail6reduce28DeviceReduceSingleTileKernelINS2_10policy_hubIN4cuda3std3__45tupleIJblEEEyN6thrust24THRUST_300001_SM_1000_NS8cuda_cub9__find_if7functorIS9_EEE10Policy1000ENSB_12zip_iteratorINS8_IJNSD_26transform_input_iterator_tIbNSC_6detail35transform_pair_of_input_iterators_tIbNSB_6detail15normal_iteratorINSB_10device_ptrIiEEEESQ_NS7_8equal_toIiEEEENS7_10__not_fn_tINS7_10__identityEEEEENSB_17counting_iteratorIlNSB_11use_defaultESZ_SZ_EEEEEEEPS9_ySF_S9_S9_SV_EEvT0_T1_T2_T3_T4_T6__param_4+8];
	ld.param.u64 	%rd120, [_ZN3cub18CUB_300001_SM_10006detail6reduce28DeviceReduceSingleTileKernelINS2_10policy_hubIN4cuda3std3__45tupleIJblEEEyN6thrust24THRUST_300001_SM_1000_NS8cuda_cub9__find_if7functorIS9_EEE10Policy1000ENSB_12zip_iteratorINS8_IJNSD_26transform_input_iterator_tIbNSC_6detail35transform_pair_of_input_iterators_tIbNSB_6detail15normal_iteratorINSB_10device_ptrIiEEEESQ_NS7_8equal_toIiEEEENS7_10__not_fn_tINS7_10__identityEEEEENSB_17counting_iteratorIlNSB_11use_defaultESZ_SZ_EEEEEEEPS9_ySF_S9_S9_SV_EEvT0_T1_T2_T3_T4_T6__param_0+32];
	ld.param.u64 	%rd119, [_ZN3cub18CUB_300001_SM_10006detail6reduce28DeviceReduceSingleTileKernelINS2_10policy_hubIN4cuda3std3__45tupleIJblEEEyN6thrust24THRUST_300001_SM_1000_NS8cuda_cub9__find_if7functorIS9_EEE10Policy1000ENSB_12zip_iteratorINS8_IJNSD_26transform_input_iterator_tIbNSC_6detail35transform_pair_of_input_iterators_tIbNSB_6detail15normal_iteratorINSB_10device_ptrIiEEEESQ_NS7_8equal_toIiEEEENS7_10__not_fn_tINS7_10__identityEEEEENSB_17counting_iteratorIlNSB_11use_defaultESZ_SZ_EEEEEEEPS9_ySF_S9_S9_SV_EEvT0_T1_T2_T3_T4_T6__param_0+8];
	ld.param.u64 	%rd118, [_ZN3cub18CUB_300001_SM_10006detail6reduce28DeviceReduceSingleTileKernelINS2_10policy_hubIN4cuda3std3__45tupleIJblEEEyN6thrust24THRUST_300001_SM_1000_NS8cuda_cub9__find_if7functorIS9_EEE10Policy1000ENSB_12zip_iteratorINS8_IJNSD_26transform_input_iterator_tIbNSC_6detail35transform_pair_of_input_iterators_tIbNSB_6detail15normal_iteratorINSB_10device_ptrIiEEEESQ_NS7_8equal_toIiEEEENS7_10__not_fn_tINS7_10__identityEEEEENSB_17counting_iteratorIlNSB_11use_defaultESZ_SZ_EEEEEEEPS9_ySF_S9_S9_SV_EEvT0_T1_T2_T3_T4_T6__param_0];
	ld.param.u64 	%rd123, [_ZN3cub18CUB_300001_SM_10006detail6reduce28DeviceReduceSingleTileKernelINS2_10policy_hubIN4cuda3std3__45tupleIJblEEEyN6thrust24THRUST_300001_SM_1000_NS8cuda_cub9__find_if7functorIS9_EEE10Policy1000ENSB_12zip_iteratorINS8_IJNSD_26transform_input_iterator_tIbNSC_6detail35transform_pair_of_input_iterators_tIbNSB_6detail15normal_iteratorINSB_10device_ptrIiEEEESQ_NS7_8equal_toIiEEEENS7_10__not_fn_tINS7_10__identityEEEEENSB_17counting_iteratorIlNSB_11use_defaultESZ_SZ_EEEEEEEPS9_ySF_S9_S9_SV_EEvT0_T1_T2_T3_T4_T6__param_1];
	ld.param.u64 	%rd121, [_ZN3cub18CUB_300001_SM_10006detail6reduce28DeviceReduceSingleTileKernelINS2_10policy_hubIN4cuda3std3__45tupleIJblEEEyN6thrust24THRUST_300001_SM_1000_NS8cuda_cub9__find_if7functorIS9_EEE10Policy1000ENSB_12zip_iteratorINS8_IJNSD_26transform_input_iterator_tIbNSC_6detail35transform_pair_of_input_iterators_tIbNSB_6detail15normal_iteratorINSB_10device_ptrIiEEEESQ_NS7_8equal_toIiEEEENS7_10__not_fn_tINS7_10__identityEEEEENSB_17counting_iteratorIlNSB_11use_defaultESZ_SZ_EEEEEEEPS9_ySF_S9_S9_SV_EEvT0_T1_T2_T3_T4_T6__param_2];
	ld.param.u8 	%rs108, [_ZN3cub18CUB_300001_SM_10006detail6reduce28DeviceReduceSingleTileKernelINS2_10policy_hubIN4cuda3std3__45tupleIJblEEEyN6thrust24THRUST_300001_SM_1000_NS8cuda_cub9__find_if7functorIS9_EEE10Policy1000ENSB_12zip_iteratorINS8_IJNSD_26transform_input_iterator_tIbNSC_6detail35transform_pair_of_input_iterators_tIbNSB_6detail15normal_iteratorINSB_10device_ptrIiEEEESQ_NS7_8equal_toIiEEEENS7_10__not_fn_tINS7_10__identityEEEEENSB_17counting_iteratorIlNSB_11use_defaultESZ_SZ_EEEEEEEPS9_ySF_S9_S9_SV_EEvT0_T1_T2_T3_T4_T6__param_4];
	cvta.to.global.u64 	%rd1, %rd123;
	setp.ne.s64 	%p1, %rd121, 0;
	@%p1 bra 	$L__BB10_3;
	mov.u32 	%r502, %tid.x;
	setp.ne.s32 	%p328, %r502, 0;
	@%p328 bra 	$L__BB10_122;
	st.global.u8 	[%rd1], %rs108;
	st.global.u64 	[%rd1+8], %rd122;
	bra.uni 	$L__BB10_122;
$L__BB10_3:
	cvta.to.global.u64 	%rd2, %rd118;
	cvta.to.global.u64 	%rd3, %rd119;
	setp.gt.u64 	%p2, %rd121, 1023;
	@%p2 bra 	$L__BB10_80;
	cvt.u32.u64 	%r1, %rd121;
	mov.u32 	%r2, %tid.x;
	setp.ge.u32 	%p149, %r2, %r1;
	mov.b16 	%rs391, 0;
	mov.b64 	%rd416, 0;
	mov.u32 	%r506, %r2;
	@%p149 bra 	$L__BB10_6;
	cvt.u64.u32 	%rd273, %r2;
	mul.wide.u32 	%rd274, %r2, 4;
	add.s64 	%rd275, %rd2, %rd274;
	add.s64 	%rd276, %rd3, %rd274;
	add.s64 	%rd416, %rd120, %rd273;
	ld.global.u32 	%r232, [%rd275];
	ld.global.u32 	%r233, [%rd276];
	setp.ne.s32 	%p150, %r232, %r233;
	selp.u16 	%rs391, 1, 0, %p150;
	add.s32 	%r506, %r2, 256;
$L__BB10_6:
	setp.ge.u32 	%p151, %r506, %r1;
	@%p151 bra 	$L__BB10_18;
	not.b32 	%r234, %r506;
	add.s32 	%r5, %r234, %r1;
	shr.u32 	%r235, %r5, 8;
	add.s32 	%r6, %r235, 1;
	and.b32  	%r7, %r6, 7;
	setp.lt.u32 	%p152, %r5, 1792;
	@%p152 bra 	$L__BB10_10;
	and.b32  	%r236, %r6, 33554424;
	neg.s32 	%r504, %r236;
$L__BB10_9:
	.pragma "nounroll";
	cvt.u64.u32 	%rd278, %r506;
	mul.wide.u32 	%rd279, %r506, 4;
	add.s64 	%rd280, %rd2, %rd279;
	add.s64 	%rd281, %rd3, %rd279;
	add.s64 	%rd282, %rd120, %rd278;
	ld.global.u32 	%r237, [%rd280];
	ld.global.u32 	%r238, [%rd281];
	setp.ne.s32 	%p153, %r237, %r238;
	selp.u16 	%rs232, 1, 0, %p153;
	and.b16  	%rs233, %rs391, 255;
	setp.ne.s16 	%p155, %rs233, 0;
	and.pred  	%p156, %p155, %p153;
	min.s64 	%rd283, %rd282, %rd416;
	setp.eq.s16 	%p157, %rs233, 0;
	selp.b64 	%rd284, %rd282, %rd416, %p157;
	selp.b16 	%rs234, %rs232, %rs391, %p157;
	selp.b64 	%rd285, %rd283, %rd284, %p156;
	selp.b16 	%rs235, 1, %rs234, %p156;
	and.b16  	%rs236, %rs235, 255;
	add.s64 	%rd286, %rd282, 256;
	ld.global.u32 	%r239, [%rd280+1024];
	ld.global.u32 	%r240, [%rd281+1024];
	setp.ne.s32 	%p158, %r239, %r240;
	selp.u16 	%rs237, 1, 0, %p158;
	setp.ne.s16 	%p160, %rs236, 0;
	and.pred  	%p161, %p160, %p158;
	min.s64 	%rd287, %rd286, %rd285;
	setp.eq.s16 	%p162, %rs236, 0;
	selp.b64 	%rd288, %rd286, %rd285, %p162;
	selp.b16 	%rs238, %rs237, %rs235, %p162;
	selp.b64 	%rd289, %rd287, %rd288, %p161;
	selp.b16 	%rs239, 1, %rs238, %p161;
	and.b16  	%rs240, %rs239, 255;
	add.s64 	%rd290, %rd282, 512;
	ld.global.u32 	%r241, [%rd280+2048];
	ld.global.u32 	%r242, [%rd281+2048];
	setp.ne.s32 	%p163, %r241, %r242;
	selp.u16 	%rs241, 1, 0, %p163;
	setp.ne.s16 	%p165, %rs240, 0;
	and.pred  	%p166, %p165, %p163;
	min.s64 	%rd291, %rd290, %rd289;
	setp.eq.s16 	%p167, %rs240, 0;
	selp.b64 	%rd292, %rd290, %rd289, %p167;
	selp.b16 	%rs242, %rs241, %rs239, %p167;
	selp.b64 	%rd293, %rd291, %rd292, %p166;
	selp.b16 	%rs243, 1, %rs242, %p166;
	and.b16  	%rs244, %rs243, 255;
	add.s64 	%rd294, %rd282, 768;
	ld.global.u32 	%r243, [%rd280+3072];
	ld.global.u32 	%r244, [%rd281+3072];
	setp.ne.s32 	%p168, %r243, %r244;
	selp.u16 	%rs245, 1, 0, %p168;
	setp.ne.s16 	%p170, %rs244, 0;
	and.pred  	%p171, %p170, %p168;
	min.s64 	%rd295, %rd294, %rd293;
	setp.eq.s16 	%p172, %rs244, 0;
	selp.b64 	%rd296, %rd294, %rd293, %p172;
	selp.b16 	%rs246, %rs245, %rs243, %p172;
	selp.b64 	%rd297, %rd295, %rd296, %p171;
	selp.b16 	%rs247, 1, %rs246, %p171;
	and.b16  	%rs248, %rs247, 255;
	add.s64 	%rd298, %rd282, 1024;
	ld.global.u32 	%r245, [%rd280+4096];
	ld.global.u32 	%r246, [%rd281+4096];
	setp.ne.s32 	%p173, %r245, %r246;
	selp.u16 	%rs249, 1, 0, %p173;
	setp.ne.s16 	%p175, %rs248, 0;
	and.pred  	%p176, %p175, %p173;
	min.s64 	%rd299, %rd298, %rd297;
	setp.eq.s16 	%p177, %rs248, 0;
	selp.b64 	%rd300, %rd298, %rd297, %p177;
	selp.b16 	%rs250, %rs249, %rs247, %p177;
	selp.b64 	%rd301, %rd299, %rd300, %p176;
	selp.b16 	%rs251, 1, %rs250, %p176;
	and.b16  	%rs252, %rs251, 255;
	add.s64 	%rd302, %rd282, 1280;
	ld.global.u32 	%r247, [%rd280+5120];
	ld.global.u32 	%r248, [%rd281+5120];
	setp.ne.s32 	%p178, %r247, %r248;
	selp.u16 	%rs253, 1, 0, %p178;
	setp.ne.s16 	%p180, %rs252, 0;
	and.pred  	%p181, %p180, %p178;
	min.s64 	%rd303, %rd302, %rd301;
	setp.eq.s16 	%p182, %rs252, 0;
	selp.b64 	%rd304, %rd302, %rd301, %p182;
	selp.b16 	%rs254, %rs253, %rs251, %p182;
	selp.b64 	%rd305, %rd303, %rd304, %p181;
	selp.b16 	%rs255, 1, %rs254, %p181;
	and.b16  	%rs256, %rs255, 255;
	add.s64 	%rd306, %rd282, 1536;
	ld.global.u32 	%r249, [%rd280+6144];
	ld.global.u32 	%r250, [%rd281+6144];
	setp.ne.s32 	%p183, %r249, %r250;
	selp.u16 	%rs257, 1, 0, %p183;
	setp.ne.s16 	%p185, %rs256, 0;
	and.pred  	%p186, %p185, %p183;
	min.s64 	%rd307, %rd306, %rd305;
	setp.eq.s16 	%p187, %rs256, 0;
	selp.b64 	%rd308, %rd306, %rd305, %p187;
	selp.b16 	%rs258, %rs257, %rs255, %p187;
	selp.b64 	%rd309, %rd307, %rd308, %p186;
	selp.b16 	%rs259, 1, %rs258, %p186;
	and.b16  	%rs260, %rs259, 255;
	add.s64 	%rd310, %rd282, 1792;
	ld.global.u32 	%r251, [%rd280+7168];
	ld.global.u32 	%r252, [%rd281+7168];
	setp.ne.s32 	%p188, %r251, %r252;
	selp.u16 	%rs261, 1, 0, %p188;
	setp.ne.s16 	%p190, %rs260, 0;
	and.pred  	%p191, %p190, %p188;
	min.s64 	%rd311, %rd310, %rd309;
	setp.eq.s16 	%p192, %rs260, 0;
	selp.b64 	%rd312, %rd310, %rd309, %p192;
	selp.b16 	%rs262, %rs261, %rs259, %p192;
	selp.b64 	%rd416, %rd311, %rd312, %p191;
	selp.b16 	%rs391, 1, %rs262, %p191;
	add.s32 	%r506, %r506, 2048;
	add.s32 	%r504, %r504, 8;
	setp.ne.s32 	%p193, %r504, 0;
	@%p193 bra 	$L__BB10_9;
$L__BB10_10:
	setp.eq.s32 	%p194, %r7, 0;
	@%p194 bra 	$L__BB10_18;
	setp.lt.u32 	%p195, %r7, 4;
	@%p195 bra 	$L__BB10_13;
	cvt.u64.u32 	%rd314, %r506;
	mul.wide.u32 	%rd315, %r506, 4;
	add.s64 	%rd316, %rd2, %rd315;
	add.s64 	%rd317, %rd3, %rd315;
	add.s64 	%rd318, %rd120, %rd314;
	ld.global.u32 	%r253, [%rd316];
	ld.global.u32 	%r254, [%rd317];
	setp.ne.s32 	%p196, %r253, %r254;
	selp.u16 	%rs264, 1, 0, %p196;
	and.b16  	%rs265, %rs391, 255;
	setp.ne.s16 	%p198, %rs265, 0;
	and.pred  	%p199, %p198, %p196;
	min.s64 	%rd319, %rd318, %rd416;
	setp.eq.s16 	%p200, %rs265, 0;
	selp.b64 	%rd320, %rd318, %rd416, %p200;
	selp.b16 	%rs266, %rs264, %rs391, %p200;
	selp.b64 	%rd321, %rd319, %rd320, %p199;
	selp.b16 	%rs267, 1, %rs266, %p199;
	and.b16  	%rs268, %rs267, 255;
	add.s32 	%r255, %r506, 256;
	cvt.u64.u32 	%rd322, %r255;
	add.s64 	%rd323, %rd120, %rd322;
	ld.global.u32 	%r256, [%rd316+1024];
	ld.global.u32 	%r257, [%rd317+1024];
	setp.ne.s32 	%p201, %r256, %r257;
	selp.u16 	%rs269, 1, 0, %p201;
	setp.ne.s16 	%p203, %rs268, 0;
	and.pred  	%p204, %p203, %p201;
	min.s64 	%rd324, %rd323, %rd321;
	setp.eq.s16 	%p205, %rs268, 0;
	selp.b64 	%rd325, %rd323, %rd321, %p205;
	selp.b16 	%rs270, %rs269, %rs267, %p205;
	selp.b64 	%rd326, %rd324, %rd325, %p204;
	selp.b16 	%rs271, 1, %rs270, %p204;
	and.b16  	%rs272, %rs271, 255;
	add.s32 	%r258, %r506, 512;
	cvt.u64.u32 	%rd327, %r258;
	add.s64 	%rd328, %rd120, %rd327;
	ld.global.u32 	%r259, [%rd316+2048];
	ld.global.u32 	%r260, [%rd317+2048];
	setp.ne.s32 	%p206, %r259, %r260;
	selp.u16 	%rs273, 1, 0, %p206;
	setp.ne.s16 	%p208, %rs272, 0;
	and.pred  	%p209, %p208, %p206;
	min.s64 	%rd329, %rd328, %rd326;
	setp.eq.s16 	%p210, %rs272, 0;
	selp.b64 	%rd330, %rd328, %rd326, %p210;
	selp.b16 	%rs274, %rs273, %rs271, %p210;
	selp.b64 	%rd331, %rd329, %rd330, %p209;
	selp.b16 	%rs275, 1, %rs274, %p209;
	and.b16  	%rs276, %rs275, 255;
	add.s32 	%r261, %r506, 768;
	cvt.u64.u32 	%rd332, %r261;
	add.s64 	%rd333, %rd120, %rd332;
	ld.global.u32 	%r262, [%rd316+3072];
	ld.global.u32 	%r263, [%rd317+3072];
	setp.ne.s32 	%p211, %r262, %r263;
	selp.u16 	%rs277, 1, 0, %p211;
	setp.ne.s16 	%p213, %rs276, 0;
	and.pred  	%p214, %p213, %p211;
	min.s64 	%rd334, %rd333, %rd331;
	setp.eq.s16 	%p215, %rs276, 0;
	selp.b64 	%rd335, %rd333, %rd331, %p215;
	selp.b16 	%rs278, %rs277, %rs275, %p215;
	selp.b64 	%rd416, %rd334, %rd335, %p214;
	selp.b16 	%rs391, 1, %rs278, %p214;
	add.s32 	%r506, %r506, 1024;
$L__BB10_13:
	and.b32  	%r264, %r6, 3;
	setp.eq.s32 	%p216, %r264, 0;
	@%p216 bra 	$L__BB10_18;
	setp.eq.s32 	%p217, %r264, 1;
	@%p217 bra 	$L__BB10_16;
	cvt.u64.u32 	%rd337, %r506;
	mul.wide.u32 	%rd338, %r506, 4;
	add.s64 	%rd339, %rd2, %rd338;
	add.s64 	%rd340, %rd3, %rd338;
	add.s64 	%rd341, %rd120, %rd337;
	ld.global.u32 	%r265, [%rd339];
	ld.global.u32 	%r266, [%rd340];
	setp.ne.s32 	%p218, %r265, %r266;
	selp.u16 	%rs280, 1, 0, %p218;
	and.b16  	%rs281, %rs391, 255;
	setp.ne.s16 	%p220, %rs281, 0;
	and.pred  	%p221, %p220, %p218;
	min.s64 	%rd342, %rd341, %rd416;
	setp.eq.s16 	%p222, %rs281, 0;
	selp.b64 	%rd343, %rd341, %rd416, %p222;
	selp.b16 	%rs282, %rs280, %rs391, %p222;
	selp.b64 	%rd344, %rd342, %rd343, %p221;
	selp.b16 	%rs283, 1, %rs282, %p221;
	and.b16  	%rs284, %rs283, 255;
	add.s32 	%r267, %r506, 256;
	cvt.u64.u32 	%rd345, %r267;
	add.s64 	%rd346, %rd120, %rd345;
	ld.global.u32 	%r268, [%rd339+1024];
	ld.global.u32 	%r269, [%rd340+1024];
	setp.ne.s32 	%p223, %r268, %r269;
	selp.u16 	%rs285, 1, 0, %p223;
	setp.ne.s16 	%p225, %rs284, 0;
	and.pred  	%p226, %p225, %p223;
	min.s64 	%rd347, %rd346, %rd344;
	setp.eq.s16 	%p227, %rs284, 0;
	selp.b64 	%rd348, %rd346, %rd344, %p227;
	selp.b16 	%rs286, %rs285, %rs283, %p227;
	selp.b64 	%rd416, %rd347, %rd348, %p226;
	selp.b16 	%rs391, 1, %rs286, %p226;
	add.s32 	%r506, %r506, 512;
$L__BB10_16:
	and.b32  	%r270, %r5, 256;
	setp.ne.s32 	%p228, %r270, 0;
	@%p228 bra 	$L__BB10_18;
	cvt.u64.u32 	%rd349, %r506;
	mul.wide.u32 	%rd350, %r506, 4;
	add.s64 	%rd351, %rd2, %rd350;
	add.s64 	%rd352, %rd3, %rd350;
	add.s64 	%rd353, %rd120, %rd349;
	ld.global.u32 	%r271, [%rd351];
	ld.global.u32 	%r272, [%rd352];
	setp.ne.s32 	%p229, %r271, %r272;
	selp.u16 	%rs287, 1, 0, %p229;
	and.b16  	%rs288, %rs391, 255;
	setp.ne.s16 	%p231, %rs288, 0;
	and.pred  	%p232, %p231, %p229;
	min.s64 	%rd354, %rd353, %rd416;
	setp.eq.s16 	%p233, %rs288, 0;
	selp.b64 	%rd355, %rd353, %rd416, %p233;
	selp.b16 	%rs289, %rs287, %rs391, %p233;
	selp.b64 	%rd416, %rd354, %rd355, %p232;
	selp.b16 	%rs391, 1, %rs289, %p232;
$L__BB10_18:
	setp.lt.u64 	%p234, %rd121, 256;
	@%p234 bra 	$L__BB10_43;
	// begin inline asm
	mov.u32 %r391, %laneid;
	// end inline asm
	cvt.u32.u16 	%r412, %rs391;
	and.b32  	%r393, %r412, 255;
	mov.b32 	%r409, 1;
	mov.b32 	%r410, 31;
	mov.b32 	%r411, -1;
	// begin inline asm
	shfl.sync.down.b32 %r392, %r393, %r409, %r410, %r411;
	// end inline asm
	// begin inline asm
	shfl.sync.down.b32 %r397, %r398, %r409, %r410, %r411;
	// end inline asm
	mov.b64 	{%r403, %r408}, %rd416;
	// begin inline asm
	shfl.sync.down.b32 %r402, %r403, %r409, %r410, %r411;
	// end inline asm
	// begin inline asm
	shfl.sync.down.b32 %r407, %r408, %r409, %r410, %r411;
	// end inline asm
	mov.b64 	%rd19, {%r402, %r407};
	cvt.u16.u32 	%rs15, %r392;
	setp.gt.s32 	%p284, %r391, 30;
	@%p284 bra 	$L__BB10_23;
	and.b16  	%rs331, %rs391, 255;
	setp.eq.s16 	%p285, %rs331, 0;
	and.b16  	%rs332, %rs15, 255;
	setp.eq.s16 	%p286, %rs332, 0;
	or.pred  	%p287, %p285, %p286;
	@%p287 bra 	$L__BB10_22;
	min.s64 	%rd416, %rd19, %rd416;
	mov.b16 	%rs391, 1;
	bra.uni 	$L__BB10_23;
$L__BB10_22:
	setp.eq.s16 	%p288, %rs331, 0;
	selp.b64 	%rd416, %rd19, %rd416, %p288;
	selp.b16 	%rs391, %rs15, %rs391, %p288;
$L__BB10_23:
	cvt.u32.u16 	%r433, %rs391;
	and.b32  	%r414, %r433, 255;
	mov.b32 	%r430, 2;
	mov.b32 	%r431, 31;
	mov.b32 	%r432, -1;
	// begin inline asm
	shfl.sync.down.b32 %r413, %r414, %r430, %r431, %r432;
	// end inline asm
	// begin inline asm
	shfl.sync.down.b32 %r418, %r419, %r430, %r431, %r432;
	// end inline asm
	mov.b64 	{%r424, %r429}, %rd416;
	// begin inline asm
	shfl.sync.down.b32 %r423, %r424, %r430, %r431, %r432;
	// end inline asm
	// begin inline asm
	shfl.sync.down.b32 %r428, %r429, %r430, %r431, %r432;
	// end inline asm
	mov.b64 	%rd23, {%r423, %r428};
	cvt.u16.u32 	%rs18, %r413;
	setp.gt.s32 	%p289, %r391, 29;
	@%p289 bra 	$L__BB10_27;
	and.b16  	%rs335, %rs391, 255;
	setp.eq.s16 	%p290, %rs335, 0;
	and.b16  	%rs336, %rs18, 255;
	setp.eq.s16 	%p291, %rs336, 0;
	or.pred  	%p292, %p290, %p291;
	@%p292 bra 	$L__BB10_26;
	min.s64 	%rd416, %rd23, %rd416;
	mov.b16 	%rs391, 1;
	bra.uni 	$L__BB10_27;
$L__BB10_26:
	setp.eq.s16 	%p293, %rs335, 0;
	selp.b16 	%rs391, %rs18, %rs391, %p293;
	selp.b64 	%rd416, %rd23, %rd416, %p293;
$L__BB10_27:
	cvt.u32.u16 	%r454, %rs391;
	and.b32  	%r435, %r454, 255;
	mov.b32 	%r451, 4;
	mov.b32 	%r452, 31;
	mov.b32 	%r453, -1;
	// begin inline asm
	shfl.sync.down.b32 %r434, %r435, %r451, %r452, %r453;
	// end inline asm
	// begin inline asm
	shfl.sync.down.b32 %r439, %r440, %r451, %r452, %r453;
	// end inline asm
	mov.b64 	{%r445, %r450}, %rd416;
	// begin inline asm
	shfl.sync.down.b32 %r444, %r445, %r451, %r452, %r453;
	// end inline asm
	// begin inline asm
	shfl.sync.down.b32 %r449, %r450, %r451, %r452, %r453;
	// end inline asm
	mov.b64 	%rd27, {%r444, %r449};
	cvt.u16.u32 	%rs21, %r434;
	setp.gt.s32 	%p294, %r391, 27;
	@%p294 bra 	$L__BB10_31;
	and.b16  	%rs339, %rs391, 255;
	setp.eq.s16 	%p295, %rs339, 0;
	and.b16  	%rs340, %rs21, 255;
	setp.eq.s16 	%p296, %rs340, 0;
	or.pred  	%p297, %p295, %p296;
	@%p297 bra 	$L__BB10_30;
	min.s64 	%rd416, %rd27, %rd416;
	mov.b16 	%rs391, 1;
	bra.uni 	$L__BB10_31;
$L__BB10_30:
	setp.eq.s16 	%p298, %rs339, 0;
	selp.b16 	%rs391, %rs21, %rs391, %p298;
	selp.b64 	%rd416, %rd27, %rd416, %p298;
$L__BB10_31:
	cvt.u32.u16 	%r475, %rs391;
	and.b32  	%r456, %r475, 255;
	mov.b32 	%r472, 8;
	mov.b32 	%r473, 31;
	mov.b32 	%r474, -1;
	// begin inline asm
	shfl.sync.down.b32 %r455, %r456, %r472, %r473, %r474;
	// end inline asm
	// begin inline asm
	shfl.sync.down.b32 %r460, %r461, %r472, %r473, %r474;
	// end inline asm
	mov.b64 	{%r466, %r471}, %rd416;
	// begin inline asm
	shfl.sync.down.b32 %r465, %r466, %r472, %r473, %r474;
	// end inline asm
	// begin inline asm
	shfl.sync.down.b32 %r470, %r471, %r472, %r473, %r474;
	// end inline asm
	mov.b64 	%rd31, {%r465, %r470};
	cvt.u16.u32 	%rs24, %r455;
	setp.gt.s32 	%p299, %r391, 23;
	@%p299 bra 	$L__BB10_35;
	and.b16  	%rs343, %rs391, 255;
	setp.eq.s16 	%p300, %rs343, 0;
	and.b16  	%rs344, %rs24, 255;
	setp.eq.s16 	%p301, %rs344, 0;
	or.pred  	%p302, %p300, %p301;
	@%p302 bra 	$L__BB10_34;
	min.s64 	%rd416, %rd31, %rd416;
	mov.b16 	%rs391, 1;
	bra.uni 	$L__BB10_35;
$L__BB10_34:
	setp.eq.s16 	%p303, %rs343, 0;
	selp.b16 	%rs391, %rs24, %rs391, %p303;
	selp.b64 	%rd416, %rd31, %rd416, %p303;
$L__BB10_35:
	cvt.u32.u16 	%r496, %rs391;
	and.b32  	%r477, %r496, 255;
	mov.b32 	%r493, 16;
	mov.b32 	%r494, 31;
	mov.b32 	%r495, -1;
	// begin inline asm
	shfl.sync.down.b32 %r476, %r477, %r493, %r494, %r495;
	// end inline asm
	// begin inline asm
	shfl.sync.down.b32 %r481, %r482, %r493, %r494, %r495;
	// end inline asm
	mov.b64 	{%r487, %r492}, %rd416;
	// begin inline asm
	shfl.sync.down.b32 %r486, %r487, %r493, %r494, %r495;
	// end inline asm
	// begin inline asm
	shfl.sync.down.b32 %r491, %r492, %r493, %r494, %r495;
	// end inline asm
	mov.b64 	%rd35, {%r486, %r491};
	cvt.u16.u32 	%rs27, %r476;
	setp.gt.s32 	%p304, %r391, 15;
	@%p304 bra 	$L__BB10_39;
	and.b16  	%rs347, %rs391, 255;
	setp.eq.s16 	%p305, %rs347, 0;
	and.b16  	%rs348, %rs27, 255;
	setp.eq.s16 	%p306, %rs348, 0;
	or.pred  	%p307, %p305, %p306;
	@%p307 bra 	$L__BB10_38;
	min.s64 	%rd416, %rd35, %rd416;
	mov.b16 	%rs391, 1;
	bra.uni 	$L__BB10_39;
$L__BB10_38:
	setp.eq.s16 	%p308, %rs347, 0;
	selp.b16 	%rs391, %rs27, %rs391, %p308;
	selp.b64 	%rd416, %rd35, %rd416, %p308;
$L__BB10_39:
	setp.ne.s32 	%p309, %r391, 0;
	@%p309 bra 	$L__BB10_41;
	shr.u32 	%r497, %r2, 1;
	and.b32  	%r498, %r497, 496;
	mov.u32 	%r499, _ZZN3cub18CUB_300001_SM_10006detail6reduce28DeviceReduceSingleTileKernelINS2_10policy_hubIN4cuda3std3__45tupleIJblEEEyN6thrust24THRUST_300001_SM_1000_NS8cuda_cub9__find_if7functorIS9_EEE10Policy1000ENSB_12zip_iteratorINS8_IJNSD_26transform_input_iterator_tIbNSC_6detail35transform_pair_of_input_iterators_tIbNSB_6detail15normal_iteratorINSB_10device_ptrIiEEEESQ_NS7_8equal_toIiEEEENS7_10__not_fn_tINS7_10__identityEEEEENSB_17counting_iteratorIlNSB_11use_defaultESZ_SZ_EEEEEEEPS9_ySF_S9_S9_SV_EEvT0_T1_T2_T3_T4_T6_E12temp_storage;
	add.s32 	%r500, %r499, %r498;
	st.shared.u8 	[%r500+8], %rs391;
	st.shared.u64 	[%r500+16], %rd416;
$L__BB10_41:
	bar.sync 	0;
	setp.ne.s32 	%p310, %r2, 0;
	@%p310 bra 	$L__BB10_120;
	ld.shared.u8 	%rs351, [_ZZN3cub18CUB_300001_SM_10006detail6reduce28DeviceReduceSingleTileKernelINS2_10policy_hubIN4cuda3std3__45tupleIJblEEEyN6thrust24THRUST_300001_SM_1000_NS8cuda_cub9__find_if7functorIS9_EEE10Policy1000ENSB_12zip_iteratorINS8_IJNSD_26transform_input_iterator_tIbNSC_6detail35transform_pair_of_input_iterators_tIbNSB_6detail15normal_iteratorINSB_10device_ptrIiEEEESQ_NS7_8equal_toIiEEEENS7_10__not_fn_tINS7_10__identityEEEEENSB_17counting_iteratorIlNSB_11use_defaultESZ_SZ_EEEEEEEPS9_ySF_S9_S9_SV_EEvT0_T1_T2_T3_T4_T6_E12temp_storage+24];
	ld.shared.u64 	%rd377, [_ZZN3cub18CUB_300001_SM_10006detail6reduce28DeviceReduceSingleTileKernelINS2_10policy_hubIN4cuda3std3__45tupleIJblEEEyN6thrust24THRUST_300001_SM_1000_NS8cuda_cub9__find_if7functorIS9_EEE10Policy1000ENSB_12zip_iteratorINS8_IJNSD_26transform_input_iterator_tIbNSC_6detail35transform_pair_of_input_iterators_tIbNSB_6detail15normal_iteratorINSB_10device_ptrIiEEEESQ_NS7_8equal_toIiEEEENS7_10__not_fn_tINS7_10__identityEEEEENSB_17counting_iteratorIlNSB_11use_defaultESZ_SZ_EEEEEEEPS9_ySF_S9_S9_SV_EEvT0_T1_T2_T3_T4_T6_E12temp_storage+32];
	and.b16  	%rs352, %rs391, 255;
	setp.eq.s16 	%p311, %rs352, 0;
	setp.eq.s16 	%p312, %rs351, 0;
	min.s64 	%rd378, %rd377, %rd416;
	selp.b16 	%rs353, %rs391, 1, %p312;
	selp.b16 	%rs354, %rs351, %rs353, %p311;
	and.b16  	%rs355, %rs354, 255;
	selp.b64 	%rd379, %rd416, %rd378, %p312;
	selp.b64 	%rd380, %rd377, %rd379, %p311;
	ld.shared.u8 	%rs356, [_ZZN3cub18CUB_300001_SM_10006detail6reduce28DeviceReduceSingleTileKernelINS2_10policy_hubIN4cuda3std3__45tupleIJblEEEyN6thrust24THRUST_300001_SM_1000_NS8cuda_cub9__find_if7functorIS9_EEE10Policy1000ENSB_12zip_iteratorINS8_IJNSD_26transform_input_iterator_tIbNSC_6detail35transform_pair_of_input_iterators_tIbNSB_6detail15normal_iteratorINSB_10device_ptrIiEEEESQ_NS7_8equal_toIiEEEENS7_10__not_fn_tINS7_10__identityEEEEENSB_17counting_iteratorIlNSB_11use_defaultESZ_SZ_EEEEEEEPS9_ySF_S9_S9_SV_EEvT0_T1_T2_T3_T4_T6_E12temp_storage+40];
	ld.shared.u64 	%rd381, [_ZZN3cub18CUB_300001_SM_10006detail6reduce28DeviceReduceSingleTileKernelINS2_10policy_hubIN4cuda3std3__45tupleIJblEEEyN6thrust24THRUST_300001_SM_1000_NS8cuda_cub9__find_if7functorIS9_EEE10Policy1000ENSB_12zip_iteratorINS8_IJNSD_26transform_input_iterator_tIbNSC_6detail35transform_pair_of_input_iterators_tIbNSB_6detail15normal_iteratorINSB_10device_ptrIiEEEESQ_NS7_8equal_toIiEEEENS7_10__not_fn_tINS7_10__identityEEEEENSB_17counting_iteratorIlNSB_11use_defaultESZ_SZ_EEEEEEEPS9_ySF_S9_S9_SV_EEvT0_T1_T2_T3_T4_T6_E12temp_storage+48];
	setp.eq.s16 	%p313, %rs355, 0;
	setp.eq.s16 	%p314, %rs356, 0;
	min.s64 	%rd382, %rd381, %rd380;
	selp.b16 	%rs357, %rs354, 1, %p314;
	selp.b16 	%rs358, %rs356, %rs357, %p313;
	and.b16  	%rs359, %rs358, 255;
	selp.b64 	%rd383, %rd380, %rd382, %p314;
	selp.b64 	%rd384, %rd381, %rd383, %p313;
	ld.shared.u8 	%rs360, [_ZZN3cub18CUB_300001_SM_10006detail6reduce28DeviceReduceSingleTileKernelINS2_10policy_hubIN4cuda3std3__45tupleIJblEEEyN6thrust24THRUST_300001_SM_1000_NS8cuda_cub9__find_if7functorIS9_EEE10Policy1000ENSB_12zip_iteratorINS8_IJNSD_26transform_input_iterator_tIbNSC_6detail35transform_pair_of_input_iterators_tIbNSB_6detail15normal_iteratorINSB_10device_ptrIiEEEESQ_NS7_8equal_toIiEEEENS7_10__not_fn_tINS7_10__identityEEEEENSB_17counting_iteratorIlNSB_11use_defaultESZ_SZ_EEEEEEEPS9_ySF_S9_S9_SV_EEvT0_T1_T2_T3_T4_T6_E12temp_storage+56];
	ld.shared.u64 	%rd385, [_ZZN3cub18CUB_300001_SM_10006detail6reduce28DeviceReduceSingleTileKernelINS2_10policy_hubIN4cuda3std3__45tupleIJblEEEyN6thrust24THRUST_300001_SM_1000_NS8cuda_cub9__find_if7functorIS9_EEE10Policy1000ENSB_12zip_iteratorINS8_IJNSD_26transform_input_iterator_tIbNSC_6detail35transform_pair_of_input_iterators_tIbNSB_6detail15normal_iteratorINSB_10device_ptrIiEEEESQ_NS7_8equal_toIiEEEENS7_10__not_fn_tINS7_10__identityEEEEENSB_17counting_iteratorIlNSB_11use_defaultESZ_SZ_EEEEEEEPS9_ySF_S9_S9_SV_EEvT0_T1_T2_T3_T4_T6_E12temp_storage+64];
	setp.eq.s16 	%p315, %rs359, 0;
	setp.eq.s16 	%p316, %rs360, 0;
	min.s64 	%rd386, %rd385, %rd384;
	selp.b16 	%rs361, %rs358, 1, %p316;
	selp.b16 	%rs362, %rs360, %rs361, %p315;
	and.b16  	%rs363, %rs362, 255;
	selp.b64 	%rd387, %rd384, %rd386, %p316;
	selp.b64 	%rd388, %rd385, %rd387, %p315;
	ld.shared.u8 	%rs364, [_ZZN3cub18CUB_300001_SM_10006detail6reduce28DeviceReduceSingleTileKernelINS2_10policy_hubIN4cuda3std3__45tupleIJblEEEyN6thrust24THRUST_300001_SM_1000_NS8cuda_cub9__find_if7functorIS9_EEE10Policy1000ENSB_12zip_iteratorINS8_IJNSD_26transform_input_iterator_tIbNSC_6detail35transform_pair_of_input_iterators_tIbNSB_6detail15normal_iteratorINSB_10device_ptrIiEEEESQ_NS7_8equal_toIiEEEENS7_10__not_fn_tINS7_10__identityEEEEENSB_17counting_iteratorIlNSB_11use_defaultESZ_SZ_EEEEEEEPS9_ySF_S9_S9_SV_EEvT0_T1_T2_T3_T4_T6_E12temp_storage+72];
	ld.shared.u64 	%rd389, [_ZZN3cub18CUB_300001_SM_10006detail6reduce28DeviceReduceSingleTileKernelINS2_10policy_hubIN4cuda3std3__45tupleIJblEEEyN6thrust24THRUST_300001_SM_1000_NS8cuda_cub9__find_if7functorIS9_EEE10Policy1000ENSB_12zip_iteratorINS8_IJNSD_26transform_input_iterator_tIbNSC_6detail35transform_pair_of_input_iterators_tIbNSB_6detail15normal_iteratorINSB_10device_ptrIiEEEESQ_NS7_8equal_toIiEEEENS7_10__not_fn_tINS7_10__identityEEEEENSB_17counting_iteratorIlNSB_11use_defaultESZ_SZ_EEEEEEEPS9_ySF_S9_S9_SV_EEvT0_T1_T2_T3_T4_T6_E12temp_storage+80];
	setp.eq.s16 	%p317, %rs363, 0;
	setp.eq.s16 	%p318, %rs364, 0;
	min.s64 	%rd390, %rd389, %rd388;
	selp.b16 	%rs365, %rs362, 1, %p318;
	selp.b16 	%rs366, %rs364, %rs365, %p317;
	and.b16  	%rs367, %rs366, 255;
	selp.b64 	%rd391, %rd388, %rd390, %p318;
	selp.b64 	%rd392, %rd389, %rd391, %p317;
	ld.shared.u8 	%rs368, [_ZZN3cub18CUB_300001_SM_10006detail6reduce28DeviceReduceSingleTileKernelINS2_10policy_hubIN4cuda3std3__45tupleIJblEEEyN6thrust24THRUST_300001_SM_1000_NS8cuda_cub9__find_if7functorIS9_EEE10Policy1000ENSB_12zip_iteratorINS8_IJNSD_26transform_input_iterator_tIbNSC_6detail35transform_pair_of_input_iterators_tIbNSB_6detail15normal_iteratorINSB_10device_ptrIiEEEESQ_NS7_8equal_toIiEEEENS7_10__not_fn_tINS7_10__identityEEEEENSB_17counting_iteratorIlNSB_11use_defaultESZ_SZ_EEEEEEEPS9_ySF_S9_S9_SV_EEvT0_T1_T2_T3_T4_T6_E12temp_storage+88];
	ld.shared.u64 	%rd393, [_ZZN3cub18CUB_300001_SM_10006detail6reduce28DeviceReduceSingleTileKernelINS2_10policy_hubIN4cuda3std3__45tupleIJblEEEyN6thrust24THRUST_300001_SM_1000_NS8cuda_cub9__find_if7functorIS9_EEE10Policy1000ENSB_12zip_iteratorINS8_IJNSD_26transform_input_iterator_tIbNSC_6detail35transform_pair_of_input_iterators_tIbNSB_6detail15normal_iteratorINSB_10device_ptrIiEEEESQ_NS7_8equal_toIiEEEENS7_10__not_fn_tINS7_10__identityEEEEENSB_17counting_iteratorIlNSB_11use_defaultESZ_SZ_EEEEEEEPS9_ySF_S9_S9_SV_EEvT0_T1_T2_T3_T4_T6_E12temp_storage+96];
	setp.eq.s16 	%p319, %rs367, 0;
	setp.eq.s16 	%p320, %rs368, 0;
	min.s64 	%rd394, %rd393, %rd392;
	selp.b16 	%rs369, %rs366, 1, %p320;
	selp.b16 	%rs370, %rs368, %rs369, %p319;
	and.b16  	%rs371, %rs370, 255;
	selp.b64 	%rd395, %rd392, %rd394, %p320;
	selp.b64 	%rd396, %rd393, %rd395, %p319;
	ld.shared.u8 	%rs372, [_ZZN3cub18CUB_300001_SM_10006detail6reduce28DeviceReduceSingleTileKernelINS2_10policy_hubIN4cuda3std3__45tupleIJblEEEyN6thrust24THRUST_300001_SM_1000_NS8cuda_cub9__find_if7functorIS9_EEE10Policy1000ENSB_12zip_iteratorINS8_IJNSD_26transform_input_iterator_tIbNSC_6detail35transform_pair_of_input_iterators_tIbNSB_6detail15normal_iteratorINSB_10device_ptrIiEEEESQ_NS7_8equal_toIiEEEENS7_10__not_fn_tINS7_10__identityEEEEENSB_17counting_iteratorIlNSB_11use_defaultESZ_SZ_EEEEEEEPS9_ySF_S9_S9_SV_EEvT0_T1_T2_T3_T4_T6_E12temp_storage+104];
	ld.shared.u64 	%rd397, [_ZZN3cub18CUB_300001_SM_10006detail6reduce28DeviceReduceSingleTileKernelINS2_10policy_hubIN4cuda3std3__45tupleIJblEEEyN6thrust24THRUST_300001_SM_1000_NS8cuda_cub9__find_if7functorIS9_EEE10Policy1000ENSB_12zip_iteratorINS8_IJNSD_26transform_input_iterator_tIbNSC_6detail35transform_pair_of_input_iterators_tIbNSB_6detail15normal_iteratorINSB_10device_ptrIiEEEESQ_NS7_8equal_toIiEEEENS7_10__not_fn_tINS7_10__identityEEEEENSB_17counting_iteratorIlNSB_11use_defaultESZ_SZ_EEEEEEEPS9_ySF_S9_S9_SV_EEvT0_T1_T2_T3_T4_T6_E12temp_storage+112];
	setp.eq.s16 	%p321, %rs371, 0;
	setp.eq.s16 	%p322, %rs372, 0;
	min.s64 	%rd398, %rd397, %rd396;
	selp.b16 	%rs373, %rs370, 1, %p322;
	selp.b16 	%rs374, %rs372, %rs373, %p321;
	and.b16  	%rs375, %rs374, 255;
	selp.b64 	%rd399, %rd396, %rd398, %p322;
	selp.b64 	%rd400, %rd397, %rd399, %p321;
	ld.shared.u8 	%rs376, [_ZZN3cub18CUB_300001_SM_10006detail6reduce28DeviceReduceSingleTileKernelINS2_10policy_hubIN4cuda3std3__45tupleIJblEEEyN6thrust24THRUST_300001_SM_1000_NS8cuda_cub9__find_if7functorIS9_EEE10Policy1000ENSB_12zip_iteratorINS8_IJNSD_26transform_input_iterator_tIbNSC_6detail35transform_pair_of_input_iterators_tIbNSB_6detail15normal_iteratorINSB_10device_ptrIiEEEESQ_NS7_8equal_toIiEEEENS7_10__not_fn_tINS7_10__identityEEEEENSB_17counting_iteratorIlNSB_11use_defaultESZ_SZ_EEEEEEEPS9_ySF_S9_S9_SV_EEvT0_T1_T2_T3_T4_T6_E12temp_storage+120];
	ld.shared.u64 	%rd401, [_ZZN3cub18CUB_300001_SM_10006detail6reduce28DeviceReduceSingleTileKernelINS2_10policy_hubIN4cuda3std3__45tupleIJblEEEyN6thrust24THRUST_300001_SM_1000_NS8cuda_cub9__find_if7functorIS9_EEE10Policy1000ENSB_12zip_iteratorINS8_IJNSD_26transform_input_iterator_tIbNSC_6detail35transform_pair_of_input_iterators_tIbNSB_6detail15normal_iteratorINSB_10device_ptrIiEEEESQ_NS7_8equal_toIiEEEENS7_10__not_fn_tINS7_10__identityEEEEENSB_17counting_iteratorIlNSB_11use_defaultESZ_SZ_EEEEEEEPS9_ySF_S9_S9_SV_EEvT0_T1_T2_T3_T4_T6_E12temp_storage+128];
	setp.eq.s16 	%p323, %rs375, 0;
	setp.eq.s16 	%p324, %rs376, 0;
	min.s64 	%rd402, %rd401, %rd400;
	selp.b16 	%rs377, %rs374, 1, %p324;
	selp.b16 	%rs391, %rs376, %rs377, %p323;
	selp.b64 	%rd403, %rd400, %rd402, %p324;
	selp.b64 	%rd416, %rd401, %rd403, %p323;
	bra.uni 	$L__BB10_120;
$L__BB10_43:
	// begin inline asm
	mov.u32 %r273, %laneid;
	// end inline asm
	and.b32  	%r294, %r2, 992;
	add.s32 	%r295, %r294, 32;
	setp.gt.u32 	%p235, %r295, %r1;
	not.b32 	%r296, %r294;
	add.s32 	%r297, %r1, %r296;
	selp.b32 	%r292, %r297, 31, %p235;
	cvt.u32.u16 	%r298, %rs391;
	and.b32  	%r275, %r298, 255;
	mov.b32 	%r291, 1;
	mov.b32 	%r293, -1;
	// begin inline asm
	shfl.sync.down.b32 %r274, %r275, %r291, %r292, %r293;
	// end inline asm
	// begin inline asm
	shfl.sync.down.b32 %r279, %r280, %r291, %r292, %r293;
	// end inline asm
	mov.b64 	{%r285, %r290}, %rd416;
	// begin inline asm
	shfl.sync.down.b32 %r284, %r285, %r291, %r292, %r293;
	// end inline asm
	// begin inline asm
	shfl.sync.down.b32 %r289, %r290, %r291, %r292, %r293;
	// end inline asm
	mov.b64 	%rd40, {%r284, %r289};
	cvt.u16.u32 	%rs31, %r274;
	setp.ge.s32 	%p236, %r273, %r292;
	@%p236 bra 	$L__BB10_47;
	and.b16  	%rs290, %rs391, 255;
	setp.eq.s16 	%p237, %rs290, 0;
	and.b16  	%rs291, %rs31, 255;
	setp.eq.s16 	%p238, %rs291, 0;
	or.pred  	%p239, %p237, %p238;
	@%p239 bra 	$L__BB10_46;
	min.s64 	%rd416, %rd40, %rd416;
	mov.b16 	%rs391, 1;
	bra.uni 	$L__BB10_47;
$L__BB10_46:
	setp.eq.s16 	%p240, %rs290, 0;
	selp.b16 	%rs391, %rs31, %rs391, %p240;
	selp.b64 	%rd416, %rd40, %rd416, %p240;
$L__BB10_47:
	cvt.u32.u16 	%r319, %rs391;
	and.b32  	%r300, %r319, 255;
	mov.b32 	%r316, 2;
	mov.b32 	%r318, -1;
	// begin inline asm
	shfl.sync.down.b32 %r299, %r300, %r316, %r292, %r318;
	// end inline asm
	// begin inline asm
	shfl.sync.down.b32 %r304, %r305, %r316, %r292, %r318;
	// end inline asm
	mov.b64 	{%r310, %r315}, %rd416;
	// begin inline asm
	shfl.sync.down.b32 %r309, %r310, %r316, %r292, %r318;
	// end inline asm
	// begin inline asm
	shfl.sync.down.b32 %r314, %r315, %r316, %r292, %r318;
	// end inline asm
	mov.b64 	%rd44, {%r309, %r314};
	cvt.u16.u32 	%rs34, %r299;
	add.s32 	%r320, %r273, 2;
	setp.gt.s32 	%p241, %r320, %r292;
	@%p241 bra 	$L__BB10_51;
	and.b16  	%rs294, %rs391, 255;
	setp.eq.s16 	%p242, %rs294, 0;
	and.b16  	%rs295, %rs34, 255;
	setp.eq.s16 	%p243, %rs295, 0;
	or.pred  	%p244, %p242, %p243;
	@%p244 bra 	$L__BB10_50;
	min.s64 	%rd416, %rd44, %rd416;
	mov.b16 	%rs391, 1;
	bra.uni 	$L__BB10_51;
$L__BB10_50:
	setp.eq.s16 	%p245, %rs294, 0;
	selp.b16 	%rs391, %rs34, %rs391, %p245;
	selp.b64 	%rd416, %rd44, %rd416, %p245;
$L__BB10_51:
	cvt.u32.u16 	%r341, %rs391;
	and.b32  	%r322, %r341, 255;
	mov.b32 	%r338, 4;
	mov.b32 	%r340, -1;
	// begin inline asm
	shfl.sync.down.b32 %r321, %r322, %r338, %r292, %r340;
	// end inline asm
	// begin inline asm
	shfl.sync.down.b32 %r326, %r327, %r338, %r292, %r340;
	// end inline asm
	mov.b64 	{%r332, %r337}, %rd416;
	// begin inline asm
	shfl.sync.down.b32 %r331, %r332, %r338, %r292, %r340;
	// end inline asm
	// begin inline asm
	shfl.sync.down.b32 %r336, %r337, %r338, %r292, %r340;
	// end inline asm
	mov.b64 	%rd48, {%r331, %r336};
	cvt.u16.u32 	%rs37, %r321;
	add.s32 	%r342, %r273, 4;
	setp.gt.s32 	%p246, %r342, %r292;
	@%p246 bra 	$L__BB10_55;
	and.b16  	%rs298, %rs391, 255;
	setp.eq.s16 	%p247, %rs298, 0;
	and.b16  	%rs299, %rs37, 255;
	setp.eq.s16 	%p248, %rs299, 0;
	or.pred  	%p249, %p247, %p248;
	@%p249 bra 	$L__BB10_54;
	min.s64 	%rd416, %rd48, %rd416;
	mov.b16 	%rs391, 1;
	bra.uni 	$L__BB10_55;
$L__BB10_54:
	setp.eq.s16 	%p250, %rs298, 0;
	selp.b16 	%rs391, %rs37, %rs391, %p250;
	selp.b64 	%rd416, %rd48, %rd416, %p250;
$L__BB10_55:
	cvt.u32.u16 	%r363, %rs391;
	and.b32  	%r344, %r363, 255;
	mov.b32 	%r360, 8;
	mov.b32 	%r362, -1;
	// begin inline asm
	shfl.sync.down.b32 %r343, %r344, %r360, %r292, %r362;
	// end inline asm
	// begin inline asm
	shfl.sync.down.b32 %r348, %r349, %r360, %r292, %r362;
	// end inline asm
	mov.b64 	{%r354, %r359}, %rd416;
	// begin inline asm
	shfl.sync.down.b32 %r353, %r354, %r360, %r292, %r362;
	// end inline asm
	// begin inline asm
	shfl.sync.down.b32 %r358, %r359, %r360, %r292, %r362;
	// end inline asm
	mov.b64 	%rd52, {%r353, %r358};
	cvt.u16.u32 	%rs40, %r343;
	add.s32 	%r364, %r273, 8;
	setp.gt.s32 	%p251, %r364, %r292;
	@%p251 bra 	$L__BB10_59;
	and.b16  	%rs302, %rs391, 255;
	setp.eq.s16 	%p252, %rs302, 0;
	and.b16  	%rs303, %rs40, 255;
	setp.eq.s16 	%p253, %rs303, 0;
	or.pred  	%p254, %p252, %p253;
	@%p254 bra 	$L__BB10_58;
	min.s64 	%rd416, %rd52, %rd416;
	mov.b16 	%rs391, 1;
	bra.uni 	$L__BB10_59;
$L__BB10_58:
	setp.eq.s16 	%p255, %rs302, 0;
	selp.b16 	%rs391, %rs40, %rs391, %p255;
	selp.b64 	%rd416, %rd52, %rd416, %p255;
$L__BB10_59:
	cvt.u32.u16 	%r385, %rs391;
	and.b32  	%r366, %r385, 255;
	mov.b32 	%r382, 16;
	mov.b32 	%r384, -1;
	// begin inline asm
	shfl.sync.down.b32 %r365, %r366, %r382, %r292, %r384;
	// end inline asm
	// begin inline asm
	shfl.sync.down.b32 %r370, %r371, %r382, %r292, %r384;
	// end inline asm
	mov.b64 	{%r376, %r381}, %rd416;
	// begin inline asm
	shfl.sync.down.b32 %r375, %r376, %r382, %r292, %r384;
	// end inline asm
	// begin inline asm
	shfl.sync.down.b32 %r380, %r381, %r382, %r292, %r384;
	// end inline asm
	mov.b64 	%rd56, {%r375, %r380};
	cvt.u16.u32 	%rs43, %r365;
	add.s32 	%r386, %r273, 16;
	setp.gt.s32 	%p256, %r386, %r292;
	@%p256 bra 	$L__BB10_63;
	and.b16  	%rs306, %rs391, 255;
	setp.eq.s16 	%p257, %rs306, 0;
	and.b16  	%rs307, %rs43, 255;
	setp.eq.s16 	%p258, %rs307, 0;
	or.pred  	%p259, %p257, %p258;
	@%p259 bra 	$L__BB10_62;
	min.s64 	%rd416, %rd56, %rd416;
	mov.b16 	%rs391, 1;
	bra.uni 	$L__BB10_63;
$L__BB10_62:
	setp.eq.s16 	%p260, %rs306, 0;
	selp.b16 	%rs391, %rs43, %rs391, %p260;
	selp.b64 	%rd416, %rd56, %rd416, %p260;
$L__BB10_63:
	setp.ne.s32 	%p261, %r273, 0;
	@%p261 bra 	$L__BB10_65;
	shr.u32 	%r387, %r2, 1;
	and.b32  	%r388, %r387, 496;
	mov.u32 	%r389, _ZZN3cub18CUB_300001_SM_10006detail6reduce28DeviceReduceSingleTileKernelINS2_10policy_hubIN4cuda3std3__45tupleIJblEEEyN6thrust24THRUST_300001_SM_1000_NS8cuda_cub9__find_if7functorIS9_EEE10Policy1000ENSB_12zip_iteratorINS8_IJNSD_26transform_input_iterator_tIbNSC_6detail35transform_pair_of_input_iterators_tIbNSB_6detail15normal_iteratorINSB_10device_ptrIiEEEESQ_NS7_8equal_toIiEEEENS7_10__not_fn_tINS7_10__identityEEEEENSB_17counting_iteratorIlNSB_11use_defaultESZ_SZ_EEEEEEEPS9_ySF_S9_S9_SV_EEvT0_T1_T2_T3_T4_T6_E12temp_storage;
	add.s32 	%r390, %r389, %r388;
	st.shared.u8 	[%r390+8], %rs391;
	st.shared.u64 	[%r390+16], %rd416;
$L__BB10_65:
	bar.sync 	0;
	setp.ne.s32 	%p262, %r2, 0;
	@%p262 bra 	$L__BB10_120;
	setp.lt.u64 	%p263, %rd121, 33;
	@%p263 bra 	$L__BB10_68;
	ld.shared.u8 	%rs310, [_ZZN3cub18CUB_300001_SM_10006detail6reduce28DeviceReduceSingleTileKernelINS2_10policy_hubIN4cuda3std3__45tupleIJblEEEyN6thrust24THRUST_300001_SM_1000_NS8cuda_cub9__find_if7functorIS9_EEE10Policy1000ENSB_12zip_iteratorINS8_IJNSD_26transform_input_iterator_tIbNSC_6detail35transform_pair_of_input_iterators_tIbNSB_6detail15normal_iteratorINSB_10device_ptrIiEEEESQ_NS7_8equal_toIiEEEENS7_10__not_fn_tINS7_10__identityEEEEENSB_17counting_iteratorIlNSB_11use_defaultESZ_SZ_EEEEEEEPS9_ySF_S9_S9_SV_EEvT0_T1_T2_T3_T4_T6_E12temp_storage+24];
	ld.shared.u64 	%rd356, [_ZZN3cub18CUB_300001_SM_10006detail6reduce28DeviceReduceSingleTileKernelINS2_10policy_hubIN4cuda3std3__45tupleIJblEEEyN6thrust24THRUST_300001_SM_1000_NS8cuda_cub9__find_if7functorIS9_EEE10Policy1000ENSB_12zip_iteratorINS8_IJNSD_26transform_input_iterator_tIbNSC_6detail35transform_pair_of_input_iterators_tIbNSB_6detail15normal_iteratorINSB_10device_ptrIiEEEESQ_NS7_8equal_toIiEEEENS7_10__not_fn_tINS7_10__identityEEEEENSB_17counting_iteratorIlNSB_11use_defaultESZ_SZ_EEEEEEEPS9_ySF_S9_S9_SV_EEvT0_T1_T2_T3_T4_T6_E12temp_storage+32];
	and.b16  	%rs311, %rs391, 255;
	setp.eq.s16 	%p264, %rs311, 0;
	setp.eq.s16 	%p265, %rs310, 0;
	min.s64 	%rd357, %rd356, %rd416;
	selp.b16 	%rs312, %rs391, 1, %p265;
	selp.b16 	%rs391, %rs310, %rs312, %p264;
	selp.b64 	%rd358, %rd416, %rd357, %p265;
	selp.b64 	%rd416, %rd356, %rd358, %p264;
$L__BB10_68:
	setp.lt.u64 	%p266, %rd121, 65;
	@%p266 bra 	$L__BB10_70;
	ld.shared.u8 	%rs313, [_ZZN3cub18CUB_300001_SM_10006detail6reduce28DeviceReduceSingleTileKernelINS2_10policy_hubIN4cuda3std3__45tupleIJblEEEyN6thrust24THRUST_300001_SM_1000_NS8cuda_cub9__find_if7functorIS9_EEE10Policy1000ENSB_12zip_iteratorINS8_IJNSD_26transform_input_iterator_tIbNSC_6detail35transform_pair_of_input_iterators_tIbNSB_6detail15normal_iteratorINSB_10device_ptrIiEEEESQ_NS7_8equal_toIiEEEENS7_10__not_fn_tINS7_10__identityEEEEENSB_17counting_iteratorIlNSB_11use_defaultESZ_SZ_EEEEEEEPS9_ySF_S9_S9_SV_EEvT0_T1_T2_T3_T4_T6_E12temp_storage+40];
	ld.shared.u64 	%rd359, [_ZZN3cub18CUB_300001_SM_10006detail6reduce28DeviceReduceSingleTileKernelINS2_10policy_hubIN4cuda3std3__45tupleIJblEEEyN6thrust24THRUST_300001_SM_1000_NS8cuda_cub9__find_if7functorIS9_EEE10Policy1000ENSB_12zip_iteratorINS8_IJNSD_26transform_input_iterator_tIbNSC_6detail35transform_pair_of_input_iterators_tIbNSB_6detail15normal_iteratorINSB_10device_ptrIiEEEESQ_NS7_8equal_toIiEEEENS7_10__not_fn_tINS7_10__identityEEEEENSB_17counting_iteratorIlNSB_11use_defaultESZ_SZ_EEEEEEEPS9_ySF_S9_S9_SV_EEvT0_T1_T2_T3_T4_T6_E12temp_storage+48];
	and.b16  	%rs314, %rs391, 255;
	setp.eq.s16 	%p267, %rs314, 0;
	setp.eq.s16 	%p268, %rs313, 0;
	min.s64 	%rd360, %rd359, %rd416;
	selp.b16 	%rs315, %rs391, 1, %p268;
	selp.b16 	%rs391, %rs313, %rs315, %p267;
	selp.b64 	%rd361, %rd416, %rd360, %p268;
	selp.b64 	%rd416, %rd359, %rd361, %p267;
$L__BB10_70:
	setp.lt.u64 	%p269, %rd121, 97;
	@%p269 bra 	$L__BB10_72;
	ld.shared.u8 	%rs316, [_ZZN3cub18CUB_300001_SM_10006detail6reduce28DeviceReduceSingleTileKernelINS2_10policy_hubIN4cuda3std3__45tupleIJblEEEyN6thrust24THRUST_300001_SM_1000_NS8cuda_cub9__find_if7functorIS9_EEE10Policy1000ENSB_12zip_iteratorINS8_IJNSD_26transform_input_iterator_tIbNSC_6detail35transform_pair_of_input_iterators_tIbNSB_6detail15normal_iteratorINSB_10device_ptrIiEEEESQ_NS7_8equal_toIiEEEENS7_10__not_fn_tINS7_10__identityEEEEENSB_17counting_iteratorIlNSB_11use_defaultESZ_SZ_EEEEEEEPS9_ySF_S9_S9_SV_EEvT0_T1_T2_T3_T4_T6_E12temp_storage+56];
	ld.shared.u64 	%rd362, [_ZZN3cub18CUB_300001_SM_10006detail6reduce28DeviceReduceSingleTileKernelINS2_10policy_hubIN4cuda3std3__45tupleIJblEEEyN6thrust24THRUST_300001_SM_1000_NS8cuda_cub9__find_if7functorIS9_EEE10Policy1000ENSB_12zip_iteratorINS8_IJNSD_26transform_input_iterator_tIbNSC_6detail35transform_pair_of_input_iterators_tIbNSB_6detail15normal_iteratorINSB_10device_ptrIiEEEESQ_NS7_8equal_toIiEEEENS7_10__not_fn_tINS7_10__identityEEEEENSB_17counting_iteratorIlNSB_11use_defaultESZ_SZ_EEEEEEEPS9_ySF_S9_S9_SV_EEvT0_T1_T2_T3_T4_T6_E12temp_storage+64];
	and.b16  	%rs317, %rs391, 255;
	setp.eq.s16 	%p270, %rs317, 0;
	setp.eq.s16 	%p271, %rs316, 0;
	min.s64 	%rd363, %rd362, %rd416;
	selp.b16 	%rs318, %rs391, 1, %p271;
	selp.b16 	%rs391, %rs316, %rs318, %p270;
	selp.b64 	%rd364, %rd416, %rd363, %p271;
	selp.b64 	%rd416, %rd362, %rd364, %p270;
$L__BB10_72:
	setp.lt.u64 	%p272, %rd121, 129;
	@%p272 bra 	$L__BB10_74;
	ld.shared.u8 	%rs319, [_ZZN3cub18CUB_300001_SM_10006detail6reduce28DeviceReduceSingleTileKernelINS2_10policy_hubIN4cuda3std3__45tupleIJblEEEyN6thrust24THRUST_300001_SM_1000_NS8cuda_cub9__find_if7functorIS9_EEE10Policy1000ENSB_12zip_iteratorINS8_IJNSD_26transform_input_iterator_tIbNSC_6detail35transform_pair_of_input_iterators_tIbNSB_6detail15normal_iteratorINSB_10device_ptrIiEEEESQ_NS7_8equal_toIiEEEENS7_10__not_fn_tINS7_10__identityEEEEENSB_17counting_iteratorIlNSB_11use_defaultESZ_SZ_EEEEEEEPS9_ySF_S9_S9_SV_EEvT0_T1_T2_T3_T4_T6_E12temp_storage+72];
	ld.shared.u64 	%rd365, [_ZZN3cub18CUB_300001_SM_10006detail6reduce28DeviceReduceSingleTileKernelINS2_10policy_hubIN4cuda3std3__45tupleIJblEEEyN6thrust24THRUST_300001_SM_1000_NS8cuda_cub9__find_if7functorIS9_EEE10Policy1000ENSB_12zip_iteratorINS8_IJNSD_26transform_input_iterator_tIbNSC_6detail35transform_pair_of_input_iterators_tIbNSB_6detail15normal_iteratorINSB_10device_ptrIiEEEESQ_NS7_8equal_toIiEEEENS7_10__not_fn_tINS7_10__identityEEEEENSB_17counting_iteratorIlNSB_11use_defaultESZ_SZ_EEEEEEEPS9_ySF_S9_S9_SV_EEvT0_T1_T2_T3_T4_T6_E12temp_storage+80];
	and.b16  	%rs320, %rs391, 255;
	setp.eq.s16 	%p273, %rs320, 0;
	setp.eq.s16 	%p274, %rs319, 0;
	min.s64 	%rd366, %rd365, %rd416;
	selp.b16 	%rs321, %rs391, 1, %p274;
	selp.b16 	%rs391, %rs319, %rs321, %p273;
	selp.b64 	%rd367, %rd416, %rd366, %p274;
	selp.b64 	%rd416, %rd365, %rd367, %p273;
$L__BB10_74:
	setp.lt.u64 	%p275, %rd121, 161;
	@%p275 bra 	$L__BB10_76;
	ld.shared.u8 	%rs322, [_ZZN3cub18CUB_300001_SM_10006detail6reduce28DeviceReduceSingleTileKernelINS2_10policy_hubIN4cuda3std3__45tupleIJblEEEyN6thrust24THRUST_300001_SM_1000_NS8cuda_cub9__find_if7functorIS9_EEE10Policy1000ENSB_12zip_iteratorINS8_IJNSD_26transform_input_iterator_tIbNSC_6detail35transform_pair_of_input_iterators_tIbNSB_6detail15normal_iteratorINSB_10device_ptrIiEEEESQ_NS7_8equal_toIiEEEENS7_10__not_fn_tINS7_10__identityEEEEENSB_17counting_iteratorIlNSB_11use_defaultESZ_SZ_EEEEEEEPS9_ySF_S9_S9_SV_EEvT0_T1_T2_T3_T4_T6_E12temp_storage+88];
	ld.shared.u64 	%rd368, [_ZZN3cub18CUB_300001_SM_10006detail6reduce28DeviceReduceSingleTileKernelINS2_10policy_hubIN4cuda3std3__45tupleIJblEEEyN6thrust24THRUST_300001_SM_1000_NS8cuda_cub9__find_if7functorIS9_EEE10Policy1000ENSB_12zip_iteratorINS8_IJNSD_26transform_input_iterator_tIbNSC_6detail35transform_pair_of_input_iterators_tIbNSB_6detail15normal_iteratorINSB_10device_ptrIiEEEESQ_NS7_8equal_toIiEEEENS7_10__not_fn_tINS7_10__identityEEEEENSB_17counting_iteratorIlNSB_11use_defaultESZ_SZ_EEEEEEEPS9_ySF_S9_S9_SV_EEvT0_T1_T2_T3_T4_T6_E12temp_storage+96];
	and.b16  	%rs323, %rs391, 255;
	setp.eq.s16 	%p276, %rs323, 0;
	setp.eq.s16 	%p277, %rs322, 0;
	min.s64 	%rd369, %rd368, %rd416;
	selp.b16 	%rs324, %rs391, 1, %p277;
	selp.b16 	%rs391, %rs322, %rs324, %p276;
	selp.b64 	%rd370, %rd416, %rd369, %p277;
	selp.b64 	%rd416, %rd368, %rd370, %p276;
$L__BB10_76:
	setp.lt.u64 	%p278, %rd121, 193;
	@%p278 bra 	$L__BB10_78;
	ld.shared.u8 	%rs325, [_ZZN3cub18CUB_300001_SM_10006detail6reduce28DeviceReduceSingleTileKernelINS2_10policy_hubIN4cuda3std3__45tupleIJblEEEyN6thrust24THRUST_300001_SM_1000_NS8cuda_cub9__find_if7functorIS9_EEE10Policy1000ENSB_12zip_iteratorINS8_IJNSD_26transform_input_iterator_tIbNSC_6detail35transform_pair_of_input_iterators_tIbNSB_6detail15normal_iteratorINSB_10device_ptrIiEEEESQ_NS7_8equal_toIiEEEENS7_10__not_fn_tINS7_10__identityEEEEENSB_17counting_iteratorIlNSB_11use_defaultESZ_SZ_EEEEEEEPS9_ySF_S9_S9_SV_EEvT0_T1_T2_T3_T4_T6_E12temp_storage+104];
	ld.shared.u64 	%rd371, [_ZZN3cub18CUB_300001_SM_10006detail6reduce28DeviceReduceSingleTileKernelINS2_10policy_hubIN4cuda3std3__45tupleIJblEEEyN6thrust24THRUST_300001_SM_1000_NS8cuda_cub9__find_if7functorIS9_EEE10Policy1000ENSB_12zip_iteratorINS8_IJNSD_26transform_input_iterator_tIbNSC_6detail35transform_pair_of_input_iterators_tIbNSB_6detail15normal_iteratorINSB_10device_ptrIiEEEESQ_NS7_8equal_toIiEEEENS7_10__not_fn_tINS7_10__identityEEEEENSB_17counting_iteratorIlNSB_11use_defaultESZ_SZ_EEEEEEEPS9_ySF_S9_S9_SV_EEvT0_T1_T2_T3_T4_T6_E12temp_storage+112];
	and.b16  	%rs326, %rs391, 255;
	setp.eq.s16 	%p279, %rs326, 0;
	setp.eq.s16 	%p280, %rs325, 0;
	min.s64 	%rd372, %rd371, %rd416;
	selp.b16 	%rs327, %rs391, 1, %p280;
	selp.b16 	%rs391, %rs325, %rs327, %p279;
	selp.b64 	%rd373, %rd416, %rd372, %p280;
	selp.b64 	%rd416, %rd371, %rd373, %p279;
$L__BB10_78:
	setp.lt.u64 	%p281, %rd121, 225;
	@%p281 bra 	$L__BB10_120;
	ld.shared.u8 	%rs328, [_ZZN3cub18CUB_300001_SM_10006detail6reduce28DeviceReduceSingleTileKernelINS2_10policy_hubIN4cuda3std3__45tupleIJblEEEyN6thrust24THRUST_300001_SM_1000_NS8cuda_cub9__find_if7functorIS9_EEE10Policy1000ENSB_12zip_iteratorINS8_IJNSD_26transform_input_iterator_tIbNSC_6detail35transform_pair_of_input_iterators_tIbNSB_6detail15normal_iteratorINSB_10device_ptrIiEEEESQ_NS7_8equal_toIiEEEENS7_10__not_fn_tINS7_10__identityEEEEENSB_17counting_iteratorIlNSB_11use_defaultESZ_SZ_EEEEEEEPS9_ySF_S9_S9_SV_EEvT0_T1_T2_T3_T4_T6_E12temp_storage+120];
	ld.shared.u64 	%rd374, [_ZZN3cub18CUB_300001_SM_10006detail6reduce28DeviceReduceSingleTileKernelINS2_10policy_hubIN4cuda3std3__45tupleIJblEEEyN6thrust24THRUST_300001_SM_1000_NS8cuda_cub9__find_if7functorIS9_EEE10Policy1000ENSB_12zip_iteratorINS8_IJNSD_26transform_input_iterator_tIbNSC_6detail35transform_pair_of_input_iterators_tIbNSB_6detail15normal_iteratorINSB_10device_ptrIiEEEESQ_NS7_8equal_toIiEEEENS7_10__not_fn_tINS7_10__identityEEEEENSB_17counting_iteratorIlNSB_11use_defaultESZ_SZ_EEEEEEEPS9_ySF_S9_S9_SV_EEvT0_T1_T2_T3_T4_T6_E12temp_storage+128];
	and.b16  	%rs329, %rs391, 255;
	setp.eq.s16 	%p282, %rs329, 0;
	setp.eq.s16 	%p283, %rs328, 0;
	min.s64 	%rd375, %rd374, %rd416;
	selp.b16 	%rs330, %rs391, 1, %p283;
	selp.b16 	%rs391, %rs328, %rs330, %p282;
	selp.b64 	%rd376, %rd416, %rd375, %p283;
	selp.b64 	%rd416, %rd374, %rd376, %p282;
	bra.uni 	$L__BB10_120;
$L__BB10_80:
	mov.u32 	%r21, %tid.x;
	cvt.u64.u32 	%rd73, %r21;
	mul.wide.u32 	%rd125, %r21, 4;
	add.s64 	%rd74, %rd2, %rd125;
	add.s64 	%rd75, %rd3, %rd125;
	ld.global.u32 	%r56, [%rd74];
	ld.global.u32 	%r57, [%rd75];
	setp.ne.s32 	%p3, %r56, %r57;
	add.s32 	%r58, %r21, 256;
	cvt.u64.u32 	%rd126, %r58;
	ld.global.u32 	%r59, [%rd74+1024];
	ld.global.u32 	%r61, [%rd75+1024];
	setp.ne.s32 	%p4, %r59, %r61;
	add.s32 	%r63, %r21, 512;
	cvt.u64.u32 	%rd127, %r63;
	add.s64 	%rd128, %rd120, %rd127;
	ld.global.u32 	%r64, [%rd74+2048];
	ld.global.u32 	%r65, [%rd75+2048];
	setp.ne.s32 	%p5, %r64, %r65;
	add.s64 	%rd129, %rd128, 256;
	ld.global.u32 	%r66, [%rd74+3072];
	ld.global.u32 	%r67, [%rd75+3072];
	setp.ne.s32 	%p7, %r66, %r67;
	or.pred  	%p9, %p3, %p4;
	selp.b64 	%rd130, %rd73, %rd126, %p3;
	add.s64 	%rd131, %rd120, %rd130;
	min.s64 	%rd132, %rd128, %rd131;
	selp.b64 	%rd133, %rd132, %rd131, %p5;
	or.pred  	%p10, %p9, %p5;
	selp.b64 	%rd134, %rd133, %rd128, %p9;
	min.s64 	%rd135, %rd129, %rd134;
	selp.b64 	%rd136, %rd135, %rd134, %p7;
	or.pred  	%p11, %p10, %p7;
	selp.u16 	%rs391, 1, 0, %p11;
	selp.b64 	%rd416, %rd136, %rd129, %p10;
	add.s64 	%rd77, %rd121, -1024;
	setp.lt.u64 	%p12, %rd77, 1024;
	mov.b64 	%rd435, 1024;
	@%p12 bra 	$L__BB10_84;
	mov.b64 	%rd435, 1024;
$L__BB10_82:
	add.s64 	%rd138, %rd435, %rd73;
	shl.b64 	%rd139, %rd435, 2;
	add.s64 	%rd140, %rd74, %rd139;
	add.s64 	%rd141, %rd75, %rd139;
	add.s64 	%rd142, %rd138, %rd120;
	ld.global.u32 	%r68, [%rd140];
	ld.global.u32 	%r69, [%rd141];
	setp.ne.s32 	%p13, %r68, %r69;
	add.s64 	%rd143, %rd142, 256;
	ld.global.u32 	%r70, [%rd140+1024];
	ld.global.u32 	%r71, [%rd141+1024];
	setp.ne.s32 	%p14, %r70, %r71;
	selp.u16 	%rs109, 1, 0, %p14;
	add.s64 	%rd144, %rd142, 512;
	ld.global.u32 	%r72, [%rd140+2048];
	ld.global.u32 	%r73, [%rd141+2048];
	setp.ne.s32 	%p15, %r72, %r73;
	selp.u16 	%rs110, 1, 0, %p15;
	add.s64 	%rd145, %rd142, 768;
	ld.global.u32 	%r74, [%rd140+3072];
	ld.global.u32 	%r75, [%rd141+3072];
	setp.ne.s32 	%p16, %r74, %r75;
	selp.u16 	%rs111, 1, 0, %p16;
	and.b16  	%rs112, %rs391, 255;
	setp.eq.s16 	%p17, %rs112, 0;
	selp.u16 	%rs113, 1, 0, %p13;
	min.s64 	%rd146, %rd142, %rd416;
	selp.b16 	%rs114, 1, %rs391, %p13;
	selp.b64 	%rd147, %rd146, %rd416, %p13;
	selp.b16 	%rs115, %rs113, %rs114, %p17;
	and.b16  	%rs116, %rs115, 255;
	selp.b64 	%rd148, %rd142, %rd147, %p17;
	setp.eq.s16 	%p18, %rs116, 0;
	min.s64 	%rd149, %rd143, %rd148;
	selp.b16 	%rs117, 1, %rs115, %p14;
	selp.b64 	%rd150, %rd149, %rd148, %p14;
	selp.b16 	%rs118, %rs109, %rs117, %p18;
	and.b16  	%rs119, %rs118, 255;
	selp.b64 	%rd151, %rd143, %rd150, %p18;
	setp.eq.s16 	%p19, %rs119, 0;
	min.s64 	%rd152, %rd144, %rd151;
	selp.b16 	%rs120, 1, %rs118, %p15;
	selp.b64 	%rd153, %rd152, %rd151, %p15;
	selp.b16 	%rs121, %rs110, %rs120, %p19;
	and.b16  	%rs122, %rs121, 255;
	selp.b64 	%rd154, %rd144, %rd153, %p19;
	setp.eq.s16 	%p20, %rs122, 0;
	min.s64 	%rd155, %rd145, %rd154;
	selp.b16 	%rs123, 1, %rs121, %p16;
	selp.b64 	%rd156, %rd155, %rd154, %p16;
	selp.b16 	%rs391, %rs111, %rs123, %p20;
	selp.b64 	%rd416, %rd145, %rd156, %p20;
	sub.s64 	%rd157, %rd121, %rd435;
	setp.lt.u64 	%p21, %rd157, 1024;
	@%p21 bra 	$L__BB10_96;
	add.s64 	%rd435, %rd435, 1024;
	setp.le.u64 	%p22, %rd435, %rd77;
	@%p22 bra 	$L__BB10_82;
$L__BB10_84:
	setp.le.u64 	%p23, %rd121, %rd435;
	cvt.u32.u64 	%r76, %rd435;
	cvt.u32.u64 	%r77, %rd121;
	sub.s32 	%r78, %r77, %r76;
	setp.ge.s32 	%p24, %r21, %r78;
	or.pred  	%p25, %p23, %p24;
	@%p25 bra 	$L__BB10_96;
	not.b32 	%r81, %r21;
	add.s32 	%r82, %r81, %r77;
	sub.s32 	%r22, %r82, %r76;
	shr.u32 	%r84, %r22, 8;
	add.s32 	%r23, %r84, 1;
	and.b32  	%r24, %r23, 7;
	setp.lt.u32 	%p26, %r22, 1792;
	mov.u32 	%r511, %r21;
	@%p26 bra 	$L__BB10_88;
	and.b32  	%r85, %r23, 33554424;
	neg.s32 	%r509, %r85;
	mov.u32 	%r511, %r21;
$L__BB10_87:
	.pragma "nounroll";
	cvt.u64.u32 	%rd159, %r511;
	add.s64 	%rd160, %rd435, %rd159;
	shl.b64 	%rd161, %rd160, 2;
	add.s64 	%rd162, %rd2, %rd161;
	add.s64 	%rd163, %rd3, %rd161;
	add.s64 	%rd164, %rd160, %rd120;
	ld.global.u32 	%r86, [%rd162];
	ld.global.u32 	%r87, [%rd163];
	setp.ne.s32 	%p27, %r86, %r87;
	selp.u16 	%rs125, 1, 0, %p27;
	and.b16  	%rs126, %rs391, 255;
	setp.ne.s16 	%p29, %rs126, 0;
	and.pred  	%p30, %p29, %p27;
	min.s64 	%rd165, %rd164, %rd416;
	setp.eq.s16 	%p31, %rs126, 0;
	selp.b16 	%rs127, %rs125, %rs391, %p31;
	selp.b64 	%rd166, %rd164, %rd416, %p31;
	selp.b16 	%rs128, 1, %rs127, %p30;
	and.b16  	%rs129, %rs128, 255;
	selp.b64 	%rd167, %rd165, %rd166, %p30;
	add.s64 	%rd168, %rd164, 256;
	ld.global.u32 	%r88, [%rd162+1024];
	ld.global.u32 	%r89, [%rd163+1024];
	setp.ne.s32 	%p32, %r88, %r89;
	selp.u16 	%rs130, 1, 0, %p32;
	setp.ne.s16 	%p34, %rs129, 0;
	and.pred  	%p35, %p34, %p32;
	min.s64 	%rd169, %rd168, %rd167;
	setp.eq.s16 	%p36, %rs129, 0;
	selp.b16 	%rs131, %rs130, %rs128, %p36;
	selp.b64 	%rd170, %rd168, %rd167, %p36;
	selp.b16 	%rs132, 1, %rs131, %p35;
	and.b16  	%rs133, %rs132, 255;
	selp.b64 	%rd171, %rd169, %rd170, %p35;
	add.s64 	%rd172, %rd164, 512;
	ld.global.u32 	%r90, [%rd162+2048];
	ld.global.u32 	%r91, [%rd163+2048];
	setp.ne.s32 	%p37, %r90, %r91;
	selp.u16 	%rs134, 1, 0, %p37;
	setp.ne.s16 	%p39, %rs133, 0;
	and.pred  	%p40, %p39, %p37;
	min.s64 	%rd173, %rd172, %rd171;
	setp.eq.s16 	%p41, %rs133, 0;
	selp.b16 	%rs135, %rs134, %rs132, %p41;
	selp.b64 	%rd174, %rd172, %rd171, %p41;
	selp.b16 	%rs136, 1, %rs135, %p40;
	and.b16  	%rs137, %rs136, 255;
	selp.b64 	%rd175, %rd173, %rd174, %p40;
	add.s64 	%rd176, %rd164, 768;
	ld.global.u32 	%r92, [%rd162+3072];
	ld.global.u32 	%r93, [%rd163+3072];
	setp.ne.s32 	%p42, %r92, %r93;
	selp.u16 	%rs138, 1, 0, %p42;
	setp.ne.s16 	%p44, %rs137, 0;
	and.pred  	%p45, %p44, %p42;
	min.s64 	%rd177, %rd176, %rd175;
	setp.eq.s16 	%p46, %rs137, 0;
	selp.b16 	%rs139, %rs138, %rs136, %p46;
	selp.b64 	%rd178, %rd176, %rd175, %p46;
	selp.b16 	%rs140, 1, %rs139, %p45;
	and.b16  	%rs141, %rs140, 255;
	selp.b64 	%rd179, %rd177, %rd178, %p45;
	add.s64 	%rd180, %rd164, 1024;
	ld.global.u32 	%r94, [%rd162+4096];
	ld.global.u32 	%r95, [%rd163+4096];
	setp.ne.s32 	%p47, %r94, %r95;
	selp.u16 	%rs142, 1, 0, %p47;
	setp.ne.s16 	%p49, %rs141, 0;
	and.pred  	%p50, %p49, %p47;
	min.s64 	%rd181, %rd180, %rd179;
	setp.eq.s16 	%p51, %rs141, 0;
	selp.b16 	%rs143, %rs142, %rs140, %p51;
	selp.b64 	%rd182, %rd180, %rd179, %p51;
	selp.b16 	%rs144, 1, %rs143, %p50;
	and.b16  	%rs145, %rs144, 255;
	selp.b64 	%rd183, %rd181, %rd182, %p50;
	add.s64 	%rd184, %rd164, 1280;
	ld.global.u32 	%r96, [%rd162+5120];
	ld.global.u32 	%r97, [%rd163+5120];
	setp.ne.s32 	%p52, %r96, %r97;
	selp.u16 	%rs146, 1, 0, %p52;
	setp.ne.s16 	%p54, %rs145, 0;
	and.pred  	%p55, %p54, %p52;
	min.s64 	%rd185, %rd184, %rd183;
	setp.eq.s16 	%p56, %rs145, 0;
	selp.b16 	%rs147, %rs146, %rs144, %p56;
	selp.b64 	%rd186, %rd184, %rd183, %p56;
	selp.b16 	%rs148, 1, %rs147, %p55;
	and.b16  	%rs149, %rs148, 255;
	selp.b64 	%rd187, %rd185, %rd186, %p55;
	add.s64 	%rd188, %rd164, 1536;
	ld.global.u32 	%r98, [%rd162+6144];
	ld.global.u32 	%r99, [%rd163+6144];
	setp.ne.s32 	%p57, %r98, %r99;
	selp.u16 	%rs150, 1, 0, %p57;
	setp.ne.s16 	%p59, %rs149, 0;
	and.pred  	%p60, %p59, %p57;
	min.s64 	%rd189, %rd188, %rd187;
	setp.eq.s16 	%p61, %rs149, 0;
	selp.b16 	%rs151, %rs150, %rs148, %p61;
	selp.b64 	%rd190, %rd188, %rd187, %p61;
	selp.b16 	%rs152, 1, %rs151, %p60;
	and.b16  	%rs153, %rs152, 255;
	selp.b64 	%rd191, %rd189, %rd190, %p60;
	add.s64 	%rd192, %rd164, 1792;
	ld.global.u32 	%r100, [%rd162+7168];
	ld.global.u32 	%r101, [%rd163+7168];
	setp.ne.s32 	%p62, %r100, %r101;
	selp.u16 	%rs154, 1, 0, %p62;
	setp.ne.s16 	%p64, %rs153, 0;
	and.pred  	%p65, %p64, %p62;
	min.s64 	%rd193, %rd192, %rd191;
	setp.eq.s16 	%p66, %rs153, 0;
	selp.b16 	%rs155, %rs154, %rs152, %p66;
	selp.b64 	%rd194, %rd192, %rd191, %p66;
	selp.b16 	%rs391, 1, %rs155, %p65;
	selp.b64 	%rd416, %rd193, %rd194, %p65;
	add.s32 	%r511, %r511, 2048;
	add.s32 	%r509, %r509, 8;
	setp.ne.s32 	%p67, %r509, 0;
	@%p67 bra 	$L__BB10_87;
$L__BB10_88:
	setp.eq.s32 	%p68, %r24, 0;
	@%p68 bra 	$L__BB10_96;
	setp.lt.u32 	%p69, %r24, 4;
	@%p69 bra 	$L__BB10_91;
	cvt.u64.u32 	%rd196, %r511;
	add.s64 	%rd197, %rd435, %rd196;
	shl.b64 	%rd198, %rd197, 2;
	add.s64 	%rd199, %rd2, %rd198;
	add.s64 	%rd200, %rd3, %rd198;
	add.s64 	%rd201, %rd197, %rd120;
	ld.global.u32 	%r102, [%rd199];
	ld.global.u32 	%r103, [%rd200];
	setp.ne.s32 	%p70, %r102, %r103;
	selp.u16 	%rs157, 1, 0, %p70;
	and.b16  	%rs158, %rs391, 255;
	setp.ne.s16 	%p72, %rs158, 0;
	and.pred  	%p73, %p72, %p70;
	min.s64 	%rd202, %rd201, %rd416;
	setp.eq.s16 	%p74, %rs158, 0;
	selp.b16 	%rs159, %rs157, %rs391, %p74;
	selp.b64 	%rd203, %rd201, %rd416, %p74;
	selp.b16 	%rs160, 1, %rs159, %p73;
	and.b16  	%rs161, %rs160, 255;
	selp.b64 	%rd204, %rd202, %rd203, %p73;
	add.s32 	%r104, %r511, 256;
	cvt.u64.u32 	%rd205, %r104;
	add.s64 	%rd206, %rd435, %rd205;
	add.s64 	%rd207, %rd206, %rd120;
	ld.global.u32 	%r105, [%rd199+1024];
	ld.global.u32 	%r106, [%rd200+1024];
	setp.ne.s32 	%p75, %r105, %r106;
	selp.u16 	%rs162, 1, 0, %p75;
	setp.ne.s16 	%p77, %rs161, 0;
	and.pred  	%p78, %p77, %p75;
	min.s64 	%rd208, %rd207, %rd204;
	setp.eq.s16 	%p79, %rs161, 0;
	selp.b16 	%rs163, %rs162, %rs160, %p79;
	selp.b64 	%rd209, %rd207, %rd204, %p79;
	selp.b16 	%rs164, 1, %rs163, %p78;
	and.b16  	%rs165, %rs164, 255;
	selp.b64 	%rd210, %rd208, %rd209, %p78;
	add.s32 	%r107, %r511, 512;
	cvt.u64.u32 	%rd211, %r107;
	add.s64 	%rd212, %rd435, %rd211;
	add.s64 	%rd213, %rd212, %rd120;
	ld.global.u32 	%r108, [%rd199+2048];
	ld.global.u32 	%r109, [%rd200+2048];
	setp.ne.s32 	%p80, %r108, %r109;
	selp.u16 	%rs166, 1, 0, %p80;
	setp.ne.s16 	%p82, %rs165, 0;
	and.pred  	%p83, %p82, %p80;
	min.s64 	%rd214, %rd213, %rd210;
	setp.eq.s16 	%p84, %rs165, 0;
	selp.b16 	%rs167, %rs166, %rs164, %p84;
	selp.b64 	%rd215, %rd213, %rd210, %p84;
	selp.b16 	%rs168, 1, %rs167, %p83;
	and.b16  	%rs169, %rs168, 255;
	selp.b64 	%rd216, %rd214, %rd215, %p83;
	add.s32 	%r110, %r511, 768;
	cvt.u64.u32 	%rd217, %r110;
	add.s64 	%rd218, %rd435, %rd217;
	add.s64 	%rd219, %rd218, %rd120;
	ld.global.u32 	%r111, [%rd199+3072];
	ld.global.u32 	%r112, [%rd200+3072];
	setp.ne.s32 	%p85, %r111, %r112;
	selp.u16 	%rs170, 1, 0, %p85;
	setp.ne.s16 	%p87, %rs169, 0;
	and.pred  	%p88, %p87, %p85;
	min.s64 	%rd220, %rd219, %rd216;
	setp.eq.s16 	%p89, %rs169, 0;
	selp.b16 	%rs171, %rs170, %rs168, %p89;
	selp.b64 	%rd221, %rd219, %rd216, %p89;
	selp.b16 	%rs391, 1, %rs171, %p88;
	selp.b64 	%rd416, %rd220, %rd221, %p88;
	add.s32 	%r511, %r511, 1024;
$L__BB10_91:
	and.b32  	%r113, %r23, 3;
	setp.eq.s32 	%p90, %r113, 0;
	@%p90 bra 	$L__BB10_96;
	setp.eq.s32 	%p91, %r113, 1;
	@%p91 bra 	$L__BB10_94;
	cvt.u64.u32 	%rd223, %r511;
	add.s64 	%rd224, %rd435, %rd223;
	shl.b64 	%rd225, %rd224, 2;
	add.s64 	%rd226, %rd2, %rd225;
	add.s64 	%rd227, %rd3, %rd225;
	add.s64 	%rd228, %rd224, %rd120;
	ld.global.u32 	%r114, [%rd226];
	ld.global.u32 	%r115, [%rd227];
	setp.ne.s32 	%p92, %r114, %r115;
	selp.u16 	%rs173, 1, 0, %p92;
	and.b16  	%rs174, %rs391, 255;
	setp.ne.s16 	%p94, %rs174, 0;
	and.pred  	%p95, %p94, %p92;
	min.s64 	%rd229, %rd228, %rd416;
	setp.eq.s16 	%p96, %rs174, 0;
	selp.b16 	%rs175, %rs173, %rs391, %p96;
	selp.b64 	%rd230, %rd228, %rd416, %p96;
	selp.b16 	%rs176, 1, %rs175, %p95;
	and.b16  	%rs177, %rs176, 255;
	selp.b64 	%rd231, %rd229, %rd230, %p95;
	add.s32 	%r116, %r511, 256;
	cvt.u64.u32 	%rd232, %r116;
	add.s64 	%rd233, %rd435, %rd232;
	add.s64 	%rd234, %rd233, %rd120;
	ld.global.u32 	%r117, [%rd226+1024];
	ld.global.u32 	%r118, [%rd227+1024];
	setp.ne.s32 	%p97, %r117, %r118;
	selp.u16 	%rs178, 1, 0, %p97;
	setp.ne.s16 	%p99, %rs177, 0;
	and.pred  	%p100, %p99, %p97;
	min.s64 	%rd235, %rd234, %rd231;
	setp.eq.s16 	%p101, %rs177, 0;
	selp.b16 	%rs179, %rs178, %rs176, %p101;
	selp.b64 	%rd236, %rd234, %rd231, %p101;
	selp.b16 	%rs391, 1, %rs179, %p100;
	selp.b64 	%rd416, %rd235, %rd236, %p100;
	add.s32 	%r511, %r511, 512;
$L__BB10_94:
	and.b32  	%r119, %r22, 256;
	setp.ne.s32 	%p102, %r119, 0;
	@%p102 bra 	$L__BB10_96;
	cvt.u64.u32 	%rd237, %r511;
	add.s64 	%rd238, %rd435, %rd237;
	shl.b64 	%rd239, %rd238, 2;
	add.s64 	%rd240, %rd2, %rd239;
	add.s64 	%rd241, %rd3, %rd239;
	add.s64 	%rd242, %rd238, %rd120;
	ld.global.u32 	%r120, [%rd240];
	ld.global.u32 	%r121, [%rd241];
	setp.ne.s32 	%p103, %r120, %r121;
	selp.u16 	%rs180, 1, 0, %p103;
	and.b16  	%rs181, %rs391, 255;
	setp.ne.s16 	%p105, %rs181, 0;
	and.pred  	%p106, %p105, %p103;
	min.s64 	%rd243, %rd242, %rd416;
	setp.eq.s16 	%p107, %rs181, 0;
	selp.b16 	%rs182, %rs180, %rs391, %p107;
	selp.b64 	%rd244, %rd242, %rd416, %p107;
	selp.b16 	%rs391, 1, %rs182, %p106;
	selp.b64 	%rd416, %rd243, %rd244, %p106;
$L__BB10_96:
	// begin inline asm
	mov.u32 %r122, %laneid;
	// end inline asm
	cvt.u32.u16 	%r143, %rs391;
	and.b32  	%r124, %r143, 255;
	mov.b32 	%r140, 1;
	mov.b32 	%r141, 31;
	mov.b32 	%r142, -1;
	// begin inline asm
	shfl.sync.down.b32 %r123, %r124, %r140, %r141, %r142;
	// end inline asm
	// begin inline asm
	shfl.sync.down.b32 %r128, %r129, %r140, %r141, %r142;
	// end inline asm
	mov.b64 	{%r134, %r139}, %rd416;
	// begin inline asm
	shfl.sync.down.b32 %r133, %r134, %r140, %r141, %r142;
	// end inline asm
	// begin inline asm
	shfl.sync.down.b32 %r138, %r139, %r140, %r141, %r142;
	// end inline asm
	mov.b64 	%rd96, {%r133, %r138};
	cvt.u16.u32 	%rs75, %r123;
	setp.gt.s32 	%p108, %r122, 30;
	@%p108 bra 	$L__BB10_100;
	and.b16  	%rs183, %rs391, 255;
	setp.eq.s16 	%p109, %rs183, 0;
	and.b16  	%rs184, %rs75, 255;
	setp.eq.s16 	%p110, %rs184, 0;
	or.pred  	%p111, %p109, %p110;
	@%p111 bra 	$L__BB10_99;
	min.s64 	%rd416, %rd96, %rd416;
	mov.b16 	%rs391, 1;
	bra.uni 	$L__BB10_100;
$L__BB10_99:
	setp.eq.s16 	%p112, %rs183, 0;
	selp.b16 	%rs391, %rs75, %rs391, %p112;
	selp.b64 	%rd416, %rd96, %rd416, %p112;
$L__BB10_100:
	cvt.u32.u16 	%r164, %rs391;
	and.b32  	%r145, %r164, 255;
	mov.b32 	%r161, 2;
	mov.b32 	%r162, 31;
	mov.b32 	%r163, -1;
	// begin inline asm
	shfl.sync.down.b32 %r144, %r145, %r161, %r162, %r163;
	// end inline asm
	// begin inline asm
	shfl.sync.down.b32 %r149, %r150, %r161, %r162, %r163;
	// end inline asm
	mov.b64 	{%r155, %r160}, %rd416;
	// begin inline asm
	shfl.sync.down.b32 %r154, %r155, %r161, %r162, %r163;
	// end inline asm
	// begin inline asm
	shfl.sync.down.b32 %r159, %r160, %r161, %r162, %r163;
	// end inline asm
	mov.b64 	%rd100, {%r154, %r159};
	cvt.u16.u32 	%rs78, %r144;
	setp.gt.s32 	%p113, %r122, 29;
	@%p113 bra 	$L__BB10_104;
	and.b16  	%rs187, %rs391, 255;
	setp.eq.s16 	%p114, %rs187, 0;
	and.b16  	%rs188, %rs78, 255;
	setp.eq.s16 	%p115, %rs188, 0;
	or.pred  	%p116, %p114, %p115;
	@%p116 bra 	$L__BB10_103;
	min.s64 	%rd416, %rd100, %rd416;
	mov.b16 	%rs391, 1;
	bra.uni 	$L__BB10_104;
$L__BB10_103:
	setp.eq.s16 	%p117, %rs187, 0;
	selp.b16 	%rs391, %rs78, %rs391, %p117;
	selp.b64 	%rd416, %rd100, %rd416, %p117;
$L__BB10_104:
	cvt.u32.u16 	%r185, %rs391;
	and.b32  	%r166, %r185, 255;
	mov.b32 	%r182, 4;
	mov.b32 	%r183, 31;
	mov.b32 	%r184, -1;
	// begin inline asm
	shfl.sync.down.b32 %r165, %r166, %r182, %r183, %r184;
	// end inline asm
	// begin inline asm
	shfl.sync.down.b32 %r170, %r171, %r182, %r183, %r184;
	// end inline asm
	mov.b64 	{%r176, %r181}, %rd416;
	// begin inline asm
	shfl.sync.down.b32 %r175, %r176, %r182, %r183, %r184;
	// end inline asm
	// begin inline asm
	shfl.sync.down.b32 %r180, %r181, %r182, %r183, %r184;
	// end inline asm
	mov.b64 	%rd104, {%r175, %r180};
	cvt.u16.u32 	%rs81, %r165;
	setp.gt.s32 	%p118, %r122, 27;
	@%p118 bra 	$L__BB10_108;
	and.b16  	%rs191, %rs391, 255;
	setp.eq.s16 	%p119, %rs191, 0;
	and.b16  	%rs192, %rs81, 255;
	setp.eq.s16 	%p120, %rs192, 0;
	or.pred  	%p121, %p119, %p120;
	@%p121 bra 	$L__BB10_107;
	min.s64 	%rd416, %rd104, %rd416;
	mov.b16 	%rs391, 1;
	bra.uni 	$L__BB10_108;
$L__BB10_107:
	setp.eq.s16 	%p122, %rs191, 0;
	selp.b16 	%rs391, %rs81, %rs391, %p122;
	selp.b64 	%rd416, %rd104, %rd416, %p122;
$L__BB10_108:
	cvt.u32.u16 	%r206, %rs391;
	and.b32  	%r187, %r206, 255;
	mov.b32 	%r203, 8;
	mov.b32 	%r204, 31;
	mov.b32 	%r205, -1;
	// begin inline asm
	shfl.sync.down.b32 %r186, %r187, %r203, %r204, %r205;
	// end inline asm
	// begin inline asm
	shfl.sync.down.b32 %r191, %r192, %r203, %r204, %r205;
	// end inline asm
	mov.b64 	{%r197, %r202}, %rd416;
	// begin inline asm
	shfl.sync.down.b32 %r196, %r197, %r203, %r204, %r205;
	// end inline asm
	// begin inline asm
	shfl.sync.down.b32 %r201, %r202, %r203, %r204, %r205;
	// end inline asm
	mov.b64 	%rd108, {%r196, %r201};
	cvt.u16.u32 	%rs84, %r186;
	setp.gt.s32 	%p123, %r122, 23;
	@%p123 bra 	$L__BB10_112;
	and.b16  	%rs195, %rs391, 255;
	setp.eq.s16 	%p124, %rs195, 0;
	and.b16  	%rs196, %rs84, 255;
	setp.eq.s16 	%p125, %rs196, 0;
	or.pred  	%p126, %p124, %p125;
	@%p126 bra 	$L__BB10_111;
	min.s64 	%rd416, %rd108, %rd416;
	mov.b16 	%rs391, 1;
	bra.uni 	$L__BB10_112;
$L__BB10_111:
	setp.eq.s16 	%p127, %rs195, 0;
	selp.b16 	%rs391, %rs84, %rs391, %p127;
	selp.b64 	%rd416, %rd108, %rd416, %p127;
$L__BB10_112:
	cvt.u32.u16 	%r227, %rs391;
	and.b32  	%r208, %r227, 255;
	mov.b32 	%r224, 16;
	mov.b32 	%r225, 31;
	mov.b32 	%r226, -1;
	// begin inline asm
	shfl.sync.down.b32 %r207, %r208, %r224, %r225, %r226;
	// end inline asm
	// begin inline asm
	shfl.sync.down.b32 %r212, %r213, %r224, %r225, %r226;
	// end inline asm
	mov.b64 	{%r218, %r223}, %rd416;
	// begin inline asm
	shfl.sync.down.b32 %r217, %r218, %r224, %r225, %r226;
	// end inline asm
	// begin inline asm
	shfl.sync.down.b32 %r222, %r223, %r224, %r225, %r226;
	// end inline asm
	mov.b64 	%rd112, {%r217, %r222};
	cvt.u16.u32 	%rs87, %r207;
	setp.gt.s32 	%p128, %r122, 15;
	@%p128 bra 	$L__BB10_116;
	and.b16  	%rs199, %rs391, 255;
	setp.eq.s16 	%p129, %rs199, 0;
	and.b16  	%rs200, %rs87, 255;
	setp.eq.s16 	%p130, %rs200, 0;
	or.pred  	%p131, %p129, %p130;
	@%p131 bra 	$L__BB10_115;
	min.s64 	%rd416, %rd112, %rd416;
	mov.b16 	%rs391, 1;
	bra.uni 	$L__BB10_116;
$L__BB10_115:
	setp.eq.s16 	%p132, %rs199, 0;
	selp.b16 	%rs391, %rs87, %rs391, %p132;
	selp.b64 	%rd416, %rd112, %rd416, %p132;
$L__BB10_116:
	setp.ne.s32 	%p133, %r122, 0;
	@%p133 bra 	$L__BB10_118;
	shr.u32 	%r228, %r21, 1;
	and.b32  	%r229, %r228, 496;
	mov.u32 	%r230, _ZZN3cub18CUB_300001_SM_10006detail6reduce28DeviceReduceSingleTileKernelINS2_10policy_hubIN4cuda3std3__45tupleIJblEEEyN6thrust24THRUST_300001_SM_1000_NS8cuda_cub9__find_if7functorIS9_EEE10Policy1000ENSB_12zip_iteratorINS8_IJNSD_26transform_input_iterator_tIbNSC_6detail35transform_pair_of_input_iterators_tIbNSB_6detail15normal_iteratorINSB_10device_ptrIiEEEESQ_NS7_8equal_toIiEEEENS7_10__not_fn_tINS7_10__identityEEEEENSB_17counting_iteratorIlNSB_11use_defaultESZ_SZ_EEEEEEEPS9_ySF_S9_S9_SV_EEvT0_T1_T2_T3_T4_T6_E12temp_storage;
	add.s32 	%r231, %r230, %r229;
	st.shared.u8 	[%r231+8], %rs391;
	st.shared.u64 	[%r231+16], %rd416;
$L__BB10_118:
	bar.sync 	0;
	setp.ne.s32 	%p134, %r21, 0;
	@%p134 bra 	$L__BB10_120;
	ld.shared.u8 	%rs203, [_ZZN3cub18CUB_300001_SM_10006detail6reduce28DeviceReduceSingleTileKernelINS2_10policy_hubIN4cuda3std3__45tupleIJblEEEyN6thrust24THRUST_300001_SM_1000_NS8cuda_cub9__find_if7functorIS9_EEE10Policy1000ENSB_12zip_iteratorINS8_IJNSD_26transform_input_iterator_tIbNSC_6detail35transform_pair_of_input_iterators_tIbNSB_6detail15normal_iteratorINSB_10device_ptrIiEEEESQ_NS7_8equal_toIiEEEENS7_10__not_fn_tINS7_10__identityEEEEENSB_17counting_iteratorIlNSB_11use_defaultESZ_SZ_EEEEEEEPS9_ySF_S9_S9_SV_EEvT0_T1_T2_T3_T4_T6_E12temp_storage+24];
	ld.shared.u64 	%rd245, [_ZZN3cub18CUB_300001_SM_10006detail6reduce28DeviceReduceSingleTileKernelINS2_10policy_hubIN4cuda3std3__45tupleIJblEEEyN6thrust24THRUST_300001_SM_1000_NS8cuda_cub9__find_if7functorIS9_EEE10Policy1000ENSB_12zip_iteratorINS8_IJNSD_26transform_input_iterator_tIbNSC_6detail35transform_pair_of_input_iterators_tIbNSB_6detail15normal_iteratorINSB_10device_ptrIiEEEESQ_NS7_8equal_toIiEEEENS7_10__not_fn_tINS7_10__identityEEEEENSB_17counting_iteratorIlNSB_11use_defaultESZ_SZ_EEEEEEEPS9_ySF_S9_S9_SV_EEvT0_T1_T2_T3_T4_T6_E12temp_storage+32];
	and.b16  	%rs204, %rs391, 255;
	setp.eq.s16 	%p135, %rs204, 0;
	setp.eq.s16 	%p136, %rs203, 0;
	min.s64 	%rd246, %rd245, %rd416;
	selp.b16 	%rs205, %rs391, 1, %p136;
	selp.b16 	%rs206, %rs203, %rs205, %p135;
	and.b16  	%rs207, %rs206, 255;
	selp.b64 	%rd247, %rd416, %rd246, %p136;
	selp.b64 	%rd248, %rd245, %rd247, %p135;
	ld.shared.u8 	%rs208, [_ZZN3cub18CUB_300001_SM_10006detail6reduce28DeviceReduceSingleTileKernelINS2_10policy_hubIN4cuda3std3__45tupleIJblEEEyN6thrust24THRUST_300001_SM_1000_NS8cuda_cub9__find_if7functorIS9_EEE10Policy1000ENSB_12zip_iteratorINS8_IJNSD_26transform_input_iterator_tIbNSC_6detail35transform_pair_of_input_iterators_tIbNSB_6detail15normal_iteratorINSB_10device_ptrIiEEEESQ_NS7_8equal_toIiEEEENS7_10__not_fn_tINS7_10__identityEEEEENSB_17counting_iteratorIlNSB_11use_defaultESZ_SZ_EEEEEEEPS9_ySF_S9_S9_SV_EEvT0_T1_T2_T3_T4_T6_E12temp_storage+40];
	ld.shared.u64 	%rd249, [_ZZN3cub18CUB_300001_SM_10006detail6reduce28DeviceReduceSingleTileKernelINS2_10policy_hubIN4cuda3std3__45tupleIJblEEEyN6thrust24THRUST_300001_SM_1000_NS8cuda_cub9__find_if7functorIS9_EEE10Policy1000ENSB_12zip_iteratorINS8_IJNSD_26transform_input_iterator_tIbNSC_6detail35transform_pair_of_input_iterators_tIbNSB_6detail15normal_iteratorINSB_10device_ptrIiEEEESQ_NS7_8equal_toIiEEEENS7_10__not_fn_tINS7_10__identityEEEEENSB_17counting_iteratorIlNSB_11use_defaultESZ_SZ_EEEEEEEPS9_ySF_S9_S9_SV_EEvT0_T1_T2_T3_T4_T6_E12temp_storage+48];
	setp.eq.s16 	%p137, %rs207, 0;
	setp.eq.s16 	%p138, %rs208, 0;
	min.s64 	%rd250, %rd249, %rd248;
	selp.b16 	%rs209, %rs206, 1, %p138;
	selp.b16 	%rs210, %rs208, %rs209, %p137;
	and.b16  	%rs211, %rs210, 255;
	selp.b64 	%rd251, %rd248, %rd250, %p138;
	selp.b64 	%rd252, %rd249, %rd251, %p137;
	ld.shared.u8 	%rs212, [_ZZN3cub18CUB_300001_SM_10006detail6reduce28DeviceReduceSingleTileKernelINS2_10policy_hubIN4cuda3std3__45tupleIJblEEEyN6thrust24THRUST_300001_SM_1000_NS8cuda_cub9__find_if7functorIS9_EEE10Policy1000ENSB_12zip_iteratorINS8_IJNSD_26transform_input_iterator_tIbNSC_6detail35transform_pair_of_input_iterators_tIbNSB_6detail15normal_iteratorINSB_10device_ptrIiEEEESQ_NS7_8equal_toIiEEEENS7_10__not_fn_tINS7_10__identityEEEEENSB_17counting_iteratorIlNSB_11use_defaultESZ_SZ_EEEEEEEPS9_ySF_S9_S9_SV_EEvT0_T1_T2_T3_T4_T6_E12temp_storage+56];
	ld.shared.u64 	%rd253, [_ZZN3cub18CUB_300001_SM_10006detail6reduce28DeviceReduceSingleTileKernelINS2_10policy_hubIN4cuda3std3__45tupleIJblEEEyN6thrust24THRUST_300001_SM_1000_NS8cuda_cub9__find_if7functorIS9_EEE10Policy1000ENSB_12zip_iteratorINS8_IJNSD_26transform_input_iterator_tIbNSC_6detail35transform_pair_of_input_iterators_tIbNSB_6detail15normal_iteratorINSB_10device_ptrIiEEEESQ_NS7_8equal_toIiEEEENS7_10__not_fn_tINS7_10__identityEEEEENSB_17counting_iteratorIlNSB_11use_defaultESZ_SZ_EEEEEEEPS9_ySF_S9_S9_SV_EEvT0_T1_T2_T3_T4_T6_E12temp_storage+64];
	setp.eq.s16 	%p139, %rs211, 0;
	setp.eq.s16 	%p140, %rs212, 0;
	min.s64 	%rd254, %rd253, %rd252;
	selp.b16 	%rs213, %rs210, 1, %p140;
	selp.b16 	%rs214, %rs212, %rs213, %p139;
	and.b16  	%rs215, %rs214, 255;
	selp.b64 	%rd255, %rd252, %rd254, %p140;
	selp.b64 	%rd256, %rd253, %rd255, %p139;
	ld.shared.u8 	%rs216, [_ZZN3cub18CUB_300001_SM_10006detail6reduce28DeviceReduceSingleTileKernelINS2_10policy_hubIN4cuda3std3__45tupleIJblEEEyN6thrust24THRUST_300001_SM_1000_NS8cuda_cub9__find_if7functorIS9_EEE10Policy1000ENSB_12zip_iteratorINS8_IJNSD_26transform_input_iterator_tIbNSC_6detail35transform_pair_of_input_iterators_tIbNSB_6detail15normal_iteratorINSB_10device_ptrIiEEEESQ_NS7_8equal_toIiEEEENS7_10__not_fn_tINS7_10__identityEEEEENSB_17counting_iteratorIlNSB_11use_defaultESZ_SZ_EEEEEEEPS9_ySF_S9_S9_SV_EEvT0_T1_T2_T3_T4_T6_E12temp_storage+72];
	ld.shared.u64 	%rd257, [_ZZN3cub18CUB_300001_SM_10006detail6reduce28DeviceReduceSingleTileKernelINS2_10policy_hubIN4cuda3std3__45tupleIJblEEEyN6thrust24THRUST_300001_SM_1000_NS8cuda_cub9__find_if7functorIS9_EEE10Policy1000ENSB_12zip_iteratorINS8_IJNSD_26transform_input_iterator_tIbNSC_6detail35transform_pair_of_input_iterators_tIbNSB_6detail15normal_iteratorINSB_10device_ptrIiEEEESQ_NS7_8equal_toIiEEEENS7_10__not_fn_tINS7_10__identityEEEEENSB_17counting_iteratorIlNSB_11use_defaultESZ_SZ_EEEEEEEPS9_ySF_S9_S9_SV_EEvT0_T1_T2_T3_T4_T6_E12temp_storage+80];
	setp.eq.s16 	%p141, %rs215, 0;
	setp.eq.s16 	%p142, %rs216, 0;
	min.s64 	%rd258, %rd257, %rd256;
	selp.b16 	%rs217, %rs214, 1, %p142;
	selp.b16 	%rs218, %rs216, %rs217, %p141;
	and.b16  	%rs219, %rs218, 255;
	selp.b64 	%rd259, %rd256, %rd258, %p142;
	selp.b64 	%rd260, %rd257, %rd259, %p141;
	ld.shared.u8 	%rs220, [_ZZN3cub18CUB_300001_SM_10006detail6reduce28DeviceReduceSingleTileKernelINS2_10policy_hubIN4cuda3std3__45tupleIJblEEEyN6thrust24THRUST_300001_SM_1000_NS8cuda_cub9__find_if7functorIS9_EEE10Policy1000ENSB_12zip_iteratorINS8_IJNSD_26transform_input_iterator_tIbNSC_6detail35transform_pair_of_input_iterators_tIbNSB_6detail15normal_iteratorINSB_10device_ptrIiEEEESQ_NS7_8equal_toIiEEEENS7_10__not_fn_tINS7_10__identityEEEEENSB_17counting_iteratorIlNSB_11use_defaultESZ_SZ_EEEEEEEPS9_ySF_S9_S9_SV_EEvT0_T1_T2_T3_T4_T6_E12temp_storage+88];
	ld.shared.u64 	%rd261, [_ZZN3cub18CUB_300001_SM_10006detail6reduce28DeviceReduceSingleTileKernelINS2_10policy_hubIN4cuda3std3__45tupleIJblEEEyN6thrust24THRUST_300001_SM_1000_NS8cuda_cub9__find_if7functorIS9_EEE10Policy1000ENSB_12zip_iteratorINS8_IJNSD_26transform_input_iterator_tIbNSC_6detail35transform_pair_of_input_iterators_tIbNSB_6detail15normal_iteratorINSB_10device_ptrIiEEEESQ_NS7_8equal_toIiEEEENS7_10__not_fn_tINS7_10__identityEEEEENSB_17counting_iteratorIlNSB_11use_defaultESZ_SZ_EEEEEEEPS9_ySF_S9_S9_SV_EEvT0_T1_T2_T3_T4_T6_E12temp_storage+96];
	setp.eq.s16 	%p143, %rs219, 0;
	setp.eq.s16 	%p144, %rs220, 0;
	min.s64 	%rd262, %rd261, %rd260;
	selp.b16 	%rs221, %rs218, 1, %p144;
	selp.b16 	%rs222, %rs220, %rs221, %p143;
	and.b16  	%rs223, %rs222, 255;
	selp.b64 	%rd263, %rd260, %rd262, %p144;
	selp.b64 	%rd264, %rd261, %rd263, %p143;
	ld.shared.u8 	%rs224, [_ZZN3cub18CUB_300001_SM_10006detail6reduce28DeviceReduceSingleTileKernelINS2_10policy_hubIN4cuda3std3__45tupleIJblEEEyN6thrust24THRUST_300001_SM_1000_NS8cuda_cub9__find_if7functorIS9_EEE10Policy1000ENSB_12zip_iteratorINS8_IJNSD_26transform_input_iterator_tIbNSC_6detail35transform_pair_of_input_iterators_tIbNSB_6detail15normal_iteratorINSB_10device_ptrIiEEEESQ_NS7_8equal_toIiEEEENS7_10__not_fn_tINS7_10__identityEEEEENSB_17counting_iteratorIlNSB_11use_defaultESZ_SZ_EEEEEEEPS9_ySF_S9_S9_SV_EEvT0_T1_T2_T3_T4_T6_E12temp_storage+104];
	ld.shared.u64 	%rd265, [_ZZN3cub18CUB_300001_SM_10006detail6reduce28DeviceReduceSingleTileKernelINS2_10policy_hubIN4cuda3std3__45tupleIJblEEEyN6thrust24THRUST_300001_SM_1000_NS8cuda_cub9__find_if7functorIS9_EEE10Policy1000ENSB_12zip_iteratorINS8_IJNSD_26transform_input_iterator_tIbNSC_6detail35transform_pair_of_input_iterators_tIbNSB_6detail15normal_iteratorINSB_10device_ptrIiEEEESQ_NS7_8equal_toIiEEEENS7_10__not_fn_tINS7_10__identityEEEEENSB_17counting_iteratorIlNSB_11use_defaultESZ_SZ_EEEEEEEPS9_ySF_S9_S9_SV_EEvT0_T1_T2_T3_T4_T6_E12temp_storage+112];
	setp.eq.s16 	%p145, %rs223, 0;
	setp.eq.s16 	%p146, %rs224, 0;
	min.s64 	%rd266, %rd265, %rd264;
	selp.b16 	%rs225, %rs222, 1, %p146;
	selp.b16 	%rs226, %rs224, %rs225, %p145;
	and.b16  	%rs227, %rs226, 255;
	selp.b64 	%rd267, %rd264, %rd266, %p146;
	selp.b64 	%rd268, %rd265, %rd267, %p145;
	ld.shared.u8 	%rs228, [_ZZN3cub18CUB_300001_SM_10006detail6reduce28DeviceReduceSingleTileKernelINS2_10policy_hubIN4cuda3std3__45tupleIJblEEEyN6thrust24THRUST_300001_SM_1000_NS8cuda_cub9__find_if7functorIS9_EEE10Policy1000ENSB_12zip_iteratorINS8_IJNSD_26transform_input_iterator_tIbNSC_6detail35transform_pair_of_input_iterators_tIbNSB_6detail15normal_iteratorINSB_10device_ptrIiEEEESQ_NS7_8equal_toIiEEEENS7_10__not_fn_tINS7_10__identityEEEEENSB_17counting_iteratorIlNSB_11use_defaultESZ_SZ_EEEEEEEPS9_ySF_S9_S9_SV_EEvT0_T1_T2_T3_T4_T6_E12temp_storage+120];
	ld.shared.u64 	%rd269, [_ZZN3cub18CUB_300001_SM_10006detail6reduce28DeviceReduceSingleTileKernelINS2_10policy_hubIN4cuda3std3__45tupleIJblEEEyN6thrust24THRUST_300001_SM_1000_NS8cuda_cub9__find_if7functorIS9_EEE10Policy1000ENSB_12zip_iteratorINS8_IJNSD_26transform_input_iterator_tIbNSC_6detail35transform_pair_of_input_iterators_tIbNSB_6detail15normal_iteratorINSB_10device_ptrIiEEEESQ_NS7_8equal_toIiEEEENS7_10__not_fn_tINS7_10__identityEEEEENSB_17counting_iteratorIlNSB_11use_defaultESZ_SZ_EEEEEEEPS9_ySF_S9_S9_SV_EEvT0_T1_T2_T3_T4_T6_E12temp_storage+128];
	setp.eq.s16 	%p147, %rs227, 0;
	setp.eq.s16 	%p148, %rs228, 0;
	min.s64 	%rd270, %rd269, %rd268;
	selp.b16 	%rs229, %rs226, 1, %p148;
	selp.b16 	%rs391, %rs228, %rs229, %p147;
	selp.b64 	%rd271, %rd268, %rd270, %p148;
	selp.b64 	%rd416, %rd269, %rd271, %p147;
$L__BB10_120:
	mov.u32 	%r501, %tid.x;
	setp.ne.s32 	%p325, %r501, 0;
	@%p325 bra 	$L__BB10_122;
	setp.eq.s16 	%p326, %rs108, 0;
	and.b16  	%rs379, %rs391, 255;
	setp.eq.s16 	%p327, %rs379, 0;
	min.s64 	%rd404, %rd416, %rd122;
	selp.b16 	%rs380, %rs108, 1, %p327;
	selp.b16 	%rs381, %rs391, %rs380, %p326;
	selp.b64 	%rd405, %rd122, %rd404, %p327;
	selp.b64 	%rd406, %rd416, %rd405, %p326;
	st.global.u8 	[%rd1], %rs381;
	st.global.u64 	[%rd1+8], %rd406;
$L__BB10_122:
	ret;

}
	// .globl	_ZN3cub18CUB_300001_SM_10006detail6reduce18DeviceReduceKernelINS2_10policy_hubIN4cuda3std3__45tupleIJblEEEyN6thrust24THRUST_300001_SM_1000_NS8cuda_cub9__find_if7functorIS9_EEE10Policy1000ENSB_12zip_iteratorINS8_IJNSD_26transform_input_iterator_tIbNSC_6detail35transform_pair_of_input_iterators_tIbNSB_6detail15normal_iteratorINSB_10device_ptrIiEEEESQ_NS7_8equal_toIiEEEENS7_10__not_fn_tINS7_10__identityEEEEENSB_17counting_iteratorIlNSB_11use_defaultESZ_SZ_EEEEEEEySF_S9_SV_EEvT0_PT3_T1_NS0_13GridEvenShareIS16_EET2_T4_
.visible .entry _ZN3cub18CUB_300001_SM_10006detail6reduce18DeviceReduceKernelINS2_10policy_hubIN4cuda3std3__45tupleIJblEEEyN6thrust24THRUST_300001_SM_1000_NS8cuda_cub9__find_if7functorIS9_EEE10Policy1000ENSB_12zip_iteratorINS8_IJNSD_26transform_input_iterator_tIbNSC_6detail35transform_pair_of_input_iterators_tIbNSB_6detail15normal_iteratorINSB_10device_ptrIiEEEESQ_NS7_8equal_toIiEEEENS7_10__not_fn_tINS7_10__identityEEEEENSB_17counting_iteratorIlNSB_11use_defaultESZ_SZ_EEEEEEEySF_S9_SV_EEvT0_PT3_T1_NS0_13GridEvenShareIS16_EET2_T4_(
	.param .align 8 .b8 _ZN3cub18CUB_300001_SM_10006detail6reduce18DeviceReduceKernelINS2_10policy_hubIN4cuda3std3__45tupleIJblEEEyN6thrust24THRUST_300001_SM_1000_NS8cuda_cub9__find_if7functorIS9_EEE10Policy1000ENSB_12zip_iteratorINS8_IJNSD_26transform_input_iterator_tIbNSC_6detail35transform_pair_of_input_iterators_tIbNSB_6detail15normal_iteratorINSB_10device_ptrIiEEEESQ_NS7_8equal_toIiEEEENS7_10__not_fn_tINS7_10__identityEEEEENSB_17counting_iteratorIlNSB_11use_defaultESZ_SZ_EEEEEEEySF_S9_SV_EEvT0_PT3_T1_NS0_13GridEvenShareIS16_EET2_T4__param_0[40],
	.param .u64 .ptr .align 1 _ZN3cub18CUB_300001_SM_10006detail6reduce18DeviceReduceKernelINS2_10policy_hubIN4cuda3std3__45tupleIJblEEEyN6thrust24THRUST_300001_SM_1000_NS8cuda_cub9__find_if7functorIS9_EEE10Policy1000ENSB_12zip_iteratorINS8_IJNSD_26transform_input_iterator_tIbNSC_6detail35transform_pair_of_input_iterators_tIbNSB_6detail15normal_iteratorINSB_10device_ptrIiEEEESQ_NS7_8equal_toIiEEEENS7_10__not_fn_tINS7_10__identityEEEEENSB_17counting_iteratorIlNSB_11use_defaultESZ_SZ_EEEEEEEySF_S9_SV_EEvT0_PT3_T1_NS0_13GridEvenShareIS16_EET2_T4__param_1,
	.param .u64 _ZN3cub18CUB_300001_SM_10006detail6reduce18DeviceReduceKernelINS2_10policy_hubIN4cuda3std3__45tupleIJblEEEyN6thrust24THRUST_300001_SM_1000_NS8cuda_cub9__find_if7functorIS9_EEE10Policy1000ENSB_12zip_iteratorINS8_IJNSD_26transform_input_iterator_tIbNSC_6detail35transform_pair_of_input_iterators_tIbNSB_6detail15normal_iteratorINSB_10device_ptrIiEEEESQ_NS7_8equal_toIiEEEENS7_10__not_fn_tINS7_10__identityEEEEENSB_17counting_iteratorIlNSB_11use_defaultESZ_SZ_EEEEEEEySF_S9_SV_EEvT0_PT3_T1_NS0_13GridEvenShareIS16_EET2_T4__param_2,
	.param .align 8 .b8 _ZN3cub18CUB_300001_SM_10006detail6reduce18DeviceReduceKernelINS2_10policy_hubIN4cuda3std3__45tupleIJblEEEyN6thrust24THRUST_300001_SM_1000_NS8cuda_cub9__find_if7functorIS9_EEE10Policy1000ENSB_12zip_iteratorINS8_IJNSD_26transform_input_iterator_tIbNSC_6detail35transform_pair_of_input_iterators_tIbNSB_6detail15normal_iteratorINSB_10device_ptrIiEEEESQ_NS7_8equal_toIiEEEENS7_10__not_fn_tINS7_10__identityEEEEENSB_17counting_iteratorIlNSB_11use_defaultESZ_SZ_EEEEEEEySF_S9_SV_EEvT0_PT3_T1_NS0_13GridEvenShareIS16_EET2_T4__param_3[72],
	.param .align 1 .b8 _ZN3cub18CUB_300001_SM_10006detail6reduce18DeviceReduceKernelINS2_10policy_hubIN4cuda3std3__45tupleIJblEEEyN6thrust24THRUST_300001_SM_1000_NS8cuda_cub9__find_if7functorIS9_EEE10Policy1000ENSB_12zip_iteratorINS8_IJNSD_26transform_input_iterator_tIbNSC_6detail35transform_pair_of_input_iterators_tIbNSB_6detail15normal_iteratorINSB_10device_ptrIiEEEESQ_NS7_8equal_toIiEEEENS7_10__not_fn_tINS7_10__identityEEEEENSB_17counting_iteratorIlNSB_11use_defaultESZ_SZ_EEEEEEEySF_S9_SV_EEvT0_PT3_T1_NS0_13GridEvenShareIS16_EET2_T4__param_4[1],
	.param .align 1 .b8 _ZN3cub18CUB_300001_SM_10006detail6reduce18DeviceReduceKernelINS2_10policy_hubIN4cuda3std3__45tupleIJblEEEyN6thrust24THRUST_300001_SM_1000_NS8cuda_cub9__find_if7functorIS9_EEE10Policy1000ENSB_12zip_iteratorINS8_IJNSD_26transform_input_iterator_tIbNSC_6detail35transform_pair_of_input_iterators_tIbNSB_6detail15normal_iteratorINSB_10device_ptrIiEEEESQ_NS7_8equal_toIiEEEENS7_10__not_fn_tINS7_10__identityEEEEENSB_17counting_iteratorIlNSB_11use_defaultESZ_SZ_EEEEEEEySF_S9_SV_EEvT0_PT3_T1_NS0_13GridEvenShareIS16_EET2_T4__param_5[1]
)
.maxntid 256
{
	.reg .pred 	%p<325>;
	.reg .b16 	%rs<416>;
	.reg .b32 	%r<553>;
	.reg .b64 	%rd<471>;
	// demoted variable
	.shared .align 8 .b8 _ZZN3cub18CUB_300001_SM_10006detail6reduce18DeviceReduceKernelINS2_10policy_hubIN4cuda3std3__45tupleIJblEEEyN6thrust24THRUST_300001_SM_1000_NS8cuda_cub9__find_if7functorIS9_EEE10Policy1000ENSB_12zip_iteratorINS8_IJNSD_26transform_input_iterator_tIbNSC_6detail35transform_pair_of_input_iterators_tIbNSB_6detail15normal_iteratorINSB_10device_ptrIiEEEESQ_NS7_8equal_toIiEEEENS7_10__not_fn_tINS7_10__identityEEEEENSB_17counting_iteratorIlNSB_11use_defaultESZ_SZ_EEEEEEEySF_S9_SV_EEvT0_PT3_T1_NS0_13GridEvenShareIS16_EET2_T4_E12temp_storage[152];
	ld.param.u64 	%rd119, [_ZN3cub18CUB_300001_SM_10006detail6reduce18DeviceReduceKernelINS2_10policy_hubIN4cuda3std3__45tupleIJblEEEyN6thrust24THRUST_300001_SM_1000_NS8cuda_cub9__find_if7functorIS9_EEE10Policy1000ENSB_12zip_iteratorINS8_IJNSD_26transform_input_iterator_tIbNSC_6detail35transform_pair_of_input_iterators_tIbNSB_6detail15normal_iteratorINSB_10device_ptrIiEEEESQ_NS7_8equal_toIiEEEENS7_10__not_fn_tINS7_10__identityEEEEENSB_17counting_iteratorIlNSB_11use_defaultESZ_SZ_EEEEEEEySF_S9_SV_EEvT0_PT3_T1_NS0_13GridEvenShareIS16_EET2_T4__param_0+32];
	ld.param.u64 	%rd1, [_ZN3cub18CUB_300001_SM_10006detail6reduce18DeviceReduceKernelINS2_10policy_hubIN4cuda3std3__45tupleIJblEEEyN6thrust24THRUST_300001_SM_1000_NS8cuda_cub9__find_if7functorIS9_EEE10Policy1000ENSB_12zip_iteratorINS8_IJNSD_26transform_input_iterator_tIbNSC_6detail35transform_pair_of_input_iterators_tIbNSB_6detail15normal_iteratorINSB_10device_ptrIiEEEESQ_NS7_8equal_toIiEEEENS7_10__not_fn_tINS7_10__identityEEEEENSB_17counting_iteratorIlNSB_11use_defaultESZ_SZ_EEEEEEEySF_S9_SV_EEvT0_PT3_T1_NS0_13GridEvenShareIS16_EET2_T4__param_3+32];
	ld.param.u32 	%r1, [_ZN3cub18CUB_300001_SM_10006detail6reduce18DeviceReduceKernelINS2_10policy_hubIN4cuda3std3__45tupleIJblEEEyN6thrust24THRUST_300001_SM_1000_NS8cuda_cub9__find_if7functorIS9_EEE10Policy1000ENSB_12zip_iteratorINS8_IJNSD_26transform_input_iterator_tIbNSC_6detail35transform_pair_of_input_iterators_tIbNSB_6detail15normal_iteratorINSB_10device_ptrIiEEEESQ_NS7_8equal_toIiEEEENS7_10__not_fn_tINS7_10__identityEEEEENSB_17counting_iteratorIlNSB_11use_defaultESZ_SZ_EEEEEEEySF_S9_SV_EEvT0_PT3_T1_NS0_13GridEvenShareIS16_EET2_T4__param_3+40];
	ld.param.u64 	%rd118, [_ZN3cub18CUB_300001_SM_10006detail6reduce18DeviceReduceKernelINS2_10policy_hubIN4cuda3std3__45tupleIJblEEEyN6thrust24THRUST_300001_SM_1000_NS8cuda_cub9__find_if7functorIS9_EEE10Policy1000ENSB_12zip_iteratorINS8_IJNSD_26transform_input_iterator_tIbNSC_6detail35transform_pair_of_input_iterators_tIbNSB_6detail15normal_iteratorINSB_10device_ptrIiEEEESQ_NS7_8equal_toIiEEEENS7_10__not_fn_tINS7_10__identityEEEEENSB_17counting_iteratorIlNSB_11use_defaultESZ_SZ_EEEEEEEySF_S9_SV_EEvT0_PT3_T1_NS0_13GridEvenShareIS16_EET2_T4__param_0+8];
	ld.param.u64 	%rd117, [_ZN3cub18CUB_300001_SM_10006detail6reduce18DeviceReduceKernelINS2_10policy_hubIN4cuda3std3__45tupleIJblEEEyN6thrust24THRUST_300001_SM_1000_NS8cuda_cub9__find_if7functorIS9_EEE10Policy1000ENSB_12zip_iteratorINS8_IJNSD_26transform_input_iterator_tIbNSC_6detail35transform_pair_of_input_iterators_tIbNSB_6detail15normal_iteratorINSB_10device_ptrIiEEEESQ_NS7_8equal_toIiEEEENS7_10__not_fn_tINS7_10__identityEEEEENSB_17counting_iteratorIlNSB_11use_defaultESZ_SZ_EEEEEEEySF_S9_SV_EEvT0_PT3_T1_NS0_13GridEvenShareIS16_EET2_T4__param_0];
	cvta.to.global.u64 	%rd2, %rd117;
	cvta.to.global.u64 	%rd3, %rd118;
	mov.u32 	%r2, %ctaid.x;
	shl.b32 	%r67, %r1, 10;
	cvt.s64.s32 	%rd5, %r67;
	shl.b32 	%r68, %r2, 10;
	cvt.u64.u32 	%rd6, %r68;
	sub.s64 	%rd7, %rd1, %rd6;
	setp.gt.u64 	%p1, %rd7, 1023;
	@%p1 bra 	$L__BB11_78;
	cvt.u32.u64 	%r258, %rd6;
	cvt.u32.u64 	%r3, %rd1;
	sub.s32 	%r4, %r3, %r258;
	mov.u32 	%r5, %tid.x;
	setp.ge.s32 	%p148, %r5, %r4;
	mov.b16 	%rs385, 0;
	mov.b64 	%rd439, 0;
	mov.u32 	%r543, %r5;
	@%p148 bra 	$L__BB11_3;
	add.s32 	%r260, %r258, %r5;
	cvt.u64.u32 	%rd273, %r260;
	mul.wide.u32 	%rd274, %r260, 4;
	add.s64 	%rd275, %rd2, %rd274;
	add.s64 	%rd276, %rd3, %rd274;
	add.s64 	%rd439, %rd119, %rd273;
	ld.global.u32 	%r261, [%rd275];
	ld.global.u32 	%r262, [%rd276];
	setp.ne.s32 	%p149, %r261, %r262;
	selp.u16 	%rs385, 1, 0, %p149;
	add.s32 	%r543, %r5, 256;
$L__BB11_3:
	setp.ge.s32 	%p150, %r543, %r4;
	@%p150 bra 	$L__BB11_16;
	not.b32 	%r264, %r543;
	add.s32 	%r8, %r264, %r3;
	sub.s32 	%r265, %r8, %r258;
	shr.u32 	%r266, %r265, 8;
	add.s32 	%r9, %r266, 1;
	and.b32  	%r10, %r9, 7;
	setp.lt.u32 	%p151, %r265, 1792;
	@%p151 bra 	$L__BB11_8;
	add.s32 	%r542, %r543, 1024;
	and.b32  	%r267, %r9, 33554424;
	neg.s32 	%r541, %r267;
$L__BB11_6:
	.pragma "nounroll";
	add.s32 	%r268, %r542, -1024;
	cvt.s64.s32 	%rd278, %r268;
	add.s64 	%rd279, %rd278, %rd6;
	shl.b64 	%rd280, %rd279, 2;
	add.s64 	%rd281, %rd2, %rd280;
	add.s64 	%rd282, %rd3, %rd280;
	add.s64 	%rd283, %rd279, %rd119;
	ld.global.u32 	%r269, [%rd281];
	ld.global.u32 	%r270, [%rd282];
	setp.ne.s32 	%p152, %r269, %r270;
	selp.u16 	%rs230, 1, 0, %p152;
	and.b16  	%rs231, %rs385, 255;
	setp.ne.s16 	%p154, %rs231, 0;
	and.pred  	%p155, %p154, %p152;
	min.s64 	%rd284, %rd283, %rd439;
	setp.eq.s16 	%p156, %rs231, 0;
	selp.b64 	%rd285, %rd283, %rd439, %p156;
	selp.b16 	%rs232, %rs230, %rs385, %p156;
	selp.b64 	%rd286, %rd284, %rd285, %p155;
	selp.b16 	%rs233, 1, %rs232, %p155;
	and.b16  	%rs234, %rs233, 255;
	add.s32 	%r271, %r542, -768;
	cvt.s64.s32 	%rd287, %r271;
	add.s64 	%rd288, %rd287, %rd6;
	add.s64 	%rd289, %rd288, %rd119;
	ld.global.u32 	%r272, [%rd281+1024];
	ld.global.u32 	%r273, [%rd282+1024];
	setp.ne.s32 	%p157, %r272, %r273;
	selp.u16 	%rs235, 1, 0, %p157;
	setp.ne.s16 	%p159, %rs234, 0;
	and.pred  	%p160, %p159, %p157;
	min.s64 	%rd290, %rd289, %rd286;
	setp.eq.s16 	%p161, %rs234, 0;
	selp.b64 	%rd291, %rd289, %rd286, %p161;
	selp.b16 	%rs236, %rs235, %rs233, %p161;
	selp.b64 	%rd292, %rd290, %rd291, %p160;
	selp.b16 	%rs237, 1, %rs236, %p160;
	and.b16  	%rs238, %rs237, 255;
	add.s32 	%r274, %r542, -512;
	cvt.s64.s32 	%rd293, %r274;
	add.s64 	%rd294, %rd293, %rd6;
	add.s64 	%rd295, %rd294, %rd119;
	ld.global.u32 	%r275, [%rd281+2048];
	ld.global.u32 	%r276, [%rd282+2048];
	setp.ne.s32 	%p162, %r275, %r276;
	selp.u16 	%rs239, 1, 0, %p162;
	setp.ne.s16 	%p164, %rs238, 0;
	and.pred  	%p165, %p164, %p162;
	min.s64 	%rd296, %rd295, %rd292;
	setp.eq.s16 	%p166, %rs238, 0;
	selp.b64 	%rd297, %rd295, %rd292, %p166;
	selp.b16 	%rs240, %rs239, %rs237, %p166;
	selp.b64 	%rd298, %rd296, %rd297, %p165;
	selp.b16 	%rs241, 1, %rs240, %p165;
	and.b16  	%rs242, %rs241, 255;
	add.s32 	%r277, %r542, -256;
	cvt.s64.s32 	%rd299, %r277;
	add.s64 	%rd300, %rd299, %rd6;
	add.s64 	%rd301, %rd300, %rd119;
	ld.global.u32 	%r278, [%rd281+3072];
	ld.global.u32 	%r279, [%rd282+3072];
	setp.ne.s32 	%p167, %r278, %r279;
	selp.u16 	%rs243, 1, 0, %p167;
	setp.ne.s16 	%p169, %rs242, 0;
	and.pred  	%p170, %p169, %p167;
	min.s64 	%rd302, %rd301, %rd298;
	setp.eq.s16 	%p171, %rs242, 0;
	selp.b64 	%rd303, %rd301, %rd298, %p171;
	selp.b16 	%rs244, %rs243, %rs241, %p171;
	selp.b64 	%rd304, %rd302, %rd303, %p170;
	selp.b16 	%rs245, 1, %rs244, %p170;
	and.b16  	%rs246, %rs245, 255;
	add.s32 	%r280, %r542, 768;
	cvt.s64.s32 	%rd305, %r542;
	add.s64 	%rd306, %rd305, %rd6;
	add.s64 	%rd307, %rd306, %rd119;
	ld.global.u32 	%r281, [%rd281+4096];
	ld.global.u32 	%r282, [%rd282+4096];
	setp.ne.s32 	%p172, %r281, %r282;
	selp.u16 	%rs247, 1, 0, %p172;
	setp.ne.s16 	%p174, %rs246, 0;
	and.pred  	%p175, %p174, %p172;
	min.s64 	%rd308, %rd307, %rd304;
	setp.eq.s16 	%p176, %rs246, 0;
	selp.b64 	%rd309, %rd307, %rd304, %p176;
	selp.b16 	%rs248, %rs247, %rs245, %p176;
	selp.b64 	%rd310, %rd308, %rd309, %p175;
	selp.b16 	%rs249, 1, %rs248, %p175;
	and.b16  	%rs250, %rs249, 255;
	add.s32 	%r283, %r542, 256;
	cvt.s64.s32 	%rd311, %r283;
	add.s64 	%rd312, %rd311, %rd6;
	add.s64 	%rd313, %rd312, %rd119;
	ld.global.u32 	%r284, [%rd281+5120];
	ld.global.u32 	%r285, [%rd282+5120];
	setp.ne.s32 	%p177, %r284, %r285;
	selp.u16 	%rs251, 1, 0, %p177;
	setp.ne.s16 	%p179, %rs250, 0;
	and.pred  	%p180, %p179, %p177;
	min.s64 	%rd314, %rd313, %rd310;
	setp.eq.s16 	%p181, %rs250, 0;
	selp.b64 	%rd315, %rd313, %rd310, %p181;
	selp.b16 	%rs252, %rs251, %rs249, %p181;
	selp.b64 	%rd316, %rd314, %rd315, %p180;
	selp.b16 	%rs253, 1, %rs252, %p180;
	and.b16  	%rs254, %rs253, 255;
	add.s32 	%r286, %r542, 512;
	cvt.s64.s32 	%rd317, %r286;
	add.s64 	%rd318, %rd317, %rd6;
	add.s64 	%rd319, %rd318, %rd119;
	ld.global.u32 	%r287, [%rd281+6144];
	ld.global.u32 	%r288, [%rd282+6144];
	setp.ne.s32 	%p182, %r287, %r288;
	selp.u16 	%rs255, 1, 0, %p182;
	setp.ne.s16 	%p184, %rs254, 0;
	and.pred  	%p185, %p184, %p182;
	min.s64 	%rd320, %rd319, %rd316;
	setp.eq.s16 	%p186, %rs254, 0;
	selp.b64 	%rd321, %rd319, %rd316, %p186;
	selp.b16 	%rs256, %rs255, %rs253, %p186;
	selp.b64 	%rd322, %rd320, %rd321, %p185;
	selp.b16 	%rs257, 1, %rs256, %p185;
	and.b16  	%rs258, %rs257, 255;
	cvt.s64.s32 	%rd323, %r280;
	add.s64 	%rd324, %rd323, %rd6;
	add.s64 	%rd325, %rd324, %rd119;
	ld.global.u32 	%r289, [%rd281+7168];
	ld.global.u32 	%r290, [%rd282+7168];
	setp.ne.s32 	%p187, %r289, %r290;
	selp.u16 	%rs259, 1, 0, %p187;
	setp.ne.s16 	%p189, %rs258, 0;
	and.pred  	%p190, %p189, %p187;
	min.s64 	%rd326, %rd325, %rd322;
	setp.eq.s16 	%p191, %rs258, 0;
	selp.b64 	%rd327, %rd325, %rd322, %p191;
	selp.b16 	%rs260, %rs259, %rs257, %p191;
	selp.b64 	%rd439, %rd326, %rd327, %p190;
	selp.b16 	%rs385, 1, %rs260, %p190;
	add.s32 	%r542, %r542, 2048;
	add.s32 	%r541, %r541, 8;
	setp.ne.s32 	%p192, %r541, 0;
	@%p192 bra 	$L__BB11_6;
	add.s32 	%r543, %r542, -1024;
$L__BB11_8:
	setp.eq.s32 	%p193, %r10, 0;
	@%p193 bra 	$L__BB11_16;
	setp.lt.u32 	%p194, %r10, 4;
	@%p194 bra 	$L__BB11_11;
	cvt.s64.s32 	%rd329, %r543;
	add.s64 	%rd330, %rd329, %rd6;
	shl.b64 	%rd331, %rd330, 2;
	add.s64 	%rd332, %rd2, %rd331;
	add.s64 	%rd333, %rd3, %rd331;
	add.s64 	%rd334, %rd330, %rd119;
	ld.global.u32 	%r291, [%rd332];
	ld.global.u32 	%r292, [%rd333];
	setp.ne.s32 	%p195, %r291, %r292;
	selp.u16 	%rs262, 1, 0, %p195;
	and.b16  	%rs263, %rs385, 255;
	setp.ne.s16 	%p197, %rs263, 0;
	and.pred  	%p198, %p197, %p195;
	min.s64 	%rd335, %rd334, %rd439;
	setp.eq.s16 	%p199, %rs263, 0;
	selp.b64 	%rd336, %rd334, %rd439, %p199;
	selp.b16 	%rs264, %rs262, %rs385, %p199;
	selp.b64 	%rd337, %rd335, %rd336, %p198;
	selp.b16 	%rs265, 1, %rs264, %p198;
	and.b16  	%rs266, %rs265, 255;
	add.s32 	%r293, %r543, 256;
	cvt.s64.s32 	%rd338, %r293;
	add.s64 	%rd339, %rd338, %rd6;
	add.s64 	%rd340, %rd339, %rd119;
	ld.global.u32 	%r294, [%rd332+1024];
	ld.global.u32 	%r295, [%rd333+1024];
	setp.ne.s32 	%p200, %r294, %r295;
	selp.u16 	%rs267, 1, 0, %p200;
	setp.ne.s16 	%p202, %rs266, 0;
	and.pred  	%p203, %p202, %p200;
	min.s64 	%rd341, %rd340, %rd337;
	setp.eq.s16 	%p204, %rs266, 0;
	selp.b64 	%rd342, %rd340, %rd337, %p204;
	selp.b16 	%rs268, %rs267, %rs265, %p204;
	selp.b64 	%rd343, %rd341, %rd342, %p203;
	selp.b16 	%rs269, 1, %rs268, %p203;
	and.b16  	%rs270, %rs269, 255;
	add.s32 	%r296, %r543, 512;
	cvt.s64.s32 	%rd344, %r296;
	add.s64 	%rd345, %rd344, %rd6;
	add.s64 	%rd346, %rd345, %rd119;
	ld.global.u32 	%r297, [%rd332+2048];
	ld.global.u32 	%r298, [%rd333+2048];
	setp.ne.s32 	%p205, %r297, %r298;
	selp.u16 	%rs271, 1, 0, %p205;
	setp.ne.s16 	%p207, %rs270, 0;
	and.pred  	%p208, %p207, %p205;
	min.s64 	%rd347, %rd346, %rd343;
	setp.eq.s16 	%p209, %rs270, 0;
	selp.b64 	%rd348, %rd346, %rd343, %p209;
	selp.b16 	%rs272, %rs271, %rs269, %p209;
	selp.b64 	%rd349, %rd347, %rd348, %p208;
	selp.b16 	%rs273, 1, %rs272, %p208;
	and.b16  	%rs274, %rs273, 255;
	add.s32 	%r299, %r543, 768;
	cvt.s64.s32 	%rd350, %r299;
	add.s64 	%rd351, %rd350, %rd6;
	add.s64 	%rd352, %rd351, %rd119;
	ld.global.u32 	%r300, [%rd332+3072];
	ld.global.u32 	%r301, [%rd333+3072];
	setp.ne.s32 	%p210, %r300, %r301;
	selp.u16 	%rs275, 1, 0, %p210;
	setp.ne.s16 	%p212, %rs274, 0;
	and.pred  	%p213, %p212, %p210;
	min.s64 	%rd353, %rd352, %rd349;
	setp.eq.s16 	%p214, %rs274, 0;
	selp.b64 	%rd354, %rd352, %rd349, %p214;
	selp.b16 	%rs276, %rs275, %rs273, %p214;
	selp.b64 	%rd439, %rd353, %rd354, %p213;
	selp.b16 	%rs385, 1, %rs276, %p213;
	add.s32 	%r543, %r543, 1024;
$L__BB11_11:
	and.b32  	%r302, %r9, 3;
	setp.eq.s32 	%p215, %r302, 0;
	@%p215 bra 	$L__BB11_16;
	setp.eq.s32 	%p216, %r302, 1;
	@%p216 bra 	$L__BB11_14;
	cvt.s64.s32 	%rd356, %r543;
	add.s64 	%rd357, %rd356, %rd6;
	shl.b64 	%rd358, %rd357, 2;
	add.s64 	%rd359, %rd2, %rd358;
	add.s64 	%rd360, %rd3, %rd358;
	add.s64 	%rd361, %rd357, %rd119;
	ld.global.u32 	%r303, [%rd359];
	ld.global.u32 	%r304, [%rd360];
	setp.ne.s32 	%p217, %r303, %r304;
	selp.u16 	%rs278, 1, 0, %p217;
	and.b16  	%rs279, %rs385, 255;
	setp.ne.s16 	%p219, %rs279, 0;
	and.pred  	%p220, %p219, %p217;
	min.s64 	%rd362, %rd361, %rd439;
	setp.eq.s16 	%p221, %rs279, 0;
	selp.b64 	%rd363, %rd361, %rd439, %p221;
	selp.b16 	%rs280, %rs278, %rs385, %p221;
	selp.b64 	%rd364, %rd362, %rd363, %p220;
	selp.b16 	%rs281, 1, %rs280, %p220;
	and.b16  	%rs282, %rs281, 255;
	add.s32 	%r305, %r543, 256;
	cvt.s64.s32 	%rd365, %r305;
	add.s64 	%rd366, %rd365, %rd6;
	add.s64 	%rd367, %rd366, %rd119;
	ld.global.u32 	%r306, [%rd359+1024];
	ld.global.u32 	%r307, [%rd360+1024];
	setp.ne.s32 	%p222, %r306, %r307;
	selp.u16 	%rs283, 1, 0, %p222;
	setp.ne.s16 	%p224, %rs282, 0;
	and.pred  	%p225, %p224, %p222;
	min.s64 	%rd368, %rd367, %rd364;
	setp.eq.s16 	%p226, %rs282, 0;
	selp.b64 	%rd369, %rd367, %rd364, %p226;
	selp.b16 	%rs284, %rs283, %rs281, %p226;
	selp.b64 	%rd439, %rd368, %rd369, %p225;
	selp.b16 	%rs385, 1, %rs284, %p225;
	add.s32 	%r543, %r543, 512;
$L__BB11_14:
	and.b32  	%r308, %r8, 256;
	setp.ne.s32 	%p227, %r308, 0;
	@%p227 bra 	$L__BB11_16;
	cvt.s64.s32 	%rd370, %r543;
	add.s64 	%rd371, %rd370, %rd6;
	shl.b64 	%rd372, %rd371, 2;
	add.s64 	%rd373, %rd2, %rd372;
	add.s64 	%rd374, %rd3, %rd372;
	add.s64 	%rd375, %rd371, %rd119;
	ld.global.u32 	%r309, [%rd373];
	ld.global.u32 	%r310, [%rd374];
	setp.ne.s32 	%p228, %r309, %r310;
	selp.u16 	%rs285, 1, 0, %p228;
	and.b16  	%rs286, %rs385, 255;
	setp.ne.s16 	%p230, %rs286, 0;
	and.pred  	%p231, %p230, %p228;
	min.s64 	%rd376, %rd375, %rd439;
	setp.eq.s16 	%p232, %rs286, 0;
	selp.b64 	%rd377, %rd375, %rd439, %p232;
	selp.b16 	%rs287, %rs285, %rs385, %p232;
	selp.b64 	%rd439, %rd376, %rd377, %p231;
	selp.b16 	%rs385, 1, %rs287, %p231;
$L__BB11_16:
	setp.lt.s32 	%p233, %r4, 256;
	@%p233 bra 	$L__BB11_41;
	// begin inline asm
	mov.u32 %r429, %laneid;
	// end inline asm
	cvt.u32.u16 	%r450, %rs385;
	and.b32  	%r431, %r450, 255;
	mov.b32 	%r447, 1;
	mov.b32 	%r448, 31;
	mov.b32 	%r449, -1;
	// begin inline asm
	shfl.sync.down.b32 %r430, %r431, %r447, %r448, %r449;
	// end inline asm
	// begin inline asm
	shfl.sync.down.b32 %r435, %r436, %r447, %r448, %r449;
	// end inline asm
	mov.b64 	{%r441, %r446}, %rd439;
	// begin inline asm
	shfl.sync.down.b32 %r440, %r441, %r447, %r448, %r449;
	// end inline asm
	// begin inline asm
	shfl.sync.down.b32 %r445, %r446, %r447, %r448, %r449;
	// end inline asm
	mov.b64 	%rd22, {%r440, %r445};
	cvt.u16.u32 	%rs15, %r430;
	setp.gt.s32 	%p283, %r429, 30;
	@%p283 bra 	$L__BB11_21;
	and.b16  	%rs329, %rs385, 255;
	setp.eq.s16 	%p284, %rs329, 0;
	and.b16  	%rs330, %rs15, 255;
	setp.eq.s16 	%p285, %rs330, 0;
	or.pred  	%p286, %p284, %p285;
	@%p286 bra 	$L__BB11_20;
	min.s64 	%rd439, %rd22, %rd439;
	mov.b16 	%rs385, 1;
	bra.uni 	$L__BB11_21;
$L__BB11_20:
	setp.eq.s16 	%p287, %rs329, 0;
	selp.b64 	%rd439, %rd22, %rd439, %p287;
	selp.b16 	%rs385, %rs15, %rs385, %p287;
$L__BB11_21:
	cvt.u32.u16 	%r471, %rs385;
	and.b32  	%r452, %r471, 255;
	mov.b32 	%r468, 2;
	mov.b32 	%r469, 31;
	mov.b32 	%r470, -1;
	// begin inline asm
	shfl.sync.down.b32 %r451, %r452, %r468, %r469, %r470;
	// end inline asm
	// begin inline asm
	shfl.sync.down.b32 %r456, %r457, %r468, %r469, %r470;
	// end inline asm
	mov.b64 	{%r462, %r467}, %rd439;
	// begin inline asm
	shfl.sync.down.b32 %r461, %r462, %r468, %r469, %r470;
	// end inline asm
	// begin inline asm
	shfl.sync.down.b32 %r466, %r467, %r468, %r469, %r470;
	// end inline asm
	mov.b64 	%rd26, {%r461, %r466};
	cvt.u16.u32 	%rs18, %r451;
	setp.gt.s32 	%p288, %r429, 29;
	@%p288 bra 	$L__BB11_25;
	and.b16  	%rs333, %rs385, 255;
	setp.eq.s16 	%p289, %rs333, 0;
	and.b16  	%rs334, %rs18, 255;
	setp.eq.s16 	%p290, %rs334, 0;
	or.pred  	%p291, %p289, %p290;
	@%p291 bra 	$L__BB11_24;
	min.s64 	%rd439, %rd26, %rd439;
	mov.b16 	%rs385, 1;
	bra.uni 	$L__BB11_25;
$L__BB11_24:
	setp.eq.s16 	%p292, %rs333, 0;
	selp.b64 	%rd439, %rd26, %rd439, %p292;
	selp.b16 	%rs385, %rs18, %rs385, %p292;
$L__BB11_25:
	cvt.u32.u16 	%r492, %rs385;
	and.b32  	%r473, %r492, 255;
	mov.b32 	%r489, 4;
	mov.b32 	%r490, 31;
	mov.b32 	%r491, -1;
	// begin inline asm
	shfl.sync.down.b32 %r472, %r473, %r489, %r490, %r491;
	// end inline asm
	// begin inline asm
	shfl.sync.down.b32 %r477, %r478, %r489, %r490, %r491;
	// end inline asm
	mov.b64 	{%r483, %r488}, %rd439;
	// begin inline asm
	shfl.sync.down.b32 %r482, %r483, %r489, %r490, %r491;
	// end inline asm
	// begin inline asm
	shfl.sync.down.b32 %r487, %r488, %r489, %r490, %r491;
	// end inline asm
	mov.b64 	%rd30, {%r482, %r487};
	cvt.u16.u32 	%rs21, %r472;
	setp.gt.s32 	%p293, %r429, 27;
	@%p293 bra 	$L__BB11_29;
	and.b16  	%rs337, %rs385, 255;
	setp.eq.s16 	%p294, %rs337, 0;
	and.b16  	%rs338, %rs21, 255;
	setp.eq.s16 	%p295, %rs338, 0;
	or.pred  	%p296, %p294, %p295;
	@%p296 bra 	$L__BB11_28;
	min.s64 	%rd439, %rd30, %rd439;
	mov.b16 	%rs385, 1;
	bra.uni 	$L__BB11_29;
$L__BB11_28:
	setp.eq.s16 	%p297, %rs337, 0;
	selp.b16 	%rs385, %rs21, %rs385, %p297;
	selp.b64 	%rd439, %rd30, %rd439, %p297;
$L__BB11_29:
	cvt.u32.u16 	%r513, %rs385;
	and.b32  	%r494, %r513, 255;
	mov.b32 	%r510, 8;
	mov.b32 	%r511, 31;
	mov.b32 	%r512, -1;
	// begin inline asm
	shfl.sync.down.b32 %r493, %r494, %r510, %r511, %r512;
	// end inline asm
	// begin inline asm
	shfl.sync.down.b32 %r498, %r499, %r510, %r511, %r512;
	// end inline asm
	mov.b64 	{%r504, %r509}, %rd439;
	// begin inline asm
	shfl.sync.down.b32 %r503, %r504, %r510, %r511, %r512;
	// end inline asm
	// begin inline asm
	shfl.sync.down.b32 %r508, %r509, %r510, %r511, %r512;
	// end inline asm
	mov.b64 	%rd34, {%r503, %r508};
	cvt.u16.u32 	%rs24, %r493;
	setp.gt.s32 	%p298, %r429, 23;
	@%p298 bra 	$L__BB11_33;
	and.b16  	%rs341, %rs385, 255;
	setp.eq.s16 	%p299, %rs341, 0;
	and.b16  	%rs342, %rs24, 255;
	setp.eq.s16 	%p300, %rs342, 0;
	or.pred  	%p301, %p299, %p300;
	@%p301 bra 	$L__BB11_32;
	min.s64 	%rd439, %rd34, %rd439;
	mov.b16 	%rs385, 1;
	bra.uni 	$L__BB11_33;
$L__BB11_32:
	setp.eq.s16 	%p302, %rs341, 0;
	selp.b16 	%rs385, %rs24, %rs385, %p302;
	selp.b64 	%rd439, %rd34, %rd439, %p302;
$L__BB11_33:
	cvt.u32.u16 	%r534, %rs385;
	and.b32  	%r515, %r534, 255;
	mov.b32 	%r531, 16;
	mov.b32 	%r532, 31;
	mov.b32 	%r533, -1;
	// begin inline asm
	shfl.sync.down.b32 %r514, %r515, %r531, %r532, %r533;
	// end inline asm
	// begin inline asm
	shfl.sync.down.b32 %r519, %r520, %r531, %r532, %r533;
	// end inline asm
	mov.b64 	{%r525, %r530}, %rd439;
	// begin inline asm
	shfl.sync.down.b32 %r524, %r525, %r531, %r532, %r533;
	// end inline asm
	// begin inline asm
	shfl.sync.down.b32 %r529, %r530, %r531, %r532, %r533;
	// end inline asm
	mov.b64 	%rd38, {%r524, %r529};
	cvt.u16.u32 	%rs27, %r514;
	setp.gt.s32 	%p303, %r429, 15;
	@%p303 bra 	$L__BB11_37;
	and.b16  	%rs345, %rs385, 255;
	setp.eq.s16 	%p304, %rs345, 0;
	and.b16  	%rs346, %rs27, 255;
	setp.eq.s16 	%p305, %rs346, 0;
	or.pred  	%p306, %p304, %p305;
	@%p306 bra 	$L__BB11_36;
	min.s64 	%rd439, %rd38, %rd439;
	mov.b16 	%rs385, 1;
	bra.uni 	$L__BB11_37;
$L__BB11_36:
	setp.eq.s16 	%p307, %rs345, 0;
	selp.b16 	%rs385, %rs27, %rs385, %p307;
	selp.b64 	%rd439, %rd38, %rd439, %p307;
$L__BB11_37:
	setp.ne.s32 	%p308, %r429, 0;
	@%p308 bra 	$L__BB11_39;
	shr.u32 	%r535, %r5, 1;
	and.b32  	%r536, %r535, 496;
	mov.u32 	%r537, _ZZN3cub18CUB_300001_SM_10006detail6reduce18DeviceReduceKernelINS2_10policy_hubIN4cuda3std3__45tupleIJblEEEyN6thrust24THRUST_300001_SM_1000_NS8cuda_cub9__find_if7functorIS9_EEE10Policy1000ENSB_12zip_iteratorINS8_IJNSD_26transform_input_iterator_tIbNSC_6detail35transform_pair_of_input_iterators_tIbNSB_6detail15normal_iteratorINSB_10device_ptrIiEEEESQ_NS7_8equal_toIiEEEENS7_10__not_fn_tINS7_10__identityEEEEENSB_17counting_iteratorIlNSB_11use_defaultESZ_SZ_EEEEEEEySF_S9_SV_EEvT0_PT3_T1_NS0_13GridEvenShareIS16_EET2_T4_E12temp_storage;
	add.s32 	%r538, %r537, %r536;
	st.shared.u8 	[%r538+8], %rs385;
	st.shared.u64 	[%r538+16], %rd439;
$L__BB11_39:
	bar.sync 	0;
	setp.ne.s32 	%p309, %r5, 0;
	@%p309 bra 	$L__BB11_118;
	ld.shared.u8 	%rs349, [_ZZN3cub18CUB_300001_SM_10006detail6reduce18DeviceReduceKernelINS2_10policy_hubIN4cuda3std3__45tupleIJblEEEyN6thrust24THRUST_300001_SM_1000_NS8cuda_cub9__find_if7functorIS9_EEE10Policy1000ENSB_12zip_iteratorINS8_IJNSD_26transform_input_iterator_tIbNSC_6detail35transform_pair_of_input_iterators_tIbNSB_6detail15normal_iteratorINSB_10device_ptrIiEEEESQ_NS7_8equal_toIiEEEENS7_10__not_fn_tINS7_10__identityEEEEENSB_17counting_iteratorIlNSB_11use_defaultESZ_SZ_EEEEEEEySF_S9_SV_EEvT0_PT3_T1_NS0_13GridEvenShareIS16_EET2_T4_E12temp_storage+24];
	ld.shared.u64 	%rd399, [_ZZN3cub18CUB_300001_SM_10006detail6reduce18DeviceReduceKernelINS2_10policy_hubIN4cuda3std3__45tupleIJblEEEyN6thrust24THRUST_300001_SM_1000_NS8cuda_cub9__find_if7functorIS9_EEE10Policy1000ENSB_12zip_iteratorINS8_IJNSD_26transform_input_iterator_tIbNSC_6detail35transform_pair_of_input_iterators_tIbNSB_6detail15normal_iteratorINSB_10device_ptrIiEEEESQ_NS7_8equal_toIiEEEENS7_10__not_fn_tINS7_10__identityEEEEENSB_17counting_iteratorIlNSB_11use_defaultESZ_SZ_EEEEEEEySF_S9_SV_EEvT0_PT3_T1_NS0_13GridEvenShareIS16_EET2_T4_E12temp_storage+32];
	and.b16  	%rs350, %rs385, 255;
	setp.eq.s16 	%p310, %rs350, 0;
	setp.eq.s16 	%p311, %rs349, 0;
	min.s64 	%rd400, %rd399, %rd439;
	selp.b16 	%rs351, %rs385, 1, %p311;
	selp.b16 	%rs352, %rs349, %rs351, %p310;
	and.b16  	%rs353, %rs352, 255;
	selp.b64 	%rd401, %rd439, %rd400, %p311;
	selp.b64 	%rd402, %rd399, %rd401, %p310;
	ld.shared.u8 	%rs354, [_ZZN3cub18CUB_300001_SM_10006detail6reduce18DeviceReduceKernelINS2_10policy_hubIN4cuda3std3__45tupleIJblEEEyN6thrust24THRUST_300001_SM_1000_NS8cuda_cub9__find_if7functorIS9_EEE10Policy1000ENSB_12zip_iteratorINS8_IJNSD_26transform_input_iterator_tIbNSC_6detail35transform_pair_of_input_iterators_tIbNSB_6detail15normal_iteratorINSB_10device_ptrIiEEEESQ_NS7_8equal_toIiEEEENS7_10__not_fn_tINS7_10__identityEEEEENSB_17counting_iteratorIlNSB_11use_defaultESZ_SZ_EEEEEEEySF_S9_SV_EEvT0_PT3_T1_NS0_13GridEvenShareIS16_EET2_T4_E12temp_storage+40];
	ld.shared.u64 	%rd403, [_ZZN3cub18CUB_300001_SM_10006detail6reduce18DeviceReduceKernelINS2_10policy_hubIN4cuda3std3__45tupleIJblEEEyN6thrust24THRUST_300001_SM_1000_NS8cuda_cub9__find_if7functorIS9_EEE10Policy1000ENSB_12zip_iteratorINS8_IJNSD_26transform_input_iterator_tIbNSC_6detail35transform_pair_of_input_iterators_tIbNSB_6detail15normal_iteratorINSB_10device_ptrIiEEEESQ_NS7_8equal_toIiEEEENS7_10__not_fn_tINS7_10__identityEEEEENSB_17counting_iteratorIlNSB_11use_defaultESZ_SZ_EEEEEEEySF_S9_SV_EEvT0_PT3_T1_NS0_13GridEvenShareIS16_EET2_T4_E12temp_storage+48];
	setp.eq.s16 	%p312, %rs353, 0;
	setp.eq.s16 	%p313, %rs354, 0;
	min.s64 	%rd404, %rd403, %rd402;
	selp.b16 	%rs355, %rs352, 1, %p313;
	selp.b16 	%rs356, %rs354, %rs355, %p312;
	and.b16  	%rs357, %rs356, 255;
	selp.b64 	%rd405, %rd402, %rd404, %p313;
	selp.b64 	%rd406, %rd403, %rd405, %p312;
	ld.shared.u8 	%rs358, [_ZZN3cub18CUB_300001_SM_10006detail6reduce18DeviceReduceKernelINS2_10policy_hubIN4cuda3std3__45tupleIJblEEEyN6thrust24THRUST_300001_SM_1000_NS8cuda_cub9__find_if7functorIS9_EEE10Policy1000ENSB_12zip_iteratorINS8_IJNSD_26transform_input_iterator_tIbNSC_6detail35transform_pair_of_input_iterators_tIbNSB_6detail15normal_iteratorINSB_10device_ptrIiEEEESQ_NS7_8equal_toIiEEEENS7_10__not_fn_tINS7_10__identityEEEEENSB_17counting_iteratorIlNSB_11use_defaultESZ_SZ_EEEEEEEySF_S9_SV_EEvT0_PT3_T1_NS0_13GridEvenShareIS16_EET2_T4_E12temp_storage+56];
	ld.shared.u64 	%rd407, [_ZZN3cub18CUB_300001_SM_10006detail6reduce18DeviceReduceKernelINS2_10policy_hubIN4cuda3std3__45tupleIJblEEEyN6thrust24THRUST_300001_SM_1000_NS8cuda_cub9__find_if7functorIS9_EEE10Policy1000ENSB_12zip_iteratorINS8_IJNSD_26transform_input_iterator_tIbNSC_6detail35transform_pair_of_input_iterators_tIbNSB_6detail15normal_iteratorINSB_10device_ptrIiEEEESQ_NS7_8equal_toIiEEEENS7_10__not_fn_tINS7_10__identityEEEEENSB_17counting_iteratorIlNSB_11use_defaultESZ_SZ_EEEEEEEySF_S9_SV_EEvT0_PT3_T1_NS0_13GridEvenShareIS16_EET2_T4_E12temp_storage+64];
	setp.eq.s16 	%p314, %rs357, 0;
	setp.eq.s16 	%p315, %rs358, 0;
	min.s64 	%rd408, %rd407, %rd406;
	selp.b16 	%rs359, %rs356, 1, %p315;
	selp.b16 	%rs360, %rs358, %rs359, %p314;
	and.b16  	%rs361, %rs360, 255;
	selp.b64 	%rd409, %rd406, %rd408, %p315;
	selp.b64 	%rd410, %rd407, %rd409, %p314;
	ld.shared.u8 	%rs362, [_ZZN3cub18CUB_300001_SM_10006detail6reduce18DeviceReduceKernelINS2_10policy_hubIN4cuda3std3__45tupleIJblEEEyN6thrust24THRUST_300001_SM_1000_NS8cuda_cub9__find_if7functorIS9_EEE10Policy1000ENSB_12zip_iteratorINS8_IJNSD_26transform_input_iterator_tIbNSC_6detail35transform_pair_of_input_iterators_tIbNSB_6detail15normal_iteratorINSB_10device_ptrIiEEEESQ_NS7_8equal_toIiEEEENS7_10__not_fn_tINS7_10__identityEEEEENSB_17counting_iteratorIlNSB_11use_defaultESZ_SZ_EEEEEEEySF_S9_SV_EEvT0_PT3_T1_NS0_13GridEvenShareIS16_EET2_T4_E12temp_storage+72];
	ld.shared.u64 	%rd411, [_ZZN3cub18CUB_300001_SM_10006detail6reduce18DeviceReduceKernelINS2_10policy_hubIN4cuda3std3__45tupleIJblEEEyN6thrust24THRUST_300001_SM_1000_NS8cuda_cub9__find_if7functorIS9_EEE10Policy1000ENSB_12zip_iteratorINS8_IJNSD_26transform_input_iterator_tIbNSC_6detail35transform_pair_of_input_iterators_tIbNSB_6detail15normal_iteratorINSB_10device_ptrIiEEEESQ_NS7_8equal_toIiEEEENS7_10__not_fn_tINS7_10__identityEEEEENSB_17counting_iteratorIlNSB_11use_defaultESZ_SZ_EEEEEEEySF_S9_SV_EEvT0_PT3_T1_NS0_13GridEvenShareIS16_EET2_T4_E12temp_storage+80];
	setp.eq.s16 	%p316, %rs361, 0;
	setp.eq.s16 	%p317, %rs362, 0;
	min.s64 	%rd412, %rd411, %rd410;
	selp.b16 	%rs363, %rs360, 1, %p317;
	selp.b16 	%rs364, %rs362, %rs363, %p316;
	and.b16  	%rs365, %rs364, 255;
	selp.b64 	%rd413, %rd410, %rd412, %p317;
	selp.b64 	%rd414, %rd411, %rd413, %p316;
	ld.shared.u8 	%rs366, [_ZZN3cub18CUB_300001_SM_10006detail6reduce18DeviceReduceKernelINS2_10policy_hubIN4cuda3std3__45tupleIJblEEEyN6thrust24THRUST_300001_SM_1000_NS8cuda_cub9__find_if7functorIS9_EEE10Policy1000ENSB_12zip_iteratorINS8_IJNSD_26transform_input_iterator_tIbNSC_6detail35transform_pair_of_input_iterators_tIbNSB_6detail15normal_iteratorINSB_10device_ptrIiEEEESQ_NS7_8equal_toIiEEEENS7_10__not_fn_tINS7_10__identityEEEEENSB_17counting_iteratorIlNSB_11use_defaultESZ_SZ_EEEEEEEySF_S9_SV_EEvT0_PT3_T1_NS0_13GridEvenShareIS16_EET2_T4_E12temp_storage+88];
	ld.shared.u64 	%rd415, [_ZZN3cub18CUB_300001_SM_10006detail6reduce18DeviceReduceKernelINS2_10policy_hubIN4cuda3std3__45tupleIJblEEEyN6thrust24THRUST_300001_SM_1000_NS8cuda_cub9__find_if7functorIS9_EEE10Policy1000ENSB_12zip_iteratorINS8_IJNSD_26transform_input_iterator_tIbNSC_6detail35transform_pair_of_input_iterators_tIbNSB_6detail15normal_iteratorINSB_10device_ptrIiEEEESQ_NS7_8equal_toIiEEEENS7_10__not_fn_tINS7_10__identityEEEEENSB_17counting_iteratorIlNSB_11use_defaultESZ_SZ_EEEEEEEySF_S9_SV_EEvT0_PT3_T1_NS0_13GridEvenShareIS16_EET2_T4_E12temp_storage+96];
	setp.eq.s16 	%p318, %rs365, 0;
	setp.eq.s16 	%p319, %rs366, 0;
	min.s64 	%rd416, %rd415, %rd414;
	selp.b16 	%rs367, %rs364, 1, %p319;
	selp.b16 	%rs368, %rs366, %rs367, %p318;
	and.b16  	%rs369, %rs368, 255;
	selp.b64 	%rd417, %rd414, %rd416, %p319;
	selp.b64 	%rd418, %rd415, %rd417, %p318;
	ld.shared.u8 	%rs370, [_ZZN3cub18CUB_300001_SM_10006detail6reduce18DeviceReduceKernelINS2_10policy_hubIN4cuda3std3__45tupleIJblEEEyN6thrust24THRUST_300001_SM_1000_NS8cuda_cub9__find_if7functorIS9_EEE10Policy1000ENSB_12zip_iteratorINS8_IJNSD_26transform_input_iterator_tIbNSC_6detail35transform_pair_of_input_iterators_tIbNSB_6detail15normal_iteratorINSB_10device_ptrIiEEEESQ_NS7_8equal_toIiEEEENS7_10__not_fn_tINS7_10__identityEEEEENSB_17counting_iteratorIlNSB_11use_defaultESZ_SZ_EEEEEEEySF_S9_SV_EEvT0_PT3_T1_NS0_13GridEvenShareIS16_EET2_T4_E12temp_storage+104];
	ld.shared.u64 	%rd419, [_ZZN3cub18CUB_300001_SM_10006detail6reduce18DeviceReduceKernelINS2_10policy_hubIN4cuda3std3__45tupleIJblEEEyN6thrust24THRUST_300001_SM_1000_NS8cuda_cub9__find_if7functorIS9_EEE10Policy1000ENSB_12zip_iteratorINS8_IJNSD_26transform_input_iterator_tIbNSC_6detail35transform_pair_of_input_iterators_tIbNSB_6detail15normal_iteratorINSB_10device_ptrIiEEEESQ_NS7_8equal_toIiEEEENS7_10__not_fn_tINS7_10__identityEEEEENSB_17counting_iteratorIlNSB_11use_defaultESZ_SZ_EEEEEEEySF_S9_SV_EEvT0_PT3_T1_NS0_13GridEvenShareIS16_EET2_T4_E12temp_storage+112];
	setp.eq.s16 	%p320, %rs369, 0;
	setp.eq.s16 	%p321, %rs370, 0;
	min.s64 	%rd420, %rd419, %rd418;
	selp.b16 	%rs371, %rs368, 1, %p321;
	selp.b16 	%rs372, %rs370, %rs371, %p320;
	and.b16  	%rs373, %rs372, 255;
	selp.b64 	%rd421, %rd418, %rd420, %p321;
	selp.b64 	%rd422, %rd419, %rd421, %p320;
	ld.shared.u8 	%rs374, [_ZZN3cub18CUB_300001_SM_10006detail6reduce18DeviceReduceKernelINS2_10policy_hubIN4cuda3std3__45tupleIJblEEEyN6thrust24THRUST_300001_SM_1000_NS8cuda_cub9__find_if7functorIS9_EEE10Policy1000ENSB_12zip_iteratorINS8_IJNSD_26transform_input_iterator_tIbNSC_6detail35transform_pair_of_input_iterators_tIbNSB_6detail15normal_iteratorINSB_10device_ptrIiEEEESQ_NS7_8equal_toIiEEEENS7_10__not_fn_tINS7_10__identityEEEEENSB_17counting_iteratorIlNSB_11use_defaultESZ_SZ_EEEEEEEySF_S9_SV_EEvT0_PT3_T1_NS0_13GridEvenShareIS16_EET2_T4_E12temp_storage+120];
	ld.shared.u64 	%rd423, [_ZZN3cub18CUB_300001_SM_10006detail6reduce18DeviceReduceKernelINS2_10policy_hubIN4cuda3std3__45tupleIJblEEEyN6thrust24THRUST_300001_SM_1000_NS8cuda_cub9__find_if7functorIS9_EEE10Policy1000ENSB_12zip_iteratorINS8_IJNSD_26transform_input_iterator_tIbNSC_6detail35transform_pair_of_input_iterators_tIbNSB_6detail15normal_iteratorINSB_10device_ptrIiEEEESQ_NS7_8equal_toIiEEEENS7_10__not_fn_tINS7_10__identityEEEEENSB_17counting_iteratorIlNSB_11use_defaultESZ_SZ_EEEEEEEySF_S9_SV_EEvT0_PT3_T1_NS0_13GridEvenShareIS16_EET2_T4_E12temp_storage+128];
	setp.eq.s16 	%p322, %rs373, 0;
	setp.eq.s16 	%p323, %rs374, 0;
	min.s64 	%rd424, %rd423, %rd422;
	selp.b16 	%rs375, %rs372, 1, %p323;
	selp.b16 	%rs385, %rs374, %rs375, %p322;
	selp.b64 	%rd425, %rd422, %rd424, %p323;
	selp.b64 	%rd439, %rd423, %rd425, %p322;
	bra.uni 	$L__BB11_118;
$L__BB11_41:
	// begin inline asm
	mov.u32 %r311, %laneid;
	// end inline asm
	and.b32  	%r332, %r5, 992;
	add.s32 	%r333, %r332, 32;
	setp.gt.s32 	%p234, %r333, %r4;
	not.b32 	%r334, %r332;
	add.s32 	%r335, %r4, %r334;
	selp.b32 	%r330, %r335, 31, %p234;
	cvt.u32.u16 	%r336, %rs385;
	and.b32  	%r313, %r336, 255;
	mov.b32 	%r329, 1;
	mov.b32 	%r331, -1;
	// begin inline asm
	shfl.sync.down.b32 %r312, %r313, %r329, %r330, %r331;
	// end inline asm
	// begin inline asm
	shfl.sync.down.b32 %r317, %r318, %r329, %r330, %r331;
	// end inline asm
	mov.b64 	{%r323, %r328}, %rd439;
	// begin inline asm
	shfl.sync.down.b32 %r322, %r323, %r329, %r330, %r331;
	// end inline asm
	// begin inline asm
	shfl.sync.down.b32 %r327, %r328, %r329, %r330, %r331;
	// end inline asm
	mov.b64 	%rd43, {%r322, %r327};
	cvt.u16.u32 	%rs31, %r312;
	setp.ge.s32 	%p235, %r311, %r330;
	@%p235 bra 	$L__BB11_45;
	and.b16  	%rs288, %rs385, 255;
	setp.eq.s16 	%p236, %rs288, 0;
	and.b16  	%rs289, %rs31, 255;
	setp.eq.s16 	%p237, %rs289, 0;
	or.pred  	%p238, %p236, %p237;
	@%p238 bra 	$L__BB11_44;
	min.s64 	%rd439, %rd43, %rd439;
	mov.b16 	%rs385, 1;
	bra.uni 	$L__BB11_45;
$L__BB11_44:
	setp.eq.s16 	%p239, %rs288, 0;
	selp.b16 	%rs385, %rs31, %rs385, %p239;
	selp.b64 	%rd439, %rd43, %rd439, %p239;
$L__BB11_45:
	cvt.u32.u16 	%r357, %rs385;
	and.b32  	%r338, %r357, 255;
	mov.b32 	%r354, 2;
	mov.b32 	%r356, -1;
	// begin inline asm
	shfl.sync.down.b32 %r337, %r338, %r354, %r330, %r356;
	// end inline asm
	// begin inline asm
	shfl.sync.down.b32 %r342, %r343, %r354, %r330, %r356;
	// end inline asm
	mov.b64 	{%r348, %r353}, %rd439;
	// begin inline asm
	shfl.sync.down.b32 %r347, %r348, %r354, %r330, %r356;
	// end inline asm
	// begin inline asm
	shfl.sync.down.b32 %r352, %r353, %r354, %r330, %r356;
	// end inline asm
	mov.b64 	%rd47, {%r347, %r352};
	cvt.u16.u32 	%rs34, %r337;
	add.s32 	%r358, %r311, 2;
	setp.gt.s32 	%p240, %r358, %r330;
	@%p240 bra 	$L__BB11_49;
	and.b16  	%rs292, %rs385, 255;
	setp.eq.s16 	%p241, %rs292, 0;
	and.b16  	%rs293, %rs34, 255;
	setp.eq.s16 	%p242, %rs293, 0;
	or.pred  	%p243, %p241, %p242;
	@%p243 bra 	$L__BB11_48;
	min.s64 	%rd439, %rd47, %rd439;
	mov.b16 	%rs385, 1;
	bra.uni 	$L__BB11_49;
$L__BB11_48:
	setp.eq.s16 	%p244, %rs292, 0;
	selp.b16 	%rs385, %rs34, %rs385, %p244;
	selp.b64 	%rd439, %rd47, %rd439, %p244;
$L__BB11_49:
	cvt.u32.u16 	%r379, %rs385;
	and.b32  	%r360, %r379, 255;
	mov.b32 	%r376, 4;
	mov.b32 	%r378, -1;
	// begin inline asm
	shfl.sync.down.b32 %r359, %r360, %r376, %r330, %r378;
	// end inline asm
	// begin inline asm
	shfl.sync.down.b32 %r364, %r365, %r376, %r330, %r378;
	// end inline asm
	mov.b64 	{%r370, %r375}, %rd439;
	// begin inline asm
	shfl.sync.down.b32 %r369, %r370, %r376, %r330, %r378;
	// end inline asm
	// begin inline asm
	shfl.sync.down.b32 %r374, %r375, %r376, %r330, %r378;
	// end inline asm
	mov.b64 	%rd51, {%r369, %r374};
	cvt.u16.u32 	%rs37, %r359;
	add.s32 	%r380, %r311, 4;
	setp.gt.s32 	%p245, %r380, %r330;
	@%p245 bra 	$L__BB11_53;
	and.b16  	%rs296, %rs385, 255;
	setp.eq.s16 	%p246, %rs296, 0;
	and.b16  	%rs297, %rs37, 255;
	setp.eq.s16 	%p247, %rs297, 0;
	or.pred  	%p248, %p246, %p247;
	@%p248 bra 	$L__BB11_52;
	min.s64 	%rd439, %rd51, %rd439;
	mov.b16 	%rs385, 1;
	bra.uni 	$L__BB11_53;
$L__BB11_52:
	setp.eq.s16 	%p249, %rs296, 0;
	selp.b16 	%rs385, %rs37, %rs385, %p249;
	selp.b64 	%rd439, %rd51, %rd439, %p249;
$L__BB11_53:
	cvt.u32.u16 	%r401, %rs385;
	and.b32  	%r382, %r401, 255;
	mov.b32 	%r398, 8;
	mov.b32 	%r400, -1;
	// begin inline asm
	shfl.sync.down.b32 %r381, %r382, %r398, %r330, %r400;
	// end inline asm
	// begin inline asm
	shfl.sync.down.b32 %r386, %r387, %r398, %r330, %r400;
	// end inline asm
	mov.b64 	{%r392, %r397}, %rd439;
	// begin inline asm
	shfl.sync.down.b32 %r391, %r392, %r398, %r330, %r400;
	// end inline asm
	// begin inline asm
	shfl.sync.down.b32 %r396, %r397, %r398, %r330, %r400;
	// end inline asm
	mov.b64 	%rd55, {%r391, %r396};
	cvt.u16.u32 	%rs40, %r381;
	add.s32 	%r402, %r311, 8;
	setp.gt.s32 	%p250, %r402, %r330;
	@%p250 bra 	$L__BB11_57;
	and.b16  	%rs300, %rs385, 255;
	setp.eq.s16 	%p251, %rs300, 0;
	and.b16  	%rs301, %rs40, 255;
	setp.eq.s16 	%p252, %rs301, 0;
	or.pred  	%p253, %p251, %p252;
	@%p253 bra 	$L__BB11_56;
	min.s64 	%rd439, %rd55, %rd439;
	mov.b16 	%rs385, 1;
	bra.uni 	$L__BB11_57;
$L__BB11_56:
	setp.eq.s16 	%p254, %rs300, 0;
	selp.b16 	%rs385, %rs40, %rs385, %p254;
	selp.b64 	%rd439, %rd55, %rd439, %p254;
$L__BB11_57:
	cvt.u32.u16 	%r423, %rs385;
	and.b32  	%r404, %r423, 255;
	mov.b32 	%r420, 16;
	mov.b32 	%r422, -1;
	// begin inline asm
	shfl.sync.down.b32 %r403, %r404, %r420, %r330, %r422;
	// end inline asm
	// begin inline asm
	shfl.sync.down.b32 %r408, %r409, %r420, %r330, %r422;
	// end inline asm
	mov.b64 	{%r414, %r419}, %rd439;
	// begin inline asm
	shfl.sync.down.b32 %r413, %r414, %r420, %r330, %r422;
	// end inline asm
	// begin inline asm
	shfl.sync.down.b32 %r418, %r419, %r420, %r330, %r422;
	// end inline asm
	mov.b64 	%rd59, {%r413, %r418};
	cvt.u16.u32 	%rs43, %r403;
	add.s32 	%r424, %r311, 16;
	setp.gt.s32 	%p255, %r424, %r330;
	@%p255 bra 	$L__BB11_61;
	and.b16  	%rs304, %rs385, 255;
	setp.eq.s16 	%p256, %rs304, 0;
	and.b16  	%rs305, %rs43, 255;
	setp.eq.s16 	%p257, %rs305, 0;
	or.pred  	%p258, %p256, %p257;
	@%p258 bra 	$L__BB11_60;
	min.s64 	%rd439, %rd59, %rd439;
	mov.b16 	%rs385, 1;
	bra.uni 	$L__BB11_61;
$L__BB11_60:
	setp.eq.s16 	%p259, %rs304, 0;
	selp.b16 	%rs385, %rs43, %rs385, %p259;
	selp.b64 	%rd439, %rd59, %rd439, %p259;
$L__BB11_61:
	setp.ne.s32 	%p260, %r311, 0;
	@%p260 bra 	$L__BB11_63;
	shr.u32 	%r425, %r5, 1;
	and.b32  	%r426, %r425, 496;
	mov.u32 	%r427, _ZZN3cub18CUB_300001_SM_10006detail6reduce18DeviceReduceKernelINS2_10policy_hubIN4cuda3std3__45tupleIJblEEEyN6thrust24THRUST_300001_SM_1000_NS8cuda_cub9__find_if7functorIS9_EEE10Policy1000ENSB_12zip_iteratorINS8_IJNSD_26transform_input_iterator_tIbNSC_6detail35transform_pair_of_input_iterators_tIbNSB_6detail15normal_iteratorINSB_10device_ptrIiEEEESQ_NS7_8equal_toIiEEEENS7_10__not_fn_tINS7_10__identityEEEEENSB_17counting_iteratorIlNSB_11use_defaultESZ_SZ_EEEEEEEySF_S9_SV_EEvT0_PT3_T1_NS0_13GridEvenShareIS16_EET2_T4_E12temp_storage;
	add.s32 	%r428, %r427, %r426;
	st.shared.u8 	[%r428+8], %rs385;
	st.shared.u64 	[%r428+16], %rd439;
$L__BB11_63:
	bar.sync 	0;
	setp.ne.s32 	%p261, %r5, 0;
	@%p261 bra 	$L__BB11_118;
	setp.lt.s32 	%p262, %r4, 33;
	@%p262 bra 	$L__BB11_66;
	ld.shared.u8 	%rs308, [_ZZN3cub18CUB_300001_SM_10006detail6reduce18DeviceReduceKernelINS2_10policy_hubIN4cuda3std3__45tupleIJblEEEyN6thrust24THRUST_300001_SM_1000_NS8cuda_cub9__find_if7functorIS9_EEE10Policy1000ENSB_12zip_iteratorINS8_IJNSD_26transform_input_iterator_tIbNSC_6detail35transform_pair_of_input_iterators_tIbNSB_6detail15normal_iteratorINSB_10device_ptrIiEEEESQ_NS7_8equal_toIiEEEENS7_10__not_fn_tINS7_10__identityEEEEENSB_17counting_iteratorIlNSB_11use_defaultESZ_SZ_EEEEEEEySF_S9_SV_EEvT0_PT3_T1_NS0_13GridEvenShareIS16_EET2_T4_E12temp_storage+24];
	ld.shared.u64 	%rd378, [_ZZN3cub18CUB_300001_SM_10006detail6reduce18DeviceReduceKernelINS2_10policy_hubIN4cuda3std3__45tupleIJblEEEyN6thrust24THRUST_300001_SM_1000_NS8cuda_cub9__find_if7functorIS9_EEE10Policy1000ENSB_12zip_iteratorINS8_IJNSD_26transform_input_iterator_tIbNSC_6detail35transform_pair_of_input_iterators_tIbNSB_6detail15normal_iteratorINSB_10device_ptrIiEEEESQ_NS7_8equal_toIiEEEENS7_10__not_fn_tINS7_10__identityEEEEENSB_17counting_iteratorIlNSB_11use_defaultESZ_SZ_EEEEEEEySF_S9_SV_EEvT0_PT3_T1_NS0_13GridEvenShareIS16_EET2_T4_E12temp_storage+32];
	and.b16  	%rs309, %rs385, 255;
	setp.eq.s16 	%p263, %rs309, 0;
	setp.eq.s16 	%p264, %rs308, 0;
	min.s64 	%rd379, %rd378, %rd439;
	selp.b16 	%rs310, %rs385, 1, %p264;
	selp.b16 	%rs385, %rs308, %rs310, %p263;
	selp.b64 	%rd380, %rd439, %rd379, %p264;
	selp.b64 	%rd439, %rd378, %rd380, %p263;
$L__BB11_66:
	setp.lt.s32 	%p265, %r4, 65;
	@%p265 bra 	$L__BB11_68;
	ld.shared.u8 	%rs311, [_ZZN3cub18CUB_300001_SM_10006detail6reduce18DeviceReduceKernelINS2_10policy_hubIN4cuda3std3__45tupleIJblEEEyN6thrust24THRUST_300001_SM_1000_NS8cuda_cub9__find_if7functorIS9_EEE10Policy1000ENSB_12zip_iteratorINS8_IJNSD_26transform_input_iterator_tIbNSC_6detail35transform_pair_of_input_iterators_tIbNSB_6detail15normal_iteratorINSB_10device_ptrIiEEEESQ_NS7_8equal_toIiEEEENS7_10__not_fn_tINS7_10__identityEEEEENSB_17counting_iteratorIlNSB_11use_defaultESZ_SZ_EEEEEEEySF_S9_SV_EEvT0_PT3_T1_NS0_13GridEvenShareIS16_EET2_T4_E12temp_storage+40];
	ld.shared.u64 	%rd381, [_ZZN3cub18CUB_300001_SM_10006detail6reduce18DeviceReduceKernelINS2_10policy_hubIN4cuda3std3__45tupleIJblEEEyN6thrust24THRUST_300001_SM_1000_NS8cuda_cub9__find_if7functorIS9_EEE10Policy1000ENSB_12zip_iteratorINS8_IJNSD_26transform_input_iterator_tIbNSC_6detail35transform_pair_of_input_iterators_tIbNSB_6detail15normal_iteratorINSB_10device_ptrIiEEEESQ_NS7_8equal_toIiEEEENS7_10__not_fn_tINS7_10__identityEEEEENSB_17counting_iteratorIlNSB_11use_defaultESZ_SZ_EEEEEEEySF_S9_SV_EEvT0_PT3_T1_NS0_13GridEvenShareIS16_EET2_T4_E12temp_storage+48];
	and.b16  	%rs312, %rs385, 255;
	setp.eq.s16 	%p266, %rs312, 0;
	setp.eq.s16 	%p267, %rs311, 0;
	min.s64 	%rd382, %rd381, %rd439;
	selp.b16 	%rs313, %rs385, 1, %p267;
	selp.b16 	%rs385, %rs311, %rs313, %p266;
	selp.b64 	%rd383, %rd439, %rd382, %p267;
	selp.b64 	%rd439, %rd381, %rd383, %p266;
$L__BB11_68:
	setp.lt.s32 	%p268, %r4, 97;
	@%p268 bra 	$L__BB11_70;
	ld.shared.u8 	%rs314, [_ZZN3cub18CUB_300001_SM_10006detail6reduce18DeviceReduceKernelINS2_10policy_hubIN4cuda3std3__45tupleIJblEEEyN6thrust24THRUST_300001_SM_1000_NS8cuda_cub9__find_if7functorIS9_EEE10Policy1000ENSB_12zip_iteratorINS8_IJNSD_26transform_input_iterator_tIbNSC_6detail35transform_pair_of_input_iterators_tIbNSB_6detail15normal_iteratorINSB_10device_ptrIiEEEESQ_NS7_8equal_toIiEEEENS7_10__not_fn_tINS7_10__identityEEEEENSB_17counting_iteratorIlNSB_11use_defaultESZ_SZ_EEEEEEEySF_S9_SV_EEvT0_PT3_T1_NS0_13GridEvenShareIS16_EET2_T4_E12temp_storage+56];
	ld.shared.u64 	%rd384, [_ZZN3cub18CUB_300001_SM_10006detail6reduce18DeviceReduceKernelINS2_10policy_hubIN4cuda3std3__45tupleIJblEEEyN6thrust24THRUST_300001_SM_1000_NS8cuda_cub9__find_if7functorIS9_EEE10Policy1000ENSB_12zip_iteratorINS8_IJNSD_26transform_input_iterator_tIbNSC_6detail35transform_pair_of_input_iterators_tIbNSB_6detail15normal_iteratorINSB_10device_ptrIiEEEESQ_NS7_8equal_toIiEEEENS7_10__not_fn_tINS7_10__identityEEEEENSB_17counting_iteratorIlNSB_11use_defaultESZ_SZ_EEEEEEEySF_S9_SV_EEvT0_PT3_T1_NS0_13GridEvenShareIS16_EET2_T4_E12temp_storage+64];
	and.b16  	%rs315, %rs385, 255;
	setp.eq.s16 	%p269, %rs315, 0;
	setp.eq.s16 	%p270, %rs314, 0;
	min.s64 	%rd385, %rd384, %rd439;
	selp.b16 	%rs316, %rs385, 1, %p270;
	selp.b16 	%rs385, %rs314, %rs316, %p269;
	selp.b64 	%rd386, %rd439, %rd385, %p270;
	selp.b64 	%rd439, %rd384, %rd386, %p269;
$L__BB11_70:
	setp.lt.s32 	%p271, %r4, 129;
	@%p271 bra 	$L__BB11_72;
	ld.shared.u8 	%rs317, [_ZZN3cub18CUB_300001_SM_10006detail6reduce18DeviceReduceKernelINS2_10policy_hubIN4cuda3std3__45tupleIJblEEEyN6thrust24THRUST_300001_SM_1000_NS8cuda_cub9__find_if7functorIS9_EEE10Policy1000ENSB_12zip_iteratorINS8_IJNSD_26transform_input_iterator_tIbNSC_6detail35transform_pair_of_input_iterators_tIbNSB_6detail15normal_iteratorINSB_10device_ptrIiEEEESQ_NS7_8equal_toIiEEEENS7_10__not_fn_tINS7_10__identityEEEEENSB_17counting_iteratorIlNSB_11use_defaultESZ_SZ_EEEEEEEySF_S9_SV_EEvT0_PT3_T1_NS0_13GridEvenShareIS16_EET2_T4_E12temp_storage+72];
	ld.shared.u64 	%rd387, [_ZZN3cub18CUB_300001_SM_10006detail6reduce18DeviceReduceKernelINS2_10policy_hubIN4cuda3std3__45tupleIJblEEEyN6thrust24THRUST_300001_SM_1000_NS8cuda_cub9__find_if7functorIS9_EEE10Policy1000ENSB_12zip_iteratorINS8_IJNSD_26transform_input_iterator_tIbNSC_6detail35transform_pair_of_input_iterators_tIbNSB_6detail15normal_iteratorINSB_10device_ptrIiEEEESQ_NS7_8equal_toIiEEEENS7_10__not_fn_tINS7_10__identityEEEEENSB_17counting_iteratorIlNSB_11use_defaultESZ_SZ_EEEEEEEySF_S9_SV_EEvT0_PT3_T1_NS0_13GridEvenShareIS16_EET2_T4_E12temp_storage+80];
	and.b16  	%rs318, %rs385, 255;
	setp.eq.s16 	%p272, %rs318, 0;
	setp.eq.s16 	%p273, %rs317, 0;
	min.s64 	%rd388, %rd387, %rd439;
	selp.b16 	%rs319, %rs385, 1, %p273;
	selp.b16 	%rs385, %rs317, %rs319, %p272;
	selp.b64 	%rd389, %rd439, %rd388, %p273;
	selp.b64 	%rd439, %rd387, %rd389, %p272;
$L__BB11_72:
	setp.lt.s32 	%p274, %r4, 161;
	@%p274 bra 	$L__BB11_74;
	ld.shared.u8 	%rs320, [_ZZN3cub18CUB_300001_SM_10006detail6reduce18DeviceReduceKernelINS2_10policy_hubIN4cuda3std3__45tupleIJblEEEyN6thrust24THRUST_300001_SM_1000_NS8cuda_cub9__find_if7functorIS9_EEE10Policy1000ENSB_12zip_iteratorINS8_IJNSD_26transform_input_iterator_tIbNSC_6detail35transform_pair_of_input_iterators_tIbNSB_6detail15normal_iteratorINSB_10device_ptrIiEEEESQ_NS7_8equal_toIiEEEENS7_10__not_fn_tINS7_10__identityEEEEENSB_17counting_iteratorIlNSB_11use_defaultESZ_SZ_EEEEEEEySF_S9_SV_EEvT0_PT3_T1_NS0_13GridEvenShareIS16_EET2_T4_E12temp_storage+88];
	ld.shared.u64 	%rd390, [_ZZN3cub18CUB_300001_SM_10006detail6reduce18DeviceReduceKernelINS2_10policy_hubIN4cuda3std3__45tupleIJblEEEyN6thrust24THRUST_300001_SM_1000_NS8cuda_cub9__find_if7functorIS9_EEE10Policy1000ENSB_12zip_iteratorINS8_IJNSD_26transform_input_iterator_tIbNSC_6detail35transform_pair_of_input_iterators_tIbNSB_6detail15normal_iteratorINSB_10device_ptrIiEEEESQ_NS7_8equal_toIiEEEENS7_10__not_fn_tINS7_10__identityEEEEENSB_17counting_iteratorIlNSB_11use_defaultESZ_SZ_EEEEEEEySF_S9_SV_EEvT0_PT3_T1_NS0_13GridEvenShareIS16_EET2_T4_E12temp_storage+96];
	and.b16  	%rs321, %rs385, 255;
	setp.eq.s16 	%p275, %rs321, 0;
	setp.eq.s16 	%p276, %rs320, 0;
	min.s64 	%rd391, %rd390, %rd439;
	selp.b16 	%rs322, %rs385, 1, %p276;
	selp.b16 	%rs385, %rs320, %rs322, %p275;
	selp.b64 	%rd392, %rd439, %rd391, %p276;
	selp.b64 	%rd439, %rd390, %rd392, %p275;
$L__BB11_74:
	setp.lt.s32 	%p277, %r4, 193;
	@%p277 bra 	$L__BB11_76;
	ld.shared.u8 	%rs323, [_ZZN3cub18CUB_300001_SM_10006detail6reduce18DeviceReduceKernelINS2_10policy_hubIN4cuda3std3__45tupleIJblEEEyN6thrust24THRUST_300001_SM_1000_NS8cuda_cub9__find_if7functorIS9_EEE10Policy1000ENSB_12zip_iteratorINS8_IJNSD_26transform_input_iterator_tIbNSC_6detail35transform_pair_of_input_iterators_tIbNSB_6detail15normal_iteratorINSB_10device_ptrIiEEEESQ_NS7_8equal_toIiEEEENS7_10__not_fn_tINS7_10__identityEEEEENSB_17counting_iteratorIlNSB_11use_defaultESZ_SZ_EEEEEEEySF_S9_SV_EEvT0_PT3_T1_NS0_13GridEvenShareIS16_EET2_T4_E12temp_storage+104];
	ld.shared.u64 	%rd393, [_ZZN3cub18CUB_300001_SM_10006detail6reduce18DeviceReduceKernelINS2_10policy_hubIN4cuda3std3__45tupleIJblEEEyN6thrust24THRUST_300001_SM_1000_NS8cuda_cub9__find_if7functorIS9_EEE10Policy1000ENSB_12zip_iteratorINS8_IJNSD_26transform_input_iterator_tIbNSC_6detail35transform_pair_of_input_iterators_tIbNSB_6detail15normal_iteratorINSB_10device_ptrIiEEEESQ_NS7_8equal_toIiEEEENS7_10__not_fn_tINS7_10__identityEEEEENSB_17counting_iteratorIlNSB_11use_defaultESZ_SZ_EEEEEEEySF_S9_SV_EEvT0_PT3_T1_NS0_13GridEvenShareIS16_EET2_T4_E12temp_storage+112];
	and.b16  	%rs324, %rs385, 255;
	setp.eq.s16 	%p278, %rs324, 0;
	setp.eq.s16 	%p279, %rs323, 0;
	min.s64 	%rd394, %rd393, %rd439;
	selp.b16 	%rs325, %rs385, 1, %p279;
	selp.b16 	%rs385, %rs323, %rs325, %p278;
	selp.b64 	%rd395, %rd439, %rd394, %p279;
	selp.b64 	%rd439, %rd393, %rd395, %p278;
$L__BB11_76:
	setp.lt.s32 	%p280, %r4, 225;
	@%p280 bra 	$L__BB11_118;
	ld.shared.u8 	%rs326, [_ZZN3cub18CUB_300001_SM_10006detail6reduce18DeviceReduceKernelINS2_10policy_hubIN4cuda3std3__45tupleIJblEEEyN6thrust24THRUST_300001_SM_1000_NS8cuda_cub9__find_if7functorIS9_EEE10Policy1000ENSB_12zip_iteratorINS8_IJNSD_26transform_input_iterator_tIbNSC_6detail35transform_pair_of_input_iterators_tIbNSB_6detail15normal_iteratorINSB_10device_ptrIiEEEESQ_NS7_8equal_toIiEEEENS7_10__not_fn_tINS7_10__identityEEEEENSB_17counting_iteratorIlNSB_11use_defaultESZ_SZ_EEEEEEEySF_S9_SV_EEvT0_PT3_T1_NS0_13GridEvenShareIS16_EET2_T4_E12temp_storage+120];
	ld.shared.u64 	%rd396, [_ZZN3cub18CUB_300001_SM_10006detail6reduce18DeviceReduceKernelINS2_10policy_hubIN4cuda3std3__45tupleIJblEEEyN6thrust24THRUST_300001_SM_1000_NS8cuda_cub9__find_if7functorIS9_EEE10Policy1000ENSB_12zip_iteratorINS8_IJNSD_26transform_input_iterator_tIbNSC_6detail35transform_pair_of_input_iterators_tIbNSB_6detail15normal_iteratorINSB_10device_ptrIiEEEESQ_NS7_8equal_toIiEEEENS7_10__not_fn_tINS7_10__identityEEEEENSB_17counting_iteratorIlNSB_11use_defaultESZ_SZ_EEEEEEEySF_S9_SV_EEvT0_PT3_T1_NS0_13GridEvenShareIS16_EET2_T4_E12temp_storage+128];
	and.b16  	%rs327, %rs385, 255;
	setp.eq.s16 	%p281, %rs327, 0;
	setp.eq.s16 	%p282, %rs326, 0;
	min.s64 	%rd397, %rd396, %rd439;
	selp.b16 	%rs328, %rs385, 1, %p282;
	selp.b16 	%rs385, %rs326, %rs328, %p281;
	selp.b64 	%rd398, %rd439, %rd397, %p282;
	selp.b64 	%rd439, %rd396, %rd398, %p281;
	bra.uni 	$L__BB11_118;
$L__BB11_78:
	mov.u32 	%r26, %tid.x;
	add.s64 	%rd121, %rd119, %rd6;
	cvt.u64.u32 	%rd76, %r26;
	add.s64 	%rd122, %rd76, %rd6;
	shl.b64 	%rd123, %rd122, 2;
	add.s64 	%rd124, %rd2, %rd123;
	add.s64 	%rd125, %rd3, %rd123;
	ld.global.u32 	%r69, [%rd124];
	ld.global.u32 	%r70, [%rd125];
	setp.ne.s32 	%p2, %r69, %r70;
	add.s32 	%r71, %r26, 256;
	cvt.u64.u32 	%rd126, %r71;
	ld.global.u32 	%r72, [%rd124+1024];
	ld.global.u32 	%r74, [%rd125+1024];
	setp.ne.s32 	%p3, %r72, %r74;
	add.s32 	%r76, %r26, 512;
	cvt.u64.u32 	%rd127, %r76;
	add.s64 	%rd128, %rd121, %rd127;
	ld.global.u32 	%r77, [%rd124+2048];
	ld.global.u32 	%r78, [%rd125+2048];
	setp.ne.s32 	%p4, %r77, %r78;
	add.s64 	%rd129, %rd128, 256;
	ld.global.u32 	%r79, [%rd124+3072];
	ld.global.u32 	%r80, [%rd125+3072];
	setp.ne.s32 	%p6, %r79, %r80;
	or.pred  	%p8, %p2, %p3;
	selp.b64 	%rd130, %rd76, %rd126, %p2;
	add.s64 	%rd131, %rd121, %rd130;
	min.s64 	%rd132, %rd128, %rd131;
	selp.b64 	%rd133, %rd132, %rd131, %p4;
	or.pred  	%p9, %p8, %p4;
	selp.b64 	%rd134, %rd133, %rd128, %p8;
	min.s64 	%rd135, %rd129, %rd134;
	selp.b64 	%rd136, %rd135, %rd134, %p6;
	or.pred  	%p10, %p9, %p6;
	selp.u16 	%rs385, 1, 0, %p10;
	selp.b64 	%rd439, %rd136, %rd129, %p9;
	setp.lt.u64 	%p11, %rd7, %rd5;
	@%p11 bra 	$L__BB11_94;
	cvt.u32.u64 	%r82, %rd5;
	cvt.u32.u64 	%r83, %rd6;
	cvt.u32.u64 	%r27, %rd1;
	not.b32 	%r84, %r26;
	add.s32 	%r85, %r84, %r27;
	sub.s32 	%r86, %r85, %r82;
	sub.s32 	%r546, %r86, %r83;
	mov.b32 	%r547, 0;
	mov.u64 	%rd456, %rd6;
$L__BB11_80:
	add.s64 	%rd456, %rd456, %rd5;
	add.s64 	%rd137, %rd1, -1024;
	setp.gt.u64 	%p12, %rd456, %rd137;
	@%p12 bra 	$L__BB11_82;
	cvt.u32.u64 	%r87, %rd5;
	add.s64 	%rd138, %rd456, %rd76;
	shl.b64 	%rd139, %rd138, 2;
	add.s64 	%rd140, %rd2, %rd139;
	add.s64 	%rd141, %rd3, %rd139;
	add.s64 	%rd142, %rd138, %rd119;
	ld.global.u32 	%r88, [%rd140];
	ld.global.u32 	%r89, [%rd141];
	setp.ne.s32 	%p13, %r88, %r89;
	add.s64 	%rd143, %rd142, 256;
	ld.global.u32 	%r90, [%rd140+1024];
	ld.global.u32 	%r91, [%rd141+1024];
	setp.ne.s32 	%p14, %r90, %r91;
	selp.u16 	%rs107, 1, 0, %p14;
	add.s64 	%rd144, %rd142, 512;
	ld.global.u32 	%r92, [%rd140+2048];
	ld.global.u32 	%r93, [%rd141+2048];
	setp.ne.s32 	%p15, %r92, %r93;
	selp.u16 	%rs108, 1, 0, %p15;
	add.s64 	%rd145, %rd142, 768;
	ld.global.u32 	%r94, [%rd140+3072];
	ld.global.u32 	%r95, [%rd141+3072];
	setp.ne.s32 	%p16, %r94, %r95;
	selp.u16 	%rs109, 1, 0, %p16;
	and.b16  	%rs110, %rs385, 255;
	setp.eq.s16 	%p17, %rs110, 0;
	selp.u16 	%rs111, 1, 0, %p13;
	min.s64 	%rd146, %rd142, %rd439;
	selp.b16 	%rs112, 1, %rs385, %p13;
	selp.b64 	%rd147, %rd146, %rd439, %p13;
	selp.b16 	%rs113, %rs111, %rs112, %p17;
	and.b16  	%rs114, %rs113, 255;
	selp.b64 	%rd148, %rd142, %rd147, %p17;
	setp.eq.s16 	%p18, %rs114, 0;
	min.s64 	%rd149, %rd143, %rd148;
	selp.b16 	%rs115, 1, %rs113, %p14;
	selp.b64 	%rd150, %rd149, %rd148, %p14;
	selp.b16 	%rs116, %rs107, %rs115, %p18;
	and.b16  	%rs117, %rs116, 255;
	selp.b64 	%rd151, %rd143, %rd150, %p18;
	setp.eq.s16 	%p19, %rs117, 0;
	min.s64 	%rd152, %rd144, %rd151;
	selp.b16 	%rs118, 1, %rs116, %p15;
	selp.b64 	%rd153, %rd152, %rd151, %p15;
	selp.b16 	%rs119, %rs108, %rs118, %p19;
	and.b16  	%rs120, %rs119, 255;
	selp.b64 	%rd154, %rd144, %rd153, %p19;
	setp.eq.s16 	%p20, %rs120, 0;
	min.s64 	%rd155, %rd145, %rd154;
	selp.b16 	%rs121, 1, %rs119, %p16;
	selp.b64 	%rd156, %rd155, %rd154, %p16;
	selp.b16 	%rs385, %rs109, %rs121, %p20;
	selp.b64 	%rd439, %rd145, %rd156, %p20;
	sub.s64 	%rd157, %rd1, %rd456;
	setp.lt.u64 	%p21, %rd157, %rd5;
	add.s32 	%r547, %r547, 1;
	sub.s32 	%r546, %r546, %r87;
	@%p21 bra 	$L__BB11_94;
	bra.uni 	$L__BB11_80;
$L__BB11_82:
	setp.le.u64 	%p22, %rd1, %rd456;
	cvt.u32.u64 	%r96, %rd456;
	cvt.u32.u64 	%r97, %rd1;
	sub.s32 	%r98, %r97, %r96;
	setp.ge.s32 	%p23, %r26, %r98;
	or.pred  	%p24, %p22, %p23;
	@%p24 bra 	$L__BB11_94;
	cvt.u32.u64 	%r100, %rd5;
	cvt.u32.u64 	%r101, %rd6;
	not.b32 	%r102, %r26;
	add.s32 	%r33, %r102, %r27;
	add.s32 	%r103, %r100, %r101;
	sub.s32 	%r104, %r33, %r103;
	mul.lo.s32 	%r105, %r1, %r547;
	shl.b32 	%r106, %r105, 10;
	sub.s32 	%r107, %r104, %r106;
	shr.u32 	%r108, %r107, 8;
	add.s32 	%r34, %r108, 1;
	and.b32  	%r35, %r34, 7;
	setp.lt.u32 	%p25, %r107, 1792;
	mov.u32 	%r550, %r26;
	@%p25 bra 	$L__BB11_86;
	shr.u32 	%r109, %r546, 8;
	add.s32 	%r110, %r109, 1;
	and.b32  	%r111, %r110, 33554424;
	neg.s32 	%r548, %r111;
	mov.u32 	%r550, %r26;
$L__BB11_85:
	.pragma "nounroll";
	cvt.u64.u32 	%rd159, %r550;
	add.s64 	%rd160, %rd456, %rd159;
	shl.b64 	%rd161, %rd160, 2;
	add.s64 	%rd162, %rd2, %rd161;
	add.s64 	%rd163, %rd3, %rd161;
	add.s64 	%rd164, %rd160, %rd119;
	ld.global.u32 	%r112, [%rd162];
	ld.global.u32 	%r113, [%rd163];
	setp.ne.s32 	%p26, %r112, %r113;
	selp.u16 	%rs123, 1, 0, %p26;
	and.b16  	%rs124, %rs385, 255;
	setp.ne.s16 	%p28, %rs124, 0;
	and.pred  	%p29, %p28, %p26;
	min.s64 	%rd165, %rd164, %rd439;
	setp.eq.s16 	%p30, %rs124, 0;
	selp.b16 	%rs125, %rs123, %rs385, %p30;
	selp.b64 	%rd166, %rd164, %rd439, %p30;
	selp.b16 	%rs126, 1, %rs125, %p29;
	and.b16  	%rs127, %rs126, 255;
	selp.b64 	%rd167, %rd165, %rd166, %p29;
	add.s64 	%rd168, %rd164, 256;
	ld.global.u32 	%r114, [%rd162+1024];
	ld.global.u32 	%r115, [%rd163+1024];
	setp.ne.s32 	%p31, %r114, %r115;
	selp.u16 	%rs128, 1, 0, %p31;
	setp.ne.s16 	%p33, %rs127, 0;
	and.pred  	%p34, %p33, %p31;
	min.s64 	%rd169, %rd168, %rd167;
	setp.eq.s16 	%p35, %rs127, 0;
	selp.b16 	%rs129, %rs128, %rs126, %p35;
	selp.b64 	%rd170, %rd168, %rd167, %p35;
	selp.b16 	%rs130, 1, %rs129, %p34;
	and.b16  	%rs131, %rs130, 255;
	selp.b64 	%rd171, %rd169, %rd170, %p34;
	add.s64 	%rd172, %rd164, 512;
	ld.global.u32 	%r116, [%rd162+2048];
	ld.global.u32 	%r117, [%rd163+2048];
	setp.ne.s32 	%p36, %r116, %r117;
	selp.u16 	%rs132, 1, 0, %p36;
	setp.ne.s16 	%p38, %rs131, 0;
	and.pred  	%p39, %p38, %p36;
	min.s64 	%rd173, %rd172, %rd171;
	setp.eq.s16 	%p40, %rs131, 0;
	selp.b16 	%rs133, %rs132, %rs130, %p40;
	selp.b64 	%rd174, %rd172, %rd171, %p40;
	selp.b16 	%rs134, 1, %rs133, %p39;
	and.b16  	%rs135, %rs134, 255;
	selp.b64 	%rd175, %rd173, %rd174, %p39;
	add.s64 	%rd176, %rd164, 768;
	ld.global.u32 	%r118, [%rd162+3072];
	ld.global.u32 	%r119, [%rd163+3072];
	setp.ne.s32 	%p41, %r118, %r119;
	selp.u16 	%rs136, 1, 0, %p41;
	setp.ne.s16 	%p43, %rs135, 0;
	and.pred  	%p44, %p43, %p41;
	min.s64 	%rd177, %rd176, %rd175;
	setp.eq.s16 	%p45, %rs135, 0;
	selp.b16 	%rs137, %rs136, %rs134, %p45;
	selp.b64 	%rd178, %rd176, %rd175, %p45;
	selp.b16 	%rs138, 1, %rs137, %p44;
	and.b16  	%rs139, %rs138, 255;
	selp.b64 	%rd179, %rd177, %rd178, %p44;
	add.s64 	%rd180, %rd164, 1024;
	ld.global.u32 	%r120, [%rd162+4096];
	ld.global.u32 	%r121, [%rd163+4096];
	setp.ne.s32 	%p46, %r120, %r121;
	selp.u16 	%rs140, 1, 0, %p46;
	setp.ne.s16 	%p48, %rs139, 0;
	and.pred  	%p49, %p48, %p46;
	min.s64 	%rd181, %rd180, %rd179;
	setp.eq.s16 	%p50, %rs139, 0;
	selp.b16 	%rs141, %rs140, %rs138, %p50;
	selp.b64 	%rd182, %rd180, %rd179, %p50;
	selp.b16 	%rs142, 1, %rs141, %p49;
	and.b16  	%rs143, %rs142, 255;
	selp.b64 	%rd183, %rd181, %rd182, %p49;
	add.s64 	%rd184, %rd164, 1280;
	ld.global.u32 	%r122, [%rd162+5120];
	ld.global.u32 	%r123, [%rd163+5120];
	setp.ne.s32 	%p51, %r122, %r123;
	selp.u16 	%rs144, 1, 0, %p51;
	setp.ne.s16 	%p53, %rs143, 0;
	and.pred  	%p54, %p53, %p51;
	min.s64 	%rd185, %rd184, %rd183;
	setp.eq.s16 	%p55, %rs143, 0;
	selp.b16 	%rs145, %rs144, %rs142, %p55;
	selp.b64 	%rd186, %rd184, %rd183, %p55;
	selp.b16 	%rs146, 1, %rs145, %p54;
	and.b16  	%rs147, %rs146, 255;
	selp.b64 	%rd187, %rd185, %rd186, %p54;
	add.s64 	%rd188, %rd164, 1536;
	ld.global.u32 	%r124, [%rd162+6144];
	ld.global.u32 	%r125, [%rd163+6144];
	setp.ne.s32 	%p56, %r124, %r125;
	selp.u16 	%rs148, 1, 0, %p56;
	setp.ne.s16 	%p58, %rs147, 0;
	and.pred  	%p59, %p58, %p56;
	min.s64 	%rd189, %rd188, %rd187;
	setp.eq.s16 	%p60, %rs147, 0;
	selp.b16 	%rs149, %rs148, %rs146, %p60;
	selp.b64 	%rd190, %rd188, %rd187, %p60;
	selp.b16 	%rs150, 1, %rs149, %p59;
	and.b16  	%rs151, %rs150, 255;
	selp.b64 	%rd191, %rd189, %rd190, %p59;
	add.s64 	%rd192, %rd164, 1792;
	ld.global.u32 	%r126, [%rd162+7168];
	ld.global.u32 	%r127, [%rd163+7168];
	setp.ne.s32 	%p61, %r126, %r127;
	selp.u16 	%rs152, 1, 0, %p61;
	setp.ne.s16 	%p63, %rs151, 0;
	and.pred  	%p64, %p63, %p61;
	min.s64 	%rd193, %rd192, %rd191;
	setp.eq.s16 	%p65, %rs151, 0;
	selp.b16 	%rs153, %rs152, %rs150, %p65;
	selp.b64 	%rd194, %rd192, %rd191, %p65;
	selp.b16 	%rs385, 1, %rs153, %p64;
	selp.b64 	%rd439, %rd193, %rd194, %p64;
	add.s32 	%r550, %r550, 2048;
	add.s32 	%r548, %r548, 8;
	setp.ne.s32 	%p66, %r548, 0;
	@%p66 bra 	$L__BB11_85;
$L__BB11_86:
	setp.eq.s32 	%p67, %r35, 0;
	@%p67 bra 	$L__BB11_94;
	setp.lt.u32 	%p68, %r35, 4;
	@%p68 bra 	$L__BB11_89;
	cvt.u64.u32 	%rd196, %r550;
	add.s64 	%rd197, %rd456, %rd196;
	shl.b64 	%rd198, %rd197, 2;
	add.s64 	%rd199, %rd2, %rd198;
	add.s64 	%rd200, %rd3, %rd198;
	add.s64 	%rd201, %rd197, %rd119;
	ld.global.u32 	%r128, [%rd199];
	ld.global.u32 	%r129, [%rd200];
	setp.ne.s32 	%p69, %r128, %r129;
	selp.u16 	%rs155, 1, 0, %p69;
	and.b16  	%rs156, %rs385, 255;
	setp.ne.s16 	%p71, %rs156, 0;
	and.pred  	%p72, %p71, %p69;
	min.s64 	%rd202, %rd201, %rd439;
	setp.eq.s16 	%p73, %rs156, 0;
	selp.b16 	%rs157, %rs155, %rs385, %p73;
	selp.b64 	%rd203, %rd201, %rd439, %p73;
	selp.b16 	%rs158, 1, %rs157, %p72;
	and.b16  	%rs159, %rs158, 255;
	selp.b64 	%rd204, %rd202, %rd203, %p72;
	add.s32 	%r130, %r550, 256;
	cvt.u64.u32 	%rd205, %r130;
	add.s64 	%rd206, %rd456, %rd205;
	add.s64 	%rd207, %rd206, %rd119;
	ld.global.u32 	%r131, [%rd199+1024];
	ld.global.u32 	%r132, [%rd200+1024];
	setp.ne.s32 	%p74, %r131, %r132;
	selp.u16 	%rs160, 1, 0, %p74;
	setp.ne.s16 	%p76, %rs159, 0;
	and.pred  	%p77, %p76, %p74;
	min.s64 	%rd208, %rd207, %rd204;
	setp.eq.s16 	%p78, %rs159, 0;
	selp.b16 	%rs161, %rs160, %rs158, %p78;
	selp.b64 	%rd209, %rd207, %rd204, %p78;
	selp.b16 	%rs162, 1, %rs161, %p77;
	and.b16  	%rs163, %rs162, 255;
	selp.b64 	%rd210, %rd208, %rd209, %p77;
	add.s32 	%r133, %r550, 512;
	cvt.u64.u32 	%rd211, %r133;
	add.s64 	%rd212, %rd456, %rd211;
	add.s64 	%rd213, %rd212, %rd119;
	ld.global.u32 	%r134, [%rd199+2048];
	ld.global.u32 	%r135, [%rd200+2048];
	setp.ne.s32 	%p79, %r134, %r135;
	selp.u16 	%rs164, 1, 0, %p79;
	setp.ne.s16 	%p81, %rs163, 0;
	and.pred  	%p82, %p81, %p79;
	min.s64 	%rd214, %rd213, %rd210;
	setp.eq.s16 	%p83, %rs163, 0;
	selp.b16 	%rs165, %rs164, %rs162, %p83;
	selp.b64 	%rd215, %rd213, %rd210, %p83;
	selp.b16 	%rs166, 1, %rs165, %p82;
	and.b16  	%rs167, %rs166, 255;
	selp.b64 	%rd216, %rd214, %rd215, %p82;
	add.s32 	%r136, %r550, 768;
	cvt.u64.u32 	%rd217, %r136;
	add.s64 	%rd218, %rd456, %rd217;
	add.s64 	%rd219, %rd218, %rd119;
	ld.global.u32 	%r137, [%rd199+3072];
	ld.global.u32 	%r138, [%rd200+3072];
	setp.ne.s32 	%p84, %r137, %r138;
	selp.u16 	%rs168, 1, 0, %p84;
	setp.ne.s16 	%p86, %rs167, 0;
	and.pred  	%p87, %p86, %p84;
	min.s64 	%rd220, %rd219, %rd216;
	setp.eq.s16 	%p88, %rs167, 0;
	selp.b16 	%rs169, %rs168, %rs166, %p88;
	selp.b64 	%rd221, %rd219, %rd216, %p88;
	selp.b16 	%rs385, 1, %rs169, %p87;
	selp.b64 	%rd439, %rd220, %rd221, %p87;
	add.s32 	%r550, %r550, 1024;
$L__BB11_89:
	and.b32  	%r139, %r34, 3;
	setp.eq.s32 	%p89, %r139, 0;
	@%p89 bra 	$L__BB11_94;
	setp.eq.s32 	%p90, %r139, 1;
	@%p90 bra 	$L__BB11_92;
	cvt.u64.u32 	%rd223, %r550;
	add.s64 	%rd224, %rd456, %rd223;
	shl.b64 	%rd225, %rd224, 2;
	add.s64 	%rd226, %rd2, %rd225;
	add.s64 	%rd227, %rd3, %rd225;
	add.s64 	%rd228, %rd224, %rd119;
	ld.global.u32 	%r140, [%rd226];
	ld.global.u32 	%r141, [%rd227];
	setp.ne.s32 	%p91, %r140, %r141;
	selp.u16 	%rs171, 1, 0, %p91;
	and.b16  	%rs172, %rs385, 255;
	setp.ne.s16 	%p93, %rs172, 0;
	and.pred  	%p94, %p93, %p91;
	min.s64 	%rd229, %rd228, %rd439;
	setp.eq.s16 	%p95, %rs172, 0;
	selp.b16 	%rs173, %rs171, %rs385, %p95;
	selp.b64 	%rd230, %rd228, %rd439, %p95;
	selp.b16 	%rs174, 1, %rs173, %p94;
	and.b16  	%rs175, %rs174, 255;
	selp.b64 	%rd231, %rd229, %rd230, %p94;
	add.s32 	%r142, %r550, 256;
	cvt.u64.u32 	%rd232, %r142;
	add.s64 	%rd233, %rd456, %rd232;
	add.s64 	%rd234, %rd233, %rd119;
	ld.global.u32 	%r143, [%rd226+1024];
	ld.global.u32 	%r144, [%rd227+1024];
	setp.ne.s32 	%p96, %r143, %r144;
	selp.u16 	%rs176, 1, 0, %p96;
	setp.ne.s16 	%p98, %rs175, 0;
	and.pred  	%p99, %p98, %p96;
	min.s64 	%rd235, %rd234, %rd231;
	setp.eq.s16 	%p100, %rs175, 0;
	selp.b16 	%rs177, %rs176, %rs174, %p100;
	selp.b64 	%rd236, %rd234, %rd231, %p100;
	selp.b16 	%rs385, 1, %rs177, %p99;
	selp.b64 	%rd439, %rd235, %rd236, %p99;
	add.s32 	%r550, %r550, 512;
$L__BB11_92:
	and.b32  	%r145, %r33, 256;
	setp.ne.s32 	%p101, %r145, 0;
	@%p101 bra 	$L__BB11_94;
	cvt.u64.u32 	%rd237, %r550;
	add.s64 	%rd238, %rd456, %rd237;
	shl.b64 	%rd239, %rd238, 2;
	add.s64 	%rd240, %rd2, %rd239;
	add.s64 	%rd241, %rd3, %rd239;
	add.s64 	%rd242, %rd238, %rd119;
	ld.global.u32 	%r146, [%rd240];
	ld.global.u32 	%r147, [%rd241];
	setp.ne.s32 	%p102, %r146, %r147;
	selp.u16 	%rs178, 1, 0, %p102;
	and.b16  	%rs179, %rs385, 255;
	setp.ne.s16 	%p104, %rs179, 0;
	and.pred  	%p105, %p104, %p102;
	min.s64 	%rd243, %rd242, %rd439;
	setp.eq.s16 	%p106, %rs179, 0;
	selp.b16 	%rs180, %rs178, %rs385, %p106;
	selp.b64 	%rd244, %rd242, %rd439, %p106;
	selp.b16 	%rs385, 1, %rs180, %p105;
	selp.b64 	%rd439, %rd243, %rd244, %p105;
$L__BB11_94:
	// begin inline asm
	mov.u32 %r148, %laneid;
	// end inline asm
	cvt.u32.u16 	%r169, %rs385;
	and.b32  	%r150, %r169, 255;
	mov.b32 	%r166, 1;
	mov.b32 	%r167, 31;
	mov.b32 	%r168, -1;
	// begin inline asm
	shfl.sync.down.b32 %r149, %r150, %r166, %r167, %r168;
	// end inline asm
	// begin inline asm
	shfl.sync.down.b32 %r154, %r155, %r166, %r167, %r168;
	// end inline asm
	mov.b64 	{%r160, %r165}, %rd439;
	// begin inline asm
	shfl.sync.down.b32 %r159, %r160, %r166, %r167, %r168;
	// end inline asm
	// begin inline asm
	shfl.sync.down.b32 %r164, %r165, %r166, %r167, %r168;
	// end inline asm
	mov.b64 	%rd95, {%r159, %r164};
	cvt.u16.u32 	%rs74, %r149;
	setp.gt.s32 	%p107, %r148, 30;
	@%p107 bra 	$L__BB11_98;
	and.b16  	%rs181, %rs385, 255;
	setp.eq.s16 	%p108, %rs181, 0;
	and.b16  	%rs182, %rs74, 255;
	setp.eq.s16 	%p109, %rs182, 0;
	or.pred  	%p110, %p108, %p109;
	@%p110 bra 	$L__BB11_97;
	min.s64 	%rd439, %rd95, %rd439;
	mov.b16 	%rs385, 1;
	bra.uni 	$L__BB11_98;
$L__BB11_97:
	setp.eq.s16 	%p111, %rs181, 0;
	selp.b16 	%rs385, %rs74, %rs385, %p111;
	selp.b64 	%rd439, %rd95, %rd439, %p111;
$L__BB11_98:
	cvt.u32.u16 	%r190, %rs385;
	and.b32  	%r171, %r190, 255;
	mov.b32 	%r187, 2;
	mov.b32 	%r188, 31;
	mov.b32 	%r189, -1;
	// begin inline asm
	shfl.sync.down.b32 %r170, %r171, %r187, %r188, %r189;
	// end inline asm
	// begin inline asm
	shfl.sync.down.b32 %r175, %r176, %r187, %r188, %r189;
	// end inline asm
	mov.b64 	{%r181, %r186}, %rd439;
	// begin inline asm
	shfl.sync.down.b32 %r180, %r181, %r187, %r188, %r189;
	// end inline asm
	// begin inline asm
	shfl.sync.down.b32 %r185, %r186, %r187, %r188, %r189;
	// end inline asm
	mov.b64 	%rd99, {%r180, %r185};
	cvt.u16.u32 	%rs77, %r170;
	setp.gt.s32 	%p112, %r148, 29;
	@%p112 bra 	$L__BB11_102;
	and.b16  	%rs185, %rs385, 255;
	setp.eq.s16 	%p113, %rs185, 0;
	and.b16  	%rs186, %rs77, 255;
	setp.eq.s16 	%p114, %rs186, 0;
	or.pred  	%p115, %p113, %p114;
	@%p115 bra 	$L__BB11_101;
	min.s64 	%rd439, %rd99, %rd439;
	mov.b16 	%rs385, 1;
	bra.uni 	$L__BB11_102;
$L__BB11_101:
	setp.eq.s16 	%p116, %rs185, 0;
	selp.b16 	%rs385, %rs77, %rs385, %p116;
	selp.b64 	%rd439, %rd99, %rd439, %p116;
$L__BB11_102:
	cvt.u32.u16 	%r211, %rs385;
	and.b32  	%r192, %r211, 255;
	mov.b32 	%r208, 4;
	mov.b32 	%r209, 31;
	mov.b32 	%r210, -1;
	// begin inline asm
	shfl.sync.down.b32 %r191, %r192, %r208, %r209, %r210;
	// end inline asm
	// begin inline asm
	shfl.sync.down.b32 %r196, %r197, %r208, %r209, %r210;
	// end inline asm
	mov.b64 	{%r202, %r207}, %rd439;
	// begin inline asm
	shfl.sync.down.b32 %r201, %r202, %r208, %r209, %r210;
	// end inline asm
	// begin inline asm
	shfl.sync.down.b32 %r206, %r207, %r208, %r209, %r210;
	// end inline asm
	mov.b64 	%rd103, {%r201, %r206};
	cvt.u16.u32 	%rs80, %r191;
	setp.gt.s32 	%p117, %r148, 27;
	@%p117 bra 	$L__BB11_106;
	and.b16  	%rs189, %rs385, 255;
	setp.eq.s16 	%p118, %rs189, 0;
	and.b16  	%rs190, %rs80, 255;
	setp.eq.s16 	%p119, %rs190, 0;
	or.pred  	%p120, %p118, %p119;
	@%p120 bra 	$L__BB11_105;
	min.s64 	%rd439, %rd103, %rd439;
	mov.b16 	%rs385, 1;
	bra.uni 	$L__BB11_106;
$L__BB11_105:
	setp.eq.s16 	%p121, %rs189, 0;
	selp.b16 	%rs385, %rs80, %rs385, %p121;
	selp.b64 	%rd439, %rd103, %rd439, %p121;
$L__BB11_106:
	cvt.u32.u16 	%r232, %rs385;
	and.b32  	%r213, %r232, 255;
	mov.b32 	%r229, 8;
	mov.b32 	%r230, 31;
	mov.b32 	%r231, -1;
	// begin inline asm
	shfl.sync.down.b32 %r212, %r213, %r229, %r230, %r231;
	// end inline asm
	// begin inline asm
	shfl.sync.down.b32 %r217, %r218, %r229, %r230, %r231;
	// end inline asm
	mov.b64 	{%r223, %r228}, %rd439;
	// begin inline asm
	shfl.sync.down.b32 %r222, %r223, %r229, %r230, %r231;
	// end inline asm
	// begin inline asm
	shfl.sync.down.b32 %r227, %r228, %r229, %r230, %r231;
	// end inline asm
	mov.b64 	%rd107, {%r222, %r227};
	cvt.u16.u32 	%rs83, %r212;
	setp.gt.s32 	%p122, %r148, 23;
	@%p122 bra 	$L__BB11_110;
	and.b16  	%rs193, %rs385, 255;
	setp.eq.s16 	%p123, %rs193, 0;
	and.b16  	%rs194, %rs83, 255;
	setp.eq.s16 	%p124, %rs194, 0;
	or.pred  	%p125, %p123, %p124;
	@%p125 bra 	$L__BB11_109;
	min.s64 	%rd439, %rd107, %rd439;
	mov.b16 	%rs385, 1;
	bra.uni 	$L__BB11_110;
$L__BB11_109:
	setp.eq.s16 	%p126, %rs193, 0;
	selp.b16 	%rs385, %rs83, %rs385, %p126;
	selp.b64 	%rd439, %rd107, %rd439, %p126;
$L__BB11_110:
	cvt.u32.u16 	%r253, %rs385;
	and.b32  	%r234, %r253, 255;
	mov.b32 	%r250, 16;
	mov.b32 	%r251, 31;
	mov.b32 	%r252, -1;
	// begin inline asm
	shfl.sync.down.b32 %r233, %r234, %r250, %r251, %r252;
	// end inline asm
	// begin inline asm
	shfl.sync.down.b32 %r238, %r239, %r250, %r251, %r252;
	// end inline asm
	mov.b64 	{%r244, %r249}, %rd439;
	// begin inline asm
	shfl.sync.down.b32 %r243, %r244, %r250, %r251, %r252;
	// end inline asm
	// begin inline asm
	shfl.sync.down.b32 %r248, %r249, %r250, %r251, %r252;
	// end inline asm
	mov.b64 	%rd111, {%r243, %r248};
	cvt.u16.u32 	%rs86, %r233;
	setp.gt.s32 	%p127, %r148, 15;
	@%p127 bra 	$L__BB11_114;
	and.b16  	%rs197, %rs385, 255;
	setp.eq.s16 	%p128, %rs197, 0;
	and.b16  	%rs198, %rs86, 255;
	setp.eq.s16 	%p129, %rs198, 0;
	or.pred  	%p130, %p128, %p129;
	@%p130 bra 	$L__BB11_113;
	min.s64 	%rd439, %rd111, %rd439;
	mov.b16 	%rs385, 1;
	bra.uni 	$L__BB11_114;
$L__BB11_113:
	setp.eq.s16 	%p131, %rs197, 0;
	selp.b16 	%rs385, %rs86, %rs385, %p131;
	selp.b64 	%rd439, %rd111, %rd439, %p131;
$L__BB11_114:
	setp.ne.s32 	%p132, %r148, 0;
	@%p132 bra 	$L__BB11_116;
	shr.u32 	%r254, %r26, 1;
	and.b32  	%r255, %r254, 496;
	mov.u32 	%r256, _ZZN3cub18CUB_300001_SM_10006detail6reduce18DeviceReduceKernelINS2_10policy_hubIN4cuda3std3__45tupleIJblEEEyN6thrust24THRUST_300001_SM_1000_NS8cuda_cub9__find_if7functorIS9_EEE10Policy1000ENSB_12zip_iteratorINS8_IJNSD_26transform_input_iterator_tIbNSC_6detail35transform_pair_of_input_iterators_tIbNSB_6detail15normal_iteratorINSB_10device_ptrIiEEEESQ_NS7_8equal_toIiEEEENS7_10__not_fn_tINS7_10__identityEEEEENSB_17counting_iteratorIlNSB_11use_defaultESZ_SZ_EEEEEEEySF_S9_SV_EEvT0_PT3_T1_NS0_13GridEvenShareIS16_EET2_T4_E12temp_storage;
	add.s32 	%r257, %r256, %r255;
	st.shared.u8 	[%r257+8], %rs385;
	st.shared.u64 	[%r257+16], %rd439;
$L__BB11_116:
	bar.sync 	0;
	setp.ne.s32 	%p133, %r26, 0;
	@%p133 bra 	$L__BB11_118;
	ld.shared.u8 	%rs201, [_ZZN3cub18CUB_300001_SM_10006detail6reduce18DeviceReduceKernelINS2_10policy_hubIN4cuda3std3__45tupleIJblEEEyN6thrust24THRUST_300001_SM_1000_NS8cuda_cub9__find_if7functorIS9_EEE10Policy1000ENSB_12zip_iteratorINS8_IJNSD_26transform_input_iterator_tIbNSC_6detail35transform_pair_of_input_iterators_tIbNSB_6detail15normal_iteratorINSB_10device_ptrIiEEEESQ_NS7_8equal_toIiEEEENS7_10__not_fn_tINS7_10__identityEEEEENSB_17counting_iteratorIlNSB_11use_defaultESZ_SZ_EEEEEEEySF_S9_SV_EEvT0_PT3_T1_NS0_13GridEvenShareIS16_EET2_T4_E12temp_storage+24];
	ld.shared.u64 	%rd245, [_ZZN3cub18CUB_300001_SM_10006detail6reduce18DeviceReduceKernelINS2_10policy_hubIN4cuda3std3__45tupleIJblEEEyN6thrust24THRUST_300001_SM_1000_NS8cuda_cub9__find_if7functorIS9_EEE10Policy1000ENSB_12zip_iteratorINS8_IJNSD_26transform_input_iterator_tIbNSC_6detail35transform_pair_of_input_iterators_tIbNSB_6detail15normal_iteratorINSB_10device_ptrIiEEEESQ_NS7_8equal_toIiEEEENS7_10__not_fn_tINS7_10__identityEEEEENSB_17counting_iteratorIlNSB_11use_defaultESZ_SZ_EEEEEEEySF_S9_SV_EEvT0_PT3_T1_NS0_13GridEvenShareIS16_EET2_T4_E12temp_storage+32];
	and.b16  	%rs202, %rs385, 255;
	setp.eq.s16 	%p134, %rs202, 0;
	setp.eq.s16 	%p135, %rs201, 0;
	min.s64 	%rd246, %rd245, %rd439;
	selp.b16 	%rs203, %rs385, 1, %p135;
	selp.b16 	%rs204, %rs201, %rs203, %p134;
	and.b16  	%rs205, %rs204, 255;
	selp.b64 	%rd247, %rd439, %rd246, %p135;
	selp.b64 	%rd248, %rd245, %rd247, %p134;
	ld.shared.u8 	%rs206, [_ZZN3cub18CUB_300001_SM_10006detail6reduce18DeviceReduceKernelINS2_10policy_hubIN4cuda3std3__45tupleIJblEEEyN6thrust24THRUST_300001_SM_1000_NS8cuda_cub9__find_if7functorIS9_EEE10Policy1000ENSB_12zip_iteratorINS8_IJNSD_26transform_input_iterator_tIbNSC_6detail35transform_pair_of_input_iterators_tIbNSB_6detail15normal_iteratorINSB_10device_ptrIiEEEESQ_NS7_8equal_toIiEEEENS7_10__not_fn_tINS7_10__identityEEEEENSB_17counting_iteratorIlNSB_11use_defaultESZ_SZ_EEEEEEEySF_S9_SV_EEvT0_PT3_T1_NS0_13GridEvenShareIS16_EET2_T4_E12temp_storage+40];
	ld.shared.u64 	%rd249, [_ZZN3cub18CUB_300001_SM_10006detail6reduce18DeviceReduceKernelINS2_10policy_hubIN4cuda3std3__45tupleIJblEEEyN6thrust24THRUST_300001_SM_1000_NS8cuda_cub9__find_if7functorIS9_EEE10Policy1000ENSB_12zip_iteratorINS8_IJNSD_26transform_input_iterator_tIbNSC_6detail35transform_pair_of_input_iterators_tIbNSB_6detail15normal_iteratorINSB_10device_ptrIiEEEESQ_NS7_8equal_toIiEEEENS7_10__not_fn_tINS7_10__identityEEEEENSB_17counting_iteratorIlNSB_11use_defaultESZ_SZ_EEEEEEEySF_S9_SV_EEvT0_PT3_T1_NS0_13GridEvenShareIS16_EET2_T4_E12temp_storage+48];
	setp.eq.s16 	%p136, %rs205, 0;
	setp.eq.s16 	%p137, %rs206, 0;
	min.s64 	%rd250, %rd249, %rd248;
	selp.b16 	%rs207, %rs204, 1, %p137;
	selp.b16 	%rs208, %rs206, %rs207, %p136;
	and.b16  	%rs209, %rs208, 255;
	selp.b64 	%rd251, %rd248, %rd250, %p137;
	selp.b64 	%rd252, %rd249, %rd251, %p136;
	ld.shared.u8 	%rs210, [_ZZN3cub18CUB_300001_SM_10006detail6reduce18DeviceReduceKernelINS2_10policy_hubIN4cuda3std3__45tupleIJblEEEyN6thrust24THRUST_300001_SM_1000_NS8cuda_cub9__find_if7functorIS9_EEE10Policy1000ENSB_12zip_iteratorINS8_IJNSD_26transform_input_iterator_tIbNSC_6detail35transform_pair_of_input_iterators_tIbNSB_6detail15normal_iteratorINSB_10device_ptrIiEEEESQ_NS7_8equal_toIiEEEENS7_10__not_fn_tINS7_10__identityEEEEENSB_17counting_iteratorIlNSB_11use_defaultESZ_SZ_EEEEEEEySF_S9_SV_EEvT0_PT3_T1_NS0_13GridEvenShareIS16_EET2_T4_E12temp_storage+56];
	ld.shared.u64 	%rd253, [_ZZN3cub18CUB_300001_SM_10006detail6reduce18DeviceReduceKernelINS2_10policy_hubIN4cuda3std3__45tupleIJblEEEyN6thrust24THRUST_300001_SM_1000_NS8cuda_cub9__find_if7functorIS9_EEE10Policy1000ENSB_12zip_iteratorINS8_IJNSD_26transform_input_iterator_tIbNSC_6detail35transform_pair_of_input_iterators_tIbNSB_6detail15normal_iteratorINSB_10device_ptrIiEEEESQ_NS7_8equal_toIiEEEENS7_10__not_fn_tINS7_10__identityEEEEENSB_17counting_iteratorIlNSB_11use_defaultESZ_SZ_EEEEEEEySF_S9_SV_EEvT0_PT3_T1_NS0_13GridEvenShareIS16_EET2_T4_E12temp_storage+64];
	setp.eq.s16 	%p138, %rs209, 0;
	setp.eq.s16 	%p139, %rs210, 0;
	min.s64 	%rd254, %rd253, %rd252;
	selp.b16 	%rs211, %rs208, 1, %p139;
	selp.b16 	%rs212, %rs210, %rs211, %p138;
	and.b16  	%rs213, %rs212, 255;
	selp.b64 	%rd255, %rd252, %rd254, %p139;
	selp.b64 	%rd256, %rd253, %rd255, %p138;
	ld.shared.u8 	%rs214, [_ZZN3cub18CUB_300001_SM_10006detail6reduce18DeviceReduceKernelINS2_10policy_hubIN4cuda3std3__45tupleIJblEEEyN6thrust24THRUST_300001_SM_1000_NS8cuda_cub9__find_if7functorIS9_EEE10Policy1000ENSB_12zip_iteratorINS8_IJNSD_26transform_input_iterator_tIbNSC_6detail35transform_pair_of_input_iterators_tIbNSB_6detail15normal_iteratorINSB_10device_ptrIiEEEESQ_NS7_8equal_toIiEEEENS7_10__not_fn_tINS7_10__identityEEEEENSB_17counting_iteratorIlNSB_11use_defaultESZ_SZ_EEEEEEEySF_S9_SV_EEvT0_PT3_T1_NS0_13GridEvenShareIS16_EET2_T4_E12temp_storage+72];
	ld.shared.u64 	%rd257, [_ZZN3cub18CUB_300001_SM_10006detail6reduce18DeviceReduceKernelINS2_10policy_hubIN4cuda3std3__45tupleIJblEEEyN6thrust24THRUST_300001_SM_1000_NS8cuda_cub9__find_if7functorIS9_EEE10Policy1000ENSB_12zip_iteratorINS8_IJNSD_26transform_input_iterator_tIbNSC_6detail35transform_pair_of_input_iterators_tIbNSB_6detail15normal_iteratorINSB_10device_ptrIiEEEESQ_NS7_8equal_toIiEEEENS7_10__not_fn_tINS7_10__identityEEEEENSB_17counting_iteratorIlNSB_11use_defaultESZ_SZ_EEEEEEEySF_S9_SV_EEvT0_PT3_T1_NS0_13GridEvenShareIS16_EET2_T4_E12temp_storage+80];
	setp.eq.s16 	%p140, %rs213, 0;
	setp.eq.s16 	%p141, %rs214, 0;
	min.s64 	%rd258, %rd257, %rd256;
	selp.b16 	%rs215, %rs212, 1, %p141;
	selp.b16 	%rs216, %rs214, %rs215, %p140;
	and.b16  	%rs217, %rs216, 255;
	selp.b64 	%rd259, %rd256, %rd258, %p141;
	selp.b64 	%rd260, %rd257, %rd259, %p140;
	ld.shared.u8 	%rs218, [_ZZN3cub18CUB_300001_SM_10006detail6reduce18DeviceReduceKernelINS2_10policy_hubIN4cuda3std3__45tupleIJblEEEyN6thrust24THRUST_300001_SM_1000_NS8cuda_cub9__find_if7functorIS9_EEE10Policy1000ENSB_12zip_iteratorINS8_IJNSD_26transform_input_iterator_tIbNSC_6detail35transform_pair_of_input_iterators_tIbNSB_6detail15normal_iteratorINSB_10device_ptrIiEEEESQ_NS7_8equal_toIiEEEENS7_10__not_fn_tINS7_10__identityEEEEENSB_17counting_iteratorIlNSB_11use_defaultESZ_SZ_EEEEEEEySF_S9_SV_EEvT0_PT3_T1_NS0_13GridEvenShareIS16_EET2_T4_E12temp_storage+88];
	ld.shared.u64 	%rd261, [_ZZN3cub18CUB_300001_SM_10006detail6reduce18DeviceReduceKernelINS2_10policy_hubIN4cuda3std3__45tupleIJblEEEyN6thrust24THRUST_300001_SM_1000_NS8cuda_cub9__find_if7functorIS9_EEE10Policy1000ENSB_12zip_iteratorINS8_IJNSD_26transform_input_iterator_tIbNSC_6detail35transform_pair_of_input_iterators_tIbNSB_6detail15normal_iteratorINSB_10device_ptrIiEEEESQ_NS7_8equal_toIiEEEENS7_10__not_fn_tINS7_10__identityEEEEENSB_17counting_iteratorIlNSB_11use_defaultESZ_SZ_EEEEEEEySF_S9_SV_EEvT0_PT3_T1_NS0_13GridEvenShareIS16_EET2_T4_E12temp_storage+96];
	setp.eq.s16 	%p142, %rs217, 0;
	setp.eq.s16 	%p143, %rs218, 0;
	min.s64 	%rd262, %rd261, %rd260;
	selp.b16 	%rs219, %rs216, 1, %p143;
	selp.b16 	%rs220, %rs218, %rs219, %p142;
	and.b16  	%rs221, %rs220, 255;
	selp.b64 	%rd263, %rd260, %rd262, %p143;
	selp.b64 	%rd264, %rd261, %rd263, %p142;
	ld.shared.u8 	%rs222, [_ZZN3cub18CUB_300001_SM_10006detail6reduce18DeviceReduceKernelINS2_10policy_hubIN4cuda3std3__45tupleIJblEEEyN6thrust24THRUST_300001_SM_1000_NS8cuda_cub9__find_if7functorIS9_EEE10Policy1000ENSB_12zip_iteratorINS8_IJNSD_26transform_input_iterator_tIbNSC_6detail35transform_pair_of_input_iterators_tIbNSB_6detail15normal_iteratorINSB_10device_ptrIiEEEESQ_NS7_8equal_toIiEEEENS7_10__not_fn_tINS7_10__identityEEEEENSB_17counting_iteratorIlNSB_11use_defaultESZ_SZ_EEEEEEEySF_S9_SV_EEvT0_PT3_T1_NS0_13GridEvenShareIS16_EET2_T4_E12temp_storage+104];
	ld.shared.u64 	%rd265, [_ZZN3cub18CUB_300001_SM_10006detail6reduce18DeviceReduceKernelINS2_10policy_hubIN4cuda3std3__45tupleIJblEEEyN6thrust24THRUST_300001_SM_1000_NS8cuda_cub9__find_if7functorIS9_EEE10Policy1000ENSB_12zip_iteratorINS8_IJNSD_26transform_input_iterator_tIbNSC_6detail35transform_pair_of_input_iterators_tIbNSB_6detail15normal_iteratorINSB_10device_ptrIiEEEESQ_NS7_8equal_toIiEEEENS7_10__not_fn_tINS7_10__identityEEEEENSB_17counting_iteratorIlNSB_11use_defaultESZ_SZ_EEEEEEEySF_S9_SV_EEvT0_PT3_T1_NS0_13GridEvenShareIS16_EET2_T4_E12temp_storage+112];
	setp.eq.s16 	%p144, %rs221, 0;
	setp.eq.s16 	%p145, %rs222, 0;
	min.s64 	%rd266, %rd265, %rd264;
	selp.b16 	%rs223, %rs220, 1, %p145;
	selp.b16 	%rs224, %rs222, %rs223, %p144;
	and.b16  	%rs225, %rs224, 255;
	selp.b64 	%rd267, %rd264, %rd266, %p145;
	selp.b64 	%rd268, %rd265, %rd267, %p144;
	ld.shared.u8 	%rs226, [_ZZN3cub18CUB_300001_SM_10006detail6reduce18DeviceReduceKernelINS2_10policy_hubIN4cuda3std3__45tupleIJblEEEyN6thrust24THRUST_300001_SM_1000_NS8cuda_cub9__find_if7functorIS9_EEE10Policy1000ENSB_12zip_iteratorINS8_IJNSD_26transform_input_iterator_tIbNSC_6detail35transform_pair_of_input_iterators_tIbNSB_6detail15normal_iteratorINSB_10device_ptrIiEEEESQ_NS7_8equal_toIiEEEENS7_10__not_fn_tINS7_10__identityEEEEENSB_17counting_iteratorIlNSB_11use_defaultESZ_SZ_EEEEEEEySF_S9_SV_EEvT0_PT3_T1_NS0_13GridEvenShareIS16_EET2_T4_E12temp_storage+120];
	ld.shared.u64 	%rd269, [_ZZN3cub18CUB_300001_SM_10006detail6reduce18DeviceReduceKernelINS2_10policy_hubIN4cuda3std3__45tupleIJblEEEyN6thrust24THRUST_300001_SM_1000_NS8cuda_cub9__find_if7functorIS9_EEE10Policy1000ENSB_12zip_iteratorINS8_IJNSD_26transform_input_iterator_tIbNSC_6detail35transform_pair_of_input_iterators_tIbNSB_6detail15normal_iteratorINSB_10device_ptrIiEEEESQ_NS7_8equal_toIiEEEENS7_10__not_fn_tINS7_10__identityEEEEENSB_17counting_iteratorIlNSB_11use_defaultESZ_SZ_EEEEEEEySF_S9_SV_EEvT0_PT3_T1_NS0_13GridEvenShareIS16_EET2_T4_E12temp_storage+128];
	setp.eq.s16 	%p146, %rs225, 0;
	setp.eq.s16 	%p147, %rs226, 0;
	min.s64 	%rd270, %rd269, %rd268;
	selp.b16 	%rs227, %rs224, 1, %p147;
	selp.b16 	%rs385, %rs226, %rs227, %p146;
	selp.b64 	%rd271, %rd268, %rd270, %p147;
	selp.b64 	%rd439, %rd269, %rd271, %p146;
$L__BB11_118:
	mov.u32 	%r539, %tid.x;
	setp.ne.s32 	%p324, %r539, 0;
	@%p324 bra 	$L__BB11_120;
	ld.param.u64 	%rd429, [_ZN3cub18CUB_300001_SM_10006detail6reduce18DeviceReduceKernelINS2_10policy_hubIN4cuda3std3__45tupleIJblEEEyN6thrust24THRUST_300001_SM_1000_NS8cuda_cub9__find_if7functorIS9_EEE10Policy1000ENSB_12zip_iteratorINS8_IJNSD_26transform_input_iterator_tIbNSC_6detail35transform_pair_of_input_iterators_tIbNSB_6detail15normal_iteratorINSB_10device_ptrIiEEEESQ_NS7_8equal_toIiEEEENS7_10__not_fn_tINS7_10__identityEEEEENSB_17counting_iteratorIlNSB_11use_defaultESZ_SZ_EEEEEEEySF_S9_SV_EEvT0_PT3_T1_NS0_13GridEvenShareIS16_EET2_T4__param_1];
	cvta.to.global.u64 	%rd426, %rd429;
	mul.wide.u32 	%rd427, %r2, 16;
	add.s64 	%rd428, %rd426, %rd427;
	st.global.u8 	[%rd428], %rs385;
	st.global.u64 	[%rd428+8], %rd439;
$L__BB11_120:
	ret;

}
	// .globl	_ZN3cub18CUB_300001_SM_10006detail6reduce28DeviceReduceSingleTileKernelINS2_10policy_hubIN4cuda3std3__45tupleIJblEEEyN6thrust24THRUST_300001_SM_1000_NS8cuda_cub9__find_if7functorIS9_EEE10Policy1000EPS9_SI_iSF_S9_S9_NS7_10__identityEEEvT0_T1_T2_T3_T4_T6_
.visible .entry _ZN3cub18CUB_300001_SM_10006detail6reduce28DeviceReduceSingleTileKernelINS2_10policy_hubIN4cuda3std3__45tupleIJblEEEyN6thrust24THRUST_300001_SM_1000_NS8cuda_cub9__find_if7functorIS9_EEE10Policy1000EPS9_SI_iSF_S9_S9_NS7_10__identityEEEvT0_T1_T2_T3_T4_T6_(
	.param .u64 .ptr .align 1 _ZN3cub18CUB_300001_SM_10006detail6reduce28DeviceReduceSingleTileKernelINS2_10policy_hubIN4cuda3std3__45tupleIJblEEEyN6thrust24THRUST_300001_SM_1000_NS8cuda_cub9__find_if7functorIS9_EEE10Policy1000EPS9_SI_iSF_S9_S9_NS7_10__identityEEEvT0_T1_T2_T3_T4_T6__param_0,
	.param .u64 .ptr .align 1 _ZN3cub18CUB_300001_SM_10006detail6reduce28DeviceReduceSingleTileKernelINS2_10policy_hubIN4cuda3std3__45tupleIJblEEEyN6thrust24THRUST_300001_SM_1000_NS8cuda_cub9__find_if7functorIS9_EEE10Policy1000EPS9_SI_iSF_S9_S9_NS7_10__identityEEEvT0_T1_T2_T3_T4_T6__param_1,
	.param .u32 _ZN3cub18CUB_300001_SM_10006detail6reduce28DeviceReduceSingleTileKernelINS2_10policy_hubIN4cuda3std3__45tupleIJblEEEyN6thrust24THRUST_300001_SM_1000_NS8cuda_cub9__find_if7functorIS9_EEE10Policy1000EPS9_SI_iSF_S9_S9_NS7_10__identityEEEvT0_T1_T2_T3_T4_T6__param_2,
	.param .align 1 .b8 _ZN3cub18CUB_300001_SM_10006detail6reduce28DeviceReduceSingleTileKernelINS2_10policy_hubIN4cuda3std3__45tupleIJblEEEyN6thrust24THRUST_300001_SM_1000_NS8cuda_cub9__find_if7functorIS9_EEE10Policy1000EPS9_SI_iSF_S9_S9_NS7_10__identityEEEvT0_T1_T2_T3_T4_T6__param_3[1],
	.param .align 8 .b8 _ZN3cub18CUB_300001_SM_10006detail6reduce28DeviceReduceSingleTileKernelINS2_10policy_hubIN4cuda3std3__45tupleIJblEEEyN6thrust24THRUST_300001_SM_1000_NS8cuda_cub9__find_if7functorIS9_EEE10Policy1000EPS9_SI_iSF_S9_S9_NS7_10__identityEEEvT0_T1_T2_T3_T4_T6__param_4[16],
	.param .align 1 .b8 _ZN3cub18CUB_300001_SM_10006detail6reduce28DeviceReduceSingleTileKernelINS2_10policy_hubIN4cuda3std3__45tupleIJblEEEyN6thrust24THRUST_300001_SM_1000_NS8cuda_cub9__find_if7functorIS9_EEE10Policy1000EPS9_SI_iSF_S9_S9_NS7_10__identityEEEvT0_T1_T2_T3_T4_T6__param_5[1]
)
.maxntid 256
.minnctapersm 1
{
	.reg .pred 	%p<188>;
	.reg .b16 	%rs<340>;
	.reg .b32 	%r<406>;
	.reg .b64 	%rd<359>;
	// demoted variable
	.shared .align 8 .b8 _ZZN3cub18CUB_300001_SM_10006detail6reduce28DeviceReduceSingleTileKernelINS2_10policy_hubIN4cuda3std3__45tupleIJblEEEyN6thrust24THRUST_300001_SM_1000_NS8cuda_cub9__find_if7functorIS9_EEE10Policy1000EPS9_SI_iSF_S9_S9_NS7_10__identityEEEvT0_T1_T2_T3_T4_T6_E12temp_storage[152];
	ld.param.u64 	%rd106, [_ZN3cub18CUB_300001_SM_10006detail6reduce28DeviceReduceSingleTileKernelINS2_10policy_hubIN4cuda3std3__45tupleIJblEEEyN6thrust24THRUST_300001_SM_1000_NS8cuda_cub9__find_if7functorIS9_EEE10Policy1000EPS9_SI_iSF_S9_S9_NS7_10__identityEEEvT0_T1_T2_T3_T4_T6__param_4+8];
	ld.param.u64 	%rd105, [_ZN3cub18CUB_300001_SM_10006detail6reduce28DeviceReduceSingleTileKernelINS2_10policy_hubIN4cuda3std3__45tupleIJblEEEyN6thrust24THRUST_300001_SM_1000_NS8cuda_cub9__find_if7functorIS9_EEE10Policy1000EPS9_SI_iSF_S9_S9_NS7_10__identityEEEvT0_T1_T2_T3_T4_T6__param_0];
	ld.param.u64 	%rd107, [_ZN3cub18CUB_300001_SM_10006detail6reduce28DeviceReduceSingleTileKernelINS2_10policy_hubIN4cuda3std3__45tupleIJblEEEyN6thrust24THRUST_300001_SM_1000_NS8cuda_cub9__find_if7functorIS9_EEE10Policy1000EPS9_SI_iSF_S9_S9_NS7_10__identityEEEvT0_T1_T2_T3_T4_T6__param_1];
	ld.param.u32 	%r38, [_ZN3cub18CUB_300001_SM_10006detail6reduce28DeviceReduceSingleTileKernelINS2_10policy_hubIN4cuda3std3__45tupleIJblEEEyN6thrust24THRUST_300001_SM_1000_NS8cuda_cub9__find_if7functorIS9_EEE10Policy1000EPS9_SI_iSF_S9_S9_NS7_10__identityEEEvT0_T1_T2_T3_T4_T6__param_2];
	ld.param.u8 	%rs82, [_ZN3cub18CUB_300001_SM_10006detail6reduce28DeviceReduceSingleTileKernelINS2_10policy_hubIN4cuda3std3__45tupleIJblEEEyN6thrust24THRUST_300001_SM_1000_NS8cuda_cub9__find_if7functorIS9_EEE10Policy1000EPS9_SI_iSF_S9_S9_NS7_10__identityEEEvT0_T1_T2_T3_T4_T6__param_4];
	cvta.to.global.u64 	%rd1, %rd107;
	setp.ne.s32 	%p1, %r38, 0;
	@%p1 bra 	$L__BB12_3;
	mov.u32 	%r392, %tid.x;
	setp.ne.s32 	%p187, %r392, 0;
	@%p187 bra 	$L__BB12_112;
	st.global.u8 	[%rd1], %rs82;
	st.global.u64 	[%rd1+8], %rd106;
	bra.uni 	$L__BB12_112;
$L__BB12_3:
	setp.gt.s32 	%p2, %r38, 1023;
	@%p2 bra 	$L__BB12_74;
	mov.u32 	%r1, %tid.x;
	setp.ge.s32 	%p77, %r1, %r38;
	mov.b16 	%rs311, 0;
	mov.b64 	%rd329, 0;
	mov.u32 	%r396, %r1;
	@%p77 bra 	$L__BB12_6;
	mul.wide.u32 	%rd234, %r1, 16;
	add.s64 	%rd231, %rd105, %rd234;
	// begin inline asm
	ld.global.nc.u64 %rd230, [%rd231];
	// end inline asm
	add.s64 	%rd233, %rd231, 8;
	// begin inline asm
	ld.global.nc.u64 %rd329, [%rd233];
	// end inline asm
	cvt.u16.u64 	%rs311, %rd230;
	add.s32 	%r396, %r1, 256;
$L__BB12_6:
	setp.ge.s32 	%p78, %r396, %r38;
	@%p78 bra 	$L__BB12_12;
	not.b32 	%r158, %r396;
	add.s32 	%r4, %r38, %r158;
	and.b32  	%r159, %r4, 768;
	setp.eq.s32 	%p79, %r159, 768;
	@%p79 bra 	$L__BB12_10;
	mul.wide.u32 	%rd236, %r396, 16;
	add.s64 	%rd323, %rd105, %rd236;
	shr.u32 	%r160, %r4, 8;
	add.s32 	%r161, %r160, 1;
	and.b32  	%r162, %r161, 3;
	neg.s32 	%r394, %r162;
$L__BB12_9:
	.pragma "nounroll";
	// begin inline asm
	ld.global.nc.u64 %rd237, [%rd323];
	// end inline asm
	add.s64 	%rd240, %rd323, 8;
	// begin inline asm
	ld.global.nc.u64 %rd239, [%rd240];
	// end inline asm
	cvt.u16.u64 	%rs190, %rd237;
	and.b16  	%rs191, %rs190, 255;
	and.b16  	%rs192, %rs311, 255;
	setp.eq.s16 	%p80, %rs192, 0;
	setp.eq.s16 	%p81, %rs191, 0;
	min.s64 	%rd241, %rd239, %rd329;
	selp.b64 	%rd242, %rd329, %rd241, %p81;
	selp.b64 	%rd329, %rd239, %rd242, %p80;
	selp.b16 	%rs193, %rs311, 1, %p81;
	selp.b16 	%rs311, %rs190, %rs193, %p80;
	add.s32 	%r396, %r396, 256;
	add.s64 	%rd323, %rd323, 4096;
	add.s32 	%r394, %r394, 1;
	setp.ne.s32 	%p82, %r394, 0;
	@%p82 bra 	$L__BB12_9;
$L__BB12_10:
	setp.lt.u32 	%p83, %r4, 768;
	@%p83 bra 	$L__BB12_12;
$L__BB12_11:
	mul.wide.s32 	%rd259, %r396, 16;
	add.s64 	%rd244, %rd105, %rd259;
	// begin inline asm
	ld.global.nc.u64 %rd243, [%rd244];
	// end inline asm
	add.s64 	%rd246, %rd244, 8;
	// begin inline asm
	ld.global.nc.u64 %rd245, [%rd246];
	// end inline asm
	cvt.u16.u64 	%rs194, %rd243;
	and.b16  	%rs195, %rs194, 255;
	and.b16  	%rs196, %rs311, 255;
	setp.eq.s16 	%p84, %rs196, 0;
	setp.eq.s16 	%p85, %rs195, 0;
	min.s64 	%rd260, %rd245, %rd329;
	selp.b64 	%rd261, %rd329, %rd260, %p85;
	selp.b64 	%rd262, %rd245, %rd261, %p84;
	selp.b16 	%rs197, %rs311, 1, %p85;
	selp.b16 	%rs198, %rs194, %rs197, %p84;
	and.b16  	%rs199, %rs198, 255;
	add.s64 	%rd248, %rd244, 4096;
	// begin inline asm
	ld.global.nc.u64 %rd247, [%rd248];
	// end inline asm
	add.s64 	%rd250, %rd244, 4104;
	// begin inline asm
	ld.global.nc.u64 %rd249, [%rd250];
	// end inline asm
	cvt.u16.u64 	%rs200, %rd247;
	and.b16  	%rs201, %rs200, 255;
	setp.eq.s16 	%p86, %rs199, 0;
	setp.eq.s16 	%p87, %rs201, 0;
	min.s64 	%rd263, %rd249, %rd262;
	selp.b64 	%rd264, %rd262, %rd263, %p87;
	selp.b64 	%rd265, %rd249, %rd264, %p86;
	selp.b16 	%rs202, %rs198, 1, %p87;
	selp.b16 	%rs203, %rs200, %rs202, %p86;
	and.b16  	%rs204, %rs203, 255;
	add.s64 	%rd252, %rd244, 8192;
	// begin inline asm
	ld.global.nc.u64 %rd251, [%rd252];
	// end inline asm
	add.s64 	%rd254, %rd244, 8200;
	// begin inline asm
	ld.global.nc.u64 %rd253, [%rd254];
	// end inline asm
	cvt.u16.u64 	%rs205, %rd251;
	and.b16  	%rs206, %rs205, 255;
	setp.eq.s16 	%p88, %rs204, 0;
	setp.eq.s16 	%p89, %rs206, 0;
	min.s64 	%rd266, %rd253, %rd265;
	selp.b64 	%rd267, %rd265, %rd266, %p89;
	selp.b64 	%rd268, %rd253, %rd267, %p88;
	selp.b16 	%rs207, %rs203, 1, %p89;
	selp.b16 	%rs208, %rs205, %rs207, %p88;
	and.b16  	%rs209, %rs208, 255;
	add.s64 	%rd256, %rd244, 12288;
	// begin inline asm
	ld.global.nc.u64 %rd255, [%rd256];
	// end inline asm
	add.s64 	%rd258, %rd244, 12296;
	// begin inline asm
	ld.global.nc.u64 %rd257, [%rd258];
	// end inline asm
	cvt.u16.u64 	%rs210, %rd255;
	and.b16  	%rs211, %rs210, 255;
	setp.eq.s16 	%p90, %rs209, 0;
	setp.eq.s16 	%p91, %rs211, 0;
	min.s64 	%rd269, %rd257, %rd268;
	selp.b64 	%rd270, %rd268, %rd269, %p91;
	selp.b64 	%rd329, %rd257, %rd270, %p90;
	selp.b16 	%rs212, %rs208, 1, %p91;
	selp.b16 	%rs311, %rs210, %rs212, %p90;
	add.s32 	%r396, %r396, 1024;
	setp.lt.s32 	%p92, %r396, %r38;
	@%p92 bra 	$L__BB12_11;
$L__BB12_12:
	setp.lt.s32 	%p93, %r38, 256;
	@%p93 bra 	$L__BB12_37;
	// begin inline asm
	mov.u32 %r281, %laneid;
	// end inline asm
	cvt.u32.u16 	%r302, %rs311;
	and.b32  	%r283, %r302, 255;
	mov.b32 	%r299, 1;
	mov.b32 	%r300, 31;
	mov.b32 	%r301, -1;
	// begin inline asm
	shfl.sync.down.b32 %r282, %r283, %r299, %r300, %r301;
	// end inline asm
	// begin inline asm
	shfl.sync.down.b32 %r287, %r288, %r299, %r300, %r301;
	// end inline asm
	mov.b64 	{%r293, %r298}, %rd329;
	// begin inline asm
	shfl.sync.down.b32 %r292, %r293, %r299, %r300, %r301;
	// end inline asm
	// begin inline asm
	shfl.sync.down.b32 %r297, %r298, %r299, %r300, %r301;
	// end inline asm
	mov.b64 	%rd14, {%r292, %r297};
	cvt.u16.u32 	%rs10, %r282;
	setp.gt.s32 	%p143, %r281, 30;
	@%p143 bra 	$L__BB12_17;
	and.b16  	%rs254, %rs311, 255;
	setp.eq.s16 	%p144, %rs254, 0;
	and.b16  	%rs255, %rs10, 255;
	setp.eq.s16 	%p145, %rs255, 0;
	or.pred  	%p146, %p144, %p145;
	@%p146 bra 	$L__BB12_16;
	min.s64 	%rd329, %rd14, %rd329;
	mov.b16 	%rs311, 1;
	bra.uni 	$L__BB12_17;
$L__BB12_16:
	setp.eq.s16 	%p147, %rs254, 0;
	selp.b64 	%rd329, %rd14, %rd329, %p147;
	selp.b16 	%rs311, %rs10, %rs311, %p147;
$L__BB12_17:
	cvt.u32.u16 	%r323, %rs311;
	and.b32  	%r304, %r323, 255;
	mov.b32 	%r320, 2;
	mov.b32 	%r321, 31;
	mov.b32 	%r322, -1;
	// begin inline asm
	shfl.sync.down.b32 %r303, %r304, %r320, %r321, %r322;
	// end inline asm
	// begin inline asm
	shfl.sync.down.b32 %r308, %r309, %r320, %r321, %r322;
	// end inline asm
	mov.b64 	{%r314, %r319}, %rd329;
	// begin inline asm
	shfl.sync.down.b32 %r313, %r314, %r320, %r321, %r322;
	// end inline asm
	// begin inline asm
	shfl.sync.down.b32 %r318, %r319, %r320, %r321, %r322;
	// end inline asm
	mov.b64 	%rd18, {%r313, %r318};
	cvt.u16.u32 	%rs13, %r303;
	setp.gt.s32 	%p148, %r281, 29;
	@%p148 bra 	$L__BB12_21;
	and.b16  	%rs258, %rs311, 255;
	setp.eq.s16 	%p149, %rs258, 0;
	and.b16  	%rs259, %rs13, 255;
	setp.eq.s16 	%p150, %rs259, 0;
	or.pred  	%p151, %p149, %p150;
	@%p151 bra 	$L__BB12_20;
	min.s64 	%rd329, %rd18, %rd329;
	mov.b16 	%rs311, 1;
	bra.uni 	$L__BB12_21;
$L__BB12_20:
	setp.eq.s16 	%p152, %rs258, 0;
	selp.b64 	%rd329, %rd18, %rd329, %p152;
	selp.b16 	%rs311, %rs13, %rs311, %p152;
$L__BB12_21:
	cvt.u32.u16 	%r344, %rs311;
	and.b32  	%r325, %r344, 255;
	mov.b32 	%r341, 4;
	mov.b32 	%r342, 31;
	mov.b32 	%r343, -1;
	// begin inline asm
	shfl.sync.down.b32 %r324, %r325, %r341, %r342, %r343;
	// end inline asm
	// begin inline asm
	shfl.sync.down.b32 %r329, %r330, %r341, %r342, %r343;
	// end inline asm
	mov.b64 	{%r335, %r340}, %rd329;
	// begin inline asm
	shfl.sync.down.b32 %r334, %r335, %r341, %r342, %r343;
	// end inline asm
	// begin inline asm
	shfl.sync.down.b32 %r339, %r340, %r341, %r342, %r343;
	// end inline asm
	mov.b64 	%rd22, {%r334, %r339};
	cvt.u16.u32 	%rs16, %r324;
	setp.gt.s32 	%p153, %r281, 27;
	@%p153 bra 	$L__BB12_25;
	and.b16  	%rs262, %rs311, 255;
	setp.eq.s16 	%p154, %rs262, 0;
	and.b16  	%rs263, %rs16, 255;
	setp.eq.s16 	%p155, %rs263, 0;
	or.pred  	%p156, %p154, %p155;
	@%p156 bra 	$L__BB12_24;
	min.s64 	%rd329, %rd22, %rd329;
	mov.b16 	%rs311, 1;
	bra.uni 	$L__BB12_25;
$L__BB12_24:
	setp.eq.s16 	%p157, %rs262, 0;
	selp.b64 	%rd329, %rd22, %rd329, %p157;
	selp.b16 	%rs311, %rs16, %rs311, %p157;
$L__BB12_25:
	cvt.u32.u16 	%r365, %rs311;
	and.b32  	%r346, %r365, 255;
	mov.b32 	%r362, 8;
	mov.b32 	%r363, 31;
	mov.b32 	%r364, -1;
	// begin inline asm
	shfl.sync.down.b32 %r345, %r346, %r362, %r363, %r364;
	// end inline asm
	// begin inline asm
	shfl.sync.down.b32 %r350, %r351, %r362, %r363, %r364;
	// end inline asm
	mov.b64 	{%r356, %r361}, %rd329;
	// begin inline asm
	shfl.sync.down.b32 %r355, %r356, %r362, %r363, %r364;
	// end inline asm
	// begin inline asm
	shfl.sync.down.b32 %r360, %r361, %r362, %r363, %r364;
	// end inline asm
	mov.b64 	%rd26, {%r355, %r360};
	cvt.u16.u32 	%rs19, %r345;
	setp.gt.s32 	%p158, %r281, 23;
	@%p158 bra 	$L__BB12_29;
	and.b16  	%rs266, %rs311, 255;
	setp.eq.s16 	%p159, %rs266, 0;
	and.b16  	%rs267, %rs19, 255;
	setp.eq.s16 	%p160, %rs267, 0;
	or.pred  	%p161, %p159, %p160;
	@%p161 bra 	$L__BB12_28;
	min.s64 	%rd329, %rd26, %rd329;
	mov.b16 	%rs311, 1;
	bra.uni 	$L__BB12_29;
$L__BB12_28:
	setp.eq.s16 	%p162, %rs266, 0;
	selp.b64 	%rd329, %rd26, %rd329, %p162;
	selp.b16 	%rs311, %rs19, %rs311, %p162;
$L__BB12_29:
	cvt.u32.u16 	%r386, %rs311;
	and.b32  	%r367, %r386, 255;
	mov.b32 	%r383, 16;
	mov.b32 	%r384, 31;
	mov.b32 	%r385, -1;
	// begin inline asm
	shfl.sync.down.b32 %r366, %r367, %r383, %r384, %r385;
	// end inline asm
	// begin inline asm
	shfl.sync.down.b32 %r371, %r372, %r383, %r384, %r385;
	// end inline asm
	mov.b64 	{%r377, %r382}, %rd329;
	// begin inline asm
	shfl.sync.down.b32 %r376, %r377, %r383, %r384, %r385;
	// end inline asm
	// begin inline asm
	shfl.sync.down.b32 %r381, %r382, %r383, %r384, %r385;
	// end inline asm
	mov.b64 	%rd30, {%r376, %r381};
	cvt.u16.u32 	%rs22, %r366;
	setp.gt.s32 	%p163, %r281, 15;
	@%p163 bra 	$L__BB12_33;
	and.b16  	%rs270, %rs311, 255;
	setp.eq.s16 	%p164, %rs270, 0;
	and.b16  	%rs271, %rs22, 255;
	setp.eq.s16 	%p165, %rs271, 0;
	or.pred  	%p166, %p164, %p165;
	@%p166 bra 	$L__BB12_32;
	min.s64 	%rd329, %rd30, %rd329;
	mov.b16 	%rs311, 1;
	bra.uni 	$L__BB12_33;
$L__BB12_32:
	setp.eq.s16 	%p167, %rs270, 0;
	selp.b64 	%rd329, %rd30, %rd329, %p167;
	selp.b16 	%rs311, %rs22, %rs311, %p167;
$L__BB12_33:
	setp.ne.s32 	%p168, %r281, 0;
	@%p168 bra 	$L__BB12_35;
	shr.u32 	%r387, %r1, 1;
	and.b32  	%r388, %r387, 496;
	mov.u32 	%r389, _ZZN3cub18CUB_300001_SM_10006detail6reduce28DeviceReduceSingleTileKernelINS2_10policy_hubIN4cuda3std3__45tupleIJblEEEyN6thrust24THRUST_300001_SM_1000_NS8cuda_cub9__find_if7functorIS9_EEE10Policy1000EPS9_SI_iSF_S9_S9_NS7_10__identityEEEvT0_T1_T2_T3_T4_T6_E12temp_storage;
	add.s32 	%r390, %r389, %r388;
	st.shared.u8 	[%r390+8], %rs311;
	st.shared.u64 	[%r390+16], %rd329;
$L__BB12_35:
	bar.sync 	0;
	setp.ne.s32 	%p169, %r1, 0;
	@%p169 bra 	$L__BB12_110;
	ld.shared.u8 	%rs274, [_ZZN3cub18CUB_300001_SM_10006detail6reduce28DeviceReduceSingleTileKernelINS2_10policy_hubIN4cuda3std3__45tupleIJblEEEyN6thrust24THRUST_300001_SM_1000_NS8cuda_cub9__find_if7functorIS9_EEE10Policy1000EPS9_SI_iSF_S9_S9_NS7_10__identityEEEvT0_T1_T2_T3_T4_T6_E12temp_storage+24];
	ld.shared.u64 	%rd292, [_ZZN3cub18CUB_300001_SM_10006detail6reduce28DeviceReduceSingleTileKernelINS2_10policy_hubIN4cuda3std3__45tupleIJblEEEyN6thrust24THRUST_300001_SM_1000_NS8cuda_cub9__find_if7functorIS9_EEE10Policy1000EPS9_SI_iSF_S9_S9_NS7_10__identityEEEvT0_T1_T2_T3_T4_T6_E12temp_storage+32];
	and.b16  	%rs275, %rs311, 255;
	setp.eq.s16 	%p170, %rs275, 0;
	setp.eq.s16 	%p171, %rs274, 0;
	min.s64 	%rd293, %rd292, %rd329;
	selp.b64 	%rd294, %rd329, %rd293, %p171;
	selp.b64 	%rd295, %rd292, %rd294, %p170;
	selp.b16 	%rs276, %rs311, 1, %p171;
	selp.b16 	%rs277, %rs274, %rs276, %p170;
	and.b16  	%rs278, %rs277, 255;
	ld.shared.u8 	%rs279, [_ZZN3cub18CUB_300001_SM_10006detail6reduce28DeviceReduceSingleTileKernelINS2_10policy_hubIN4cuda3std3__45tupleIJblEEEyN6thrust24THRUST_300001_SM_1000_NS8cuda_cub9__find_if7functorIS9_EEE10Policy1000EPS9_SI_iSF_S9_S9_NS7_10__identityEEEvT0_T1_T2_T3_T4_T6_E12temp_storage+40];
	ld.shared.u64 	%rd296, [_ZZN3cub18CUB_300001_SM_10006detail6reduce28DeviceReduceSingleTileKernelINS2_10policy_hubIN4cuda3std3__45tupleIJblEEEyN6thrust24THRUST_300001_SM_1000_NS8cuda_cub9__find_if7functorIS9_EEE10Policy1000EPS9_SI_iSF_S9_S9_NS7_10__identityEEEvT0_T1_T2_T3_T4_T6_E12temp_storage+48];
	setp.eq.s16 	%p172, %rs278, 0;
	setp.eq.s16 	%p173, %rs279, 0;
	min.s64 	%rd297, %rd296, %rd295;
	selp.b64 	%rd298, %rd295, %rd297, %p173;
	selp.b64 	%rd299, %rd296, %rd298, %p172;
	selp.b16 	%rs280, %rs277, 1, %p173;
	selp.b16 	%rs281, %rs279, %rs280, %p172;
	and.b16  	%rs282, %rs281, 255;
	ld.shared.u8 	%rs283, [_ZZN3cub18CUB_300001_SM_10006detail6reduce28DeviceReduceSingleTileKernelINS2_10policy_hubIN4cuda3std3__45tupleIJblEEEyN6thrust24THRUST_300001_SM_1000_NS8cuda_cub9__find_if7functorIS9_EEE10Policy1000EPS9_SI_iSF_S9_S9_NS7_10__identityEEEvT0_T1_T2_T3_T4_T6_E12temp_storage+56];
	ld.shared.u64 	%rd300, [_ZZN3cub18CUB_300001_SM_10006detail6reduce28DeviceReduceSingleTileKernelINS2_10policy_hubIN4cuda3std3__45tupleIJblEEEyN6thrust24THRUST_300001_SM_1000_NS8cuda_cub9__find_if7functorIS9_EEE10Policy1000EPS9_SI_iSF_S9_S9_NS7_10__identityEEEvT0_T1_T2_T3_T4_T6_E12temp_storage+64];
	setp.eq.s16 	%p174, %rs282, 0;
	setp.eq.s16 	%p175, %rs283, 0;
	min.s64 	%rd301, %rd300, %rd299;
	selp.b16 	%rs284, %rs281, 1, %p175;
	selp.b16 	%rs285, %rs283, %rs284, %p174;
	and.b16  	%rs286, %rs285, 255;
	selp.b64 	%rd302, %rd299, %rd301, %p175;
	selp.b64 	%rd303, %rd300, %rd302, %p174;
	ld.shared.u8 	%rs287, [_ZZN3cub18CUB_300001_SM_10006detail6reduce28DeviceReduceSingleTileKernelINS2_10policy_hubIN4cuda3std3__45tupleIJblEEEyN6thrust24THRUST_300001_SM_1000_NS8cuda_cub9__find_if7functorIS9_EEE10Policy1000EPS9_SI_iSF_S9_S9_NS7_10__identityEEEvT0_T1_T2_T3_T4_T6_E12temp_storage+72];
	ld.shared.u64 	%rd304, [_ZZN3cub18CUB_300001_SM_10006detail6reduce28DeviceReduceSingleTileKernelINS2_10policy_hubIN4cuda3std3__45tupleIJblEEEyN6thrust24THRUST_300001_SM_1000_NS8cuda_cub9__find_if7functorIS9_EEE10Policy1000EPS9_SI_iSF_S9_S9_NS7_10__identityEEEvT0_T1_T2_T3_T4_T6_E12temp_storage+80];
	setp.eq.s16 	%p176, %rs286, 0;
	setp.eq.s16 	%p177, %rs287, 0;
	min.s64 	%rd305, %rd304, %rd303;
	selp.b16 	%rs288, %rs285, 1, %p177;
	selp.b16 	%rs289, %rs287, %rs288, %p176;
	and.b16  	%rs290, %rs289, 255;
	selp.b64 	%rd306, %rd303, %rd305, %p177;
	selp.b64 	%rd307, %rd304, %rd306, %p176;
	ld.shared.u8 	%rs291, [_ZZN3cub18CUB_300001_SM_10006detail6reduce28DeviceReduceSingleTileKernelINS2_10policy_hubIN4cuda3std3__45tupleIJblEEEyN6thrust24THRUST_300001_SM_1000_NS8cuda_cub9__find_if7functorIS9_EEE10Policy1000EPS9_SI_iSF_S9_S9_NS7_10__identityEEEvT0_T1_T2_T3_T4_T6_E12temp_storage+88];
	ld.shared.u64 	%rd308, [_ZZN3cub18CUB_300001_SM_10006detail6reduce28DeviceReduceSingleTileKernelINS2_10policy_hubIN4cuda3std3__45tupleIJblEEEyN6thrust24THRUST_300001_SM_1000_NS8cuda_cub9__find_if7functorIS9_EEE10Policy1000EPS9_SI_iSF_S9_S9_NS7_10__identityEEEvT0_T1_T2_T3_T4_T6_E12temp_storage+96];
	setp.eq.s16 	%p178, %rs290, 0;
	setp.eq.s16 	%p179, %rs291, 0;
	min.s64 	%rd309, %rd308, %rd307;
	selp.b16 	%rs292, %rs289, 1, %p179;
	selp.b16 	%rs293, %rs291, %rs292, %p178;
	and.b16  	%rs294, %rs293, 255;
	selp.b64 	%rd310, %rd307, %rd309, %p179;
	selp.b64 	%rd311, %rd308, %rd310, %p178;
	ld.shared.u8 	%rs295, [_ZZN3cub18CUB_300001_SM_10006detail6reduce28DeviceReduceSingleTileKernelINS2_10policy_hubIN4cuda3std3__45tupleIJblEEEyN6thrust24THRUST_300001_SM_1000_NS8cuda_cub9__find_if7functorIS9_EEE10Policy1000EPS9_SI_iSF_S9_S9_NS7_10__identityEEEvT0_T1_T2_T3_T4_T6_E12temp_storage+104];
	ld.shared.u64 	%rd312, [_ZZN3cub18CUB_300001_SM_10006detail6reduce28DeviceReduceSingleTileKernelINS2_10policy_hubIN4cuda3std3__45tupleIJblEEEyN6thrust24THRUST_300001_SM_1000_NS8cuda_cub9__find_if7functorIS9_EEE10Policy1000EPS9_SI_iSF_S9_S9_NS7_10__identityEEEvT0_T1_T2_T3_T4_T6_E12temp_storage+112];
	setp.eq.s16 	%p180, %rs294, 0;
	setp.eq.s16 	%p181, %rs295, 0;
	min.s64 	%rd313, %rd312, %rd311;
	selp.b16 	%rs296, %rs293, 1, %p181;
	selp.b16 	%rs297, %rs295, %rs296, %p180;
	and.b16  	%rs298, %rs297, 255;
	selp.b64 	%rd314, %rd311, %rd313, %p181;
	selp.b64 	%rd315, %rd312, %rd314, %p180;
	ld.shared.u8 	%rs299, [_ZZN3cub18CUB_300001_SM_10006detail6reduce28DeviceReduceSingleTileKernelINS2_10policy_hubIN4cuda3std3__45tupleIJblEEEyN6thrust24THRUST_300001_SM_1000_NS8cuda_cub9__find_if7functorIS9_EEE10Policy1000EPS9_SI_iSF_S9_S9_NS7_10__identityEEEvT0_T1_T2_T3_T4_T6_E12temp_storage+120];
	ld.shared.u64 	%rd316, [_ZZN3cub18CUB_300001_SM_10006detail6reduce28DeviceReduceSingleTileKernelINS2_10policy_hubIN4cuda3std3__45tupleIJblEEEyN6thrust24THRUST_300001_SM_1000_NS8cuda_cub9__find_if7functorIS9_EEE10Policy1000EPS9_SI_iSF_S9_S9_NS7_10__identityEEEvT0_T1_T2_T3_T4_T6_E12temp_storage+128];
	setp.eq.s16 	%p182, %rs298, 0;
	setp.eq.s16 	%p183, %rs299, 0;
	min.s64 	%rd317, %rd316, %rd315;
	selp.b16 	%rs300, %rs297, 1, %p183;
	selp.b16 	%rs311, %rs299, %rs300, %p182;
	selp.b64 	%rd318, %rd315, %rd317, %p183;
	selp.b64 	%rd329, %rd316, %rd318, %p182;
	bra.uni 	$L__BB12_110;
$L__BB12_37:
	// begin inline asm
	mov.u32 %r163, %laneid;
	// end inline asm
	and.b32  	%r184, %r1, 992;
	add.s32 	%r185, %r184, 32;
	setp.gt.s32 	%p94, %r185, %r38;
	not.b32 	%r186, %r184;
	add.s32 	%r187, %r38, %r186;
	selp.b32 	%r182, %r187, 31, %p94;
	cvt.u32.u16 	%r188, %rs311;
	and.b32  	%r165, %r188, 255;
	mov.b32 	%r181, 1;
	mov.b32 	%r183, -1;
	// begin inline asm
	shfl.sync.down.b32 %r164, %r165, %r181, %r182, %r183;
	// end inline asm
	// begin inline asm
	shfl.sync.down.b32 %r169, %r170, %r181, %r182, %r183;
	// end inline asm
	mov.b64 	{%r175, %r180}, %rd329;
	// begin inline asm
	shfl.sync.down.b32 %r174, %r175, %r181, %r182, %r183;
	// end inline asm
	// begin inline asm
	shfl.sync.down.b32 %r179, %r180, %r181, %r182, %r183;
	// end inline asm
	mov.b64 	%rd35, {%r174, %r179};
	cvt.u16.u32 	%rs26, %r164;
	setp.ge.s32 	%p95, %r163, %r182;
	@%p95 bra 	$L__BB12_41;
	and.b16  	%rs213, %rs311, 255;
	setp.eq.s16 	%p96, %rs213, 0;
	and.b16  	%rs214, %rs26, 255;
	setp.eq.s16 	%p97, %rs214, 0;
	or.pred  	%p98, %p96, %p97;
	@%p98 bra 	$L__BB12_40;
	min.s64 	%rd329, %rd35, %rd329;
	mov.b16 	%rs311, 1;
	bra.uni 	$L__BB12_41;
$L__BB12_40:
	setp.eq.s16 	%p99, %rs213, 0;
	selp.b16 	%rs311, %rs26, %rs311, %p99;
	selp.b64 	%rd329, %rd35, %rd329, %p99;
$L__BB12_41:
	cvt.u32.u16 	%r209, %rs311;
	and.b32  	%r190, %r209, 255;
	mov.b32 	%r206, 2;
	mov.b32 	%r208, -1;
	// begin inline asm
	shfl.sync.down.b32 %r189, %r190, %r206, %r182, %r208;
	// end inline asm
	// begin inline asm
	shfl.sync.down.b32 %r194, %r195, %r206, %r182, %r208;
	// end inline asm
	mov.b64 	{%r200, %r205}, %rd329;
	// begin inline asm
	shfl.sync.down.b32 %r199, %r200, %r206, %r182, %r208;
	// end inline asm
	// begin inline asm
	shfl.sync.down.b32 %r204, %r205, %r206, %r182, %r208;
	// end inline asm
	mov.b64 	%rd39, {%r199, %r204};
	cvt.u16.u32 	%rs29, %r189;
	add.s32 	%r210, %r163, 2;
	setp.gt.s32 	%p100, %r210, %r182;
	@%p100 bra 	$L__BB12_45;
	and.b16  	%rs217, %rs311, 255;
	setp.eq.s16 	%p101, %rs217, 0;
	and.b16  	%rs218, %rs29, 255;
	setp.eq.s16 	%p102, %rs218, 0;
	or.pred  	%p103, %p101, %p102;
	@%p103 bra 	$L__BB12_44;
	min.s64 	%rd329, %rd39, %rd329;
	mov.b16 	%rs311, 1;
	bra.uni 	$L__BB12_45;
$L__BB12_44:
	setp.eq.s16 	%p104, %rs217, 0;
	selp.b16 	%rs311, %rs29, %rs311, %p104;
	selp.b64 	%rd329, %rd39, %rd329, %p104;
$L__BB12_45:
	cvt.u32.u16 	%r231, %rs311;
	and.b32  	%r212, %r231, 255;
	mov.b32 	%r228, 4;
	mov.b32 	%r230, -1;
	// begin inline asm
	shfl.sync.down.b32 %r211, %r212, %r228, %r182, %r230;
	// end inline asm
	// begin inline asm
	shfl.sync.down.b32 %r216, %r217, %r228, %r182, %r230;
	// end inline asm
	mov.b64 	{%r222, %r227}, %rd329;
	// begin inline asm
	shfl.sync.down.b32 %r221, %r222, %r228, %r182, %r230;
	// end inline asm
	// begin inline asm
	shfl.sync.down.b32 %r226, %r227, %r228, %r182, %r230;
	// end inline asm
	mov.b64 	%rd43, {%r221, %r226};
	cvt.u16.u32 	%rs32, %r211;
	add.s32 	%r232, %r163, 4;
	setp.gt.s32 	%p105, %r232, %r182;
	@%p105 bra 	$L__BB12_49;
	and.b16  	%rs221, %rs311, 255;
	setp.eq.s16 	%p106, %rs221, 0;
	and.b16  	%rs222, %rs32, 255;
	setp.eq.s16 	%p107, %rs222, 0;
	or.pred  	%p108, %p106, %p107;
	@%p108 bra 	$L__BB12_48;
	min.s64 	%rd329, %rd43, %rd329;
	mov.b16 	%rs311, 1;
	bra.uni 	$L__BB12_49;
$L__BB12_48:
	setp.eq.s16 	%p109, %rs221, 0;
	selp.b16 	%rs311, %rs32, %rs311, %p109;
	selp.b64 	%rd329, %rd43, %rd329, %p109;
$L__BB12_49:
	cvt.u32.u16 	%r253, %rs311;
	and.b32  	%r234, %r253, 255;
	mov.b32 	%r250, 8;
	mov.b32 	%r252, -1;
	// begin inline asm
	shfl.sync.down.b32 %r233, %r234, %r250, %r182, %r252;
	// end inline asm
	// begin inline asm
	shfl.sync.down.b32 %r238, %r239, %r250, %r182, %r252;
	// end inline asm
	mov.b64 	{%r244, %r249}, %rd329;
	// begin inline asm
	shfl.sync.down.b32 %r243, %r244, %r250, %r182, %r252;
	// end inline asm
	// begin inline asm
	shfl.sync.down.b32 %r248, %r249, %r250, %r182, %r252;
	// end inline asm
	mov.b64 	%rd47, {%r243, %r248};
	cvt.u16.u32 	%rs35, %r233;
	add.s32 	%r254, %r163, 8;
	setp.gt.s32 	%p110, %r254, %r182;
	@%p110 bra 	$L__BB12_53;
	and.b16  	%rs225, %rs311, 255;
	setp.eq.s16 	%p111, %rs225, 0;
	and.b16  	%rs226, %rs35, 255;
	setp.eq.s16 	%p112, %rs226, 0;
	or.pred  	%p113, %p111, %p112;
	@%p113 bra 	$L__BB12_52;
	min.s64 	%rd329, %rd47, %rd329;
	mov.b16 	%rs311, 1;
	bra.uni 	$L__BB12_53;
$L__BB12_52:
	setp.eq.s16 	%p114, %rs225, 0;
	selp.b16 	%rs311, %rs35, %rs311, %p114;
	selp.b64 	%rd329, %rd47, %rd329, %p114;
$L__BB12_53:
	cvt.u32.u16 	%r275, %rs311;
	and.b32  	%r256, %r275, 255;
	mov.b32 	%r272, 16;
	mov.b32 	%r274, -1;
	// begin inline asm
	shfl.sync.down.b32 %r255, %r256, %r272, %r182, %r274;
	// end inline asm
	// begin inline asm
	shfl.sync.down.b32 %r260, %r261, %r272, %r182, %r274;
	// end inline asm
	mov.b64 	{%r266, %r271}, %rd329;
	// begin inline asm
	shfl.sync.down.b32 %r265, %r266, %r272, %r182, %r274;
	// end inline asm
	// begin inline asm
	shfl.sync.down.b32 %r270, %r271, %r272, %r182, %r274;
	// end inline asm
	mov.b64 	%rd51, {%r265, %r270};
	cvt.u16.u32 	%rs38, %r255;
	add.s32 	%r276, %r163, 16;
	setp.gt.s32 	%p115, %r276, %r182;
	@%p115 bra 	$L__BB12_57;
	and.b16  	%rs229, %rs311, 255;
	setp.eq.s16 	%p116, %rs229, 0;
	and.b16  	%rs230, %rs38, 255;
	setp.eq.s16 	%p117, %rs230, 0;
	or.pred  	%p118, %p116, %p117;
	@%p118 bra 	$L__BB12_56;
	min.s64 	%rd329, %rd51, %rd329;
	mov.b16 	%rs311, 1;
	bra.uni 	$L__BB12_57;
$L__BB12_56:
	setp.eq.s16 	%p119, %rs229, 0;
	selp.b16 	%rs311, %rs38, %rs311, %p119;
	selp.b64 	%rd329, %rd51, %rd329, %p119;
$L__BB12_57:
	setp.ne.s32 	%p120, %r163, 0;
	@%p120 bra 	$L__BB12_59;
	shr.u32 	%r277, %r1, 1;
	and.b32  	%r278, %r277, 496;
	mov.u32 	%r279, _ZZN3cub18CUB_300001_SM_10006detail6reduce28DeviceReduceSingleTileKernelINS2_10policy_hubIN4cuda3std3__45tupleIJblEEEyN6thrust24THRUST_300001_SM_1000_NS8cuda_cub9__find_if7functorIS9_EEE10Policy1000EPS9_SI_iSF_S9_S9_NS7_10__identityEEEvT0_T1_T2_T3_T4_T6_E12temp_storage;
	add.s32 	%r280, %r279, %r278;
	st.shared.u8 	[%r280+8], %rs311;
	st.shared.u64 	[%r280+16], %rd329;
$L__BB12_59:
	bar.sync 	0;
	setp.ne.s32 	%p121, %r1, 0;
	@%p121 bra 	$L__BB12_110;
	setp.lt.s32 	%p122, %r38, 33;
	@%p122 bra 	$L__BB12_62;
	ld.shared.u8 	%rs233, [_ZZN3cub18CUB_300001_SM_10006detail6reduce28DeviceReduceSingleTileKernelINS2_10policy_hubIN4cuda3std3__45tupleIJblEEEyN6thrust24THRUST_300001_SM_1000_NS8cuda_cub9__find_if7functorIS9_EEE10Policy1000EPS9_SI_iSF_S9_S9_NS7_10__identityEEEvT0_T1_T2_T3_T4_T6_E12temp_storage+24];
	ld.shared.u64 	%rd271, [_ZZN3cub18CUB_300001_SM_10006detail6reduce28DeviceReduceSingleTileKernelINS2_10policy_hubIN4cuda3std3__45tupleIJblEEEyN6thrust24THRUST_300001_SM_1000_NS8cuda_cub9__find_if7functorIS9_EEE10Policy1000EPS9_SI_iSF_S9_S9_NS7_10__identityEEEvT0_T1_T2_T3_T4_T6_E12temp_storage+32];
	and.b16  	%rs234, %rs311, 255;
	setp.eq.s16 	%p123, %rs234, 0;
	setp.eq.s16 	%p124, %rs233, 0;
	min.s64 	%rd272, %rd271, %rd329;
	selp.b16 	%rs235, %rs311, 1, %p124;
	selp.b16 	%rs311, %rs233, %rs235, %p123;
	selp.b64 	%rd273, %rd329, %rd272, %p124;
	selp.b64 	%rd329, %rd271, %rd273, %p123;
$L__BB12_62:
	setp.lt.s32 	%p125, %r38, 65;
	@%p125 bra 	$L__BB12_64;
	ld.shared.u8 	%rs236, [_ZZN3cub18CUB_300001_SM_10006detail6reduce28DeviceReduceSingleTileKernelINS2_10policy_hubIN4cuda3std3__45tupleIJblEEEyN6thrust24THRUST_300001_SM_1000_NS8cuda_cub9__find_if7functorIS9_EEE10Policy1000EPS9_SI_iSF_S9_S9_NS7_10__identityEEEvT0_T1_T2_T3_T4_T6_E12temp_storage+40];
	ld.shared.u64 	%rd274, [_ZZN3cub18CUB_300001_SM_10006detail6reduce28DeviceReduceSingleTileKernelINS2_10policy_hubIN4cuda3std3__45tupleIJblEEEyN6thrust24THRUST_300001_SM_1000_NS8cuda_cub9__find_if7functorIS9_EEE10Policy1000EPS9_SI_iSF_S9_S9_NS7_10__identityEEEvT0_T1_T2_T3_T4_T6_E12temp_storage+48];
	and.b16  	%rs237, %rs311, 255;
	setp.eq.s16 	%p126, %rs237, 0;
	setp.eq.s16 	%p127, %rs236, 0;
	min.s64 	%rd275, %rd274, %rd329;
	selp.b16 	%rs238, %rs311, 1, %p127;
	selp.b16 	%rs311, %rs236, %rs238, %p126;
	selp.b64 	%rd276, %rd329, %rd275, %p127;
	selp.b64 	%rd329, %rd274, %rd276, %p126;
$L__BB12_64:
	setp.lt.s32 	%p128, %r38, 97;
	@%p128 bra 	$L__BB12_66;
	ld.shared.u8 	%rs239, [_ZZN3cub18CUB_300001_SM_10006detail6reduce28DeviceReduceSingleTileKernelINS2_10policy_hubIN4cuda3std3__45tupleIJblEEEyN6thrust24THRUST_300001_SM_1000_NS8cuda_cub9__find_if7functorIS9_EEE10Policy1000EPS9_SI_iSF_S9_S9_NS7_10__identityEEEvT0_T1_T2_T3_T4_T6_E12temp_storage+56];
	ld.shared.u64 	%rd277, [_ZZN3cub18CUB_300001_SM_10006detail6reduce28DeviceReduceSingleTileKernelINS2_10policy_hubIN4cuda3std3__45tupleIJblEEEyN6thrust24THRUST_300001_SM_1000_NS8cuda_cub9__find_if7functorIS9_EEE10Policy1000EPS9_SI_iSF_S9_S9_NS7_10__identityEEEvT0_T1_T2_T3_T4_T6_E12temp_storage+64];
	and.b16  	%rs240, %rs311, 255;
	setp.eq.s16 	%p129, %rs240, 0;
	setp.eq.s16 	%p130, %rs239, 0;
	min.s64 	%rd278, %rd277, %rd329;
	selp.b16 	%rs241, %rs311, 1, %p130;
	selp.b16 	%rs311, %rs239, %rs241, %p129;
	selp.b64 	%rd279, %rd329, %rd278, %p130;
	selp.b64 	%rd329, %rd277, %rd279, %p129;
$L__BB12_66:
	setp.lt.s32 	%p131, %r38, 129;
	@%p131 bra 	$L__BB12_68;
	ld.shared.u8 	%rs242, [_ZZN3cub18CUB_300001_SM_10006detail6reduce28DeviceReduceSingleTileKernelINS2_10policy_hubIN4cuda3std3__45tupleIJblEEEyN6thrust24THRUST_300001_SM_1000_NS8cuda_cub9__find_if7functorIS9_EEE10Policy1000EPS9_SI_iSF_S9_S9_NS7_10__identityEEEvT0_T1_T2_T3_T4_T6_E12temp_storage+72];
	ld.shared.u64 	%rd280, [_ZZN3cub18CUB_300001_SM_10006detail6reduce28DeviceReduceSingleTileKernelINS2_10policy_hubIN4cuda3std3__45tupleIJblEEEyN6thrust24THRUST_300001_SM_1000_NS8cuda_cub9__find_if7functorIS9_EEE10Policy1000EPS9_SI_iSF_S9_S9_NS7_10__identityEEEvT0_T1_T2_T3_T4_T6_E12temp_storage+80];
	and.b16  	%rs243, %rs311, 255;
	setp.eq.s16 	%p132, %rs243, 0;
	setp.eq.s16 	%p133, %rs242, 0;
	min.s64 	%rd281, %rd280, %rd329;
	selp.b16 	%rs244, %rs311, 1, %p133;
	selp.b16 	%rs311, %rs242, %rs244, %p132;
	selp.b64 	%rd282, %rd329, %rd281, %p133;
	selp.b64 	%rd329, %rd280, %rd282, %p132;
$L__BB12_68:
	setp.lt.s32 	%p134, %r38, 161;
	@%p134 bra 	$L__BB12_70;
	ld.shared.u8 	%rs245, [_ZZN3cub18CUB_300001_SM_10006detail6reduce28DeviceReduceSingleTileKernelINS2_10policy_hubIN4cuda3std3__45tupleIJblEEEyN6thrust24THRUST_300001_SM_1000_NS8cuda_cub9__find_if7functorIS9_EEE10Policy1000EPS9_SI_iSF_S9_S9_NS7_10__identityEEEvT0_T1_T2_T3_T4_T6_E12temp_storage+88];
	ld.shared.u64 	%rd283, [_ZZN3cub18CUB_300001_SM_10006detail6reduce28DeviceReduceSingleTileKernelINS2_10policy_hubIN4cuda3std3__45tupleIJblEEEyN6thrust24THRUST_300001_SM_1000_NS8cuda_cub9__find_if7functorIS9_EEE10Policy1000EPS9_SI_iSF_S9_S9_NS7_10__identityEEEvT0_T1_T2_T3_T4_T6_E12temp_storage+96];
	and.b16  	%rs246, %rs311, 255;
	setp.eq.s16 	%p135, %rs246, 0;
	setp.eq.s16 	%p136, %rs245, 0;
	min.s64 	%rd284, %rd283, %rd329;
	selp.b16 	%rs247, %rs311, 1, %p136;
	selp.b16 	%rs311, %rs245, %rs247, %p135;
	selp.b64 	%rd285, %rd329, %rd284, %p136;
	selp.b64 	%rd329, %rd283, %rd285, %p135;
$L__BB12_70:
	setp.lt.s32 	%p137, %r38, 193;
	@%p137 bra 	$L__BB12_72;
	ld.shared.u8 	%rs248, [_ZZN3cub18CUB_300001_SM_10006detail6reduce28DeviceReduceSingleTileKernelINS2_10policy_hubIN4cuda3std3__45tupleIJblEEEyN6thrust24THRUST_300001_SM_1000_NS8cuda_cub9__find_if7functorIS9_EEE10Policy1000EPS9_SI_iSF_S9_S9_NS7_10__identityEEEvT0_T1_T2_T3_T4_T6_E12temp_storage+104];
	ld.shared.u64 	%rd286, [_ZZN3cub18CUB_300001_SM_10006detail6reduce28DeviceReduceSingleTileKernelINS2_10policy_hubIN4cuda3std3__45tupleIJblEEEyN6thrust24THRUST_300001_SM_1000_NS8cuda_cub9__find_if7functorIS9_EEE10Policy1000EPS9_SI_iSF_S9_S9_NS7_10__identityEEEvT0_T1_T2_T3_T4_T6_E12temp_storage+112];
	and.b16  	%rs249, %rs311, 255;
	setp.eq.s16 	%p138, %rs249, 0;
	setp.eq.s16 	%p139, %rs248, 0;
	min.s64 	%rd287, %rd286, %rd329;
	selp.b16 	%rs250, %rs311, 1, %p139;
	selp.b16 	%rs311, %rs248, %rs250, %p138;
	selp.b64 	%rd288, %rd329, %rd287, %p139;
	selp.b64 	%rd329, %rd286, %rd288, %p138;
$L__BB12_72:
	setp.lt.s32 	%p140, %r38, 225;
	@%p140 bra 	$L__BB12_110;
	ld.shared.u8 	%rs251, [_ZZN3cub18CUB_300001_SM_10006detail6reduce28DeviceReduceSingleTileKernelINS2_10policy_hubIN4cuda3std3__45tupleIJblEEEyN6thrust24THRUST_300001_SM_1000_NS8cuda_cub9__find_if7functorIS9_EEE10Policy1000EPS9_SI_iSF_S9_S9_NS7_10__identityEEEvT0_T1_T2_T3_T4_T6_E12temp_storage+120];
	ld.shared.u64 	%rd289, [_ZZN3cub18CUB_300001_SM_10006detail6reduce28DeviceReduceSingleTileKernelINS2_10policy_hubIN4cuda3std3__45tupleIJblEEEyN6thrust24THRUST_300001_SM_1000_NS8cuda_cub9__find_if7functorIS9_EEE10Policy1000EPS9_SI_iSF_S9_S9_NS7_10__identityEEEvT0_T1_T2_T3_T4_T6_E12temp_storage+128];
	and.b16  	%rs252, %rs311, 255;
	setp.eq.s16 	%p141, %rs252, 0;
	setp.eq.s16 	%p142, %rs251, 0;
	min.s64 	%rd290, %rd289, %rd329;
	selp.b16 	%rs253, %rs311, 1, %p142;
	selp.b16 	%rs311, %rs251, %rs253, %p141;
	selp.b64 	%rd291, %rd329, %rd290, %p142;
	selp.b64 	%rd329, %rd289, %rd291, %p141;
	bra.uni 	$L__BB12_110;
$L__BB12_74:
	mov.u32 	%r16, %tid.x;
	mul.wide.u32 	%rd124, %r16, 16;
	add.s64 	%rd109, %rd105, %rd124;
	// begin inline asm
	ld.global.nc.u64 %rd108, [%rd109];
	// end inline asm
	add.s64 	%rd111, %rd109, 8;
	// begin inline asm
	ld.global.nc.u64 %rd110, [%rd111];
	// end inline asm
	cvt.u16.u64 	%rs83, %rd108;
	and.b16  	%rs84, %rs83, 255;
	add.s64 	%rd113, %rd109, 4096;
	// begin inline asm
	ld.global.nc.u64 %rd112, [%rd113];
	// end inline asm
	add.s64 	%rd115, %rd109, 4104;
	// begin inline asm
	ld.global.nc.u64 %rd114, [%rd115];
	// end inline asm
	cvt.u16.u64 	%rs85, %rd112;
	and.b16  	%rs86, %rs85, 255;
	add.s64 	%rd117, %rd109, 8192;
	// begin inline asm
	ld.global.nc.u64 %rd116, [%rd117];
	// end inline asm
	add.s64 	%rd119, %rd109, 8200;
	// begin inline asm
	ld.global.nc.u64 %rd118, [%rd119];
	// end inline asm
	cvt.u16.u64 	%rs87, %rd116;
	and.b16  	%rs88, %rs87, 255;
	add.s64 	%rd121, %rd109, 12288;
	// begin inline asm
	ld.global.nc.u64 %rd120, [%rd121];
	// end inline asm
	add.s64 	%rd123, %rd109, 12296;
	// begin inline asm
	ld.global.nc.u64 %rd122, [%rd123];
	// end inline asm
	cvt.u16.u64 	%rs89, %rd120;
	and.b16  	%rs90, %rs89, 255;
	setp.eq.s16 	%p3, %rs84, 0;
	setp.eq.s16 	%p4, %rs86, 0;
	min.s64 	%rd125, %rd114, %rd110;
	selp.b16 	%rs91, %rs83, 1, %p4;
	selp.b64 	%rd126, %rd110, %rd125, %p4;
	selp.b16 	%rs92, %rs85, %rs91, %p3;
	and.b16  	%rs93, %rs92, 255;
	selp.b64 	%rd127, %rd114, %rd126, %p3;
	setp.eq.s16 	%p5, %rs93, 0;
	setp.eq.s16 	%p6, %rs88, 0;
	min.s64 	%rd128, %rd118, %rd127;
	selp.b16 	%rs94, %rs92, 1, %p6;
	selp.b64 	%rd129, %rd127, %rd128, %p6;
	selp.b16 	%rs95, %rs87, %rs94, %p5;
	and.b16  	%rs96, %rs95, 255;
	selp.b64 	%rd130, %rd118, %rd129, %p5;
	setp.eq.s16 	%p7, %rs96, 0;
	setp.eq.s16 	%p8, %rs90, 0;
	min.s64 	%rd131, %rd122, %rd130;
	selp.b16 	%rs97, %rs95, 1, %p8;
	selp.b64 	%rd132, %rd130, %rd131, %p8;
	selp.b16 	%rs311, %rs89, %rs97, %p7;
	selp.b64 	%rd329, %rd122, %rd132, %p7;
	setp.lt.u32 	%p9, %r38, 2048;
	mov.b32 	%r399, 1024;
	@%p9 bra 	$L__BB12_78;
	add.s32 	%r17, %r38, -1024;
	mov.b32 	%r399, 1024;
$L__BB12_76:
	mul.wide.s32 	%rd149, %r399, 16;
	add.s64 	%rd134, %rd109, %rd149;
	// begin inline asm
	ld.global.nc.u64 %rd133, [%rd134];
	// end inline asm
	add.s64 	%rd136, %rd134, 8;
	// begin inline asm
	ld.global.nc.u64 %rd135, [%rd136];
	// end inline asm
	cvt.u16.u64 	%rs98, %rd133;
	and.b16  	%rs99, %rs98, 255;
	add.s64 	%rd138, %rd134, 4096;
	// begin inline asm
	ld.global.nc.u64 %rd137, [%rd138];
	// end inline asm
	add.s64 	%rd140, %rd134, 4104;
	// begin inline asm
	ld.global.nc.u64 %rd139, [%rd140];
	// end inline asm
	cvt.u16.u64 	%rs100, %rd137;
	and.b16  	%rs101, %rs100, 255;
	add.s64 	%rd142, %rd134, 8192;
	// begin inline asm
	ld.global.nc.u64 %rd141, [%rd142];
	// end inline asm
	add.s64 	%rd144, %rd134, 8200;
	// begin inline asm
	ld.global.nc.u64 %rd143, [%rd144];
	// end inline asm
	cvt.u16.u64 	%rs102, %rd141;
	and.b16  	%rs103, %rs102, 255;
	add.s64 	%rd146, %rd134, 12288;
	// begin inline asm
	ld.global.nc.u64 %rd145, [%rd146];
	// end inline asm
	add.s64 	%rd148, %rd134, 12296;
	// begin inline asm
	ld.global.nc.u64 %rd147, [%rd148];
	// end inline asm
	cvt.u16.u64 	%rs104, %rd145;
	and.b16  	%rs105, %rs104, 255;
	and.b16  	%rs106, %rs311, 255;
	setp.eq.s16 	%p10, %rs106, 0;
	setp.eq.s16 	%p11, %rs99, 0;
	min.s64 	%rd150, %rd135, %rd329;
	selp.b16 	%rs107, %rs311, 1, %p11;
	selp.b64 	%rd151, %rd329, %rd150, %p11;
	selp.b16 	%rs108, %rs98, %rs107, %p10;
	and.b16  	%rs109, %rs108, 255;
	selp.b64 	%rd152, %rd135, %rd151, %p10;
	setp.eq.s16 	%p12, %rs109, 0;
	setp.eq.s16 	%p13, %rs101, 0;
	min.s64 	%rd153, %rd139, %rd152;
	selp.b16 	%rs110, %rs108, 1, %p13;
	selp.b64 	%rd154, %rd152, %rd153, %p13;
	selp.b16 	%rs111, %rs100, %rs110, %p12;
	and.b16  	%rs112, %rs111, 255;
	selp.b64 	%rd155, %rd139, %rd154, %p12;
	setp.eq.s16 	%p14, %rs112, 0;
	setp.eq.s16 	%p15, %rs103, 0;
	min.s64 	%rd156, %rd143, %rd155;
	selp.b16 	%rs113, %rs111, 1, %p15;
	selp.b64 	%rd157, %rd155, %rd156, %p15;
	selp.b16 	%rs114, %rs102, %rs113, %p14;
	and.b16  	%rs115, %rs114, 255;
	selp.b64 	%rd158, %rd143, %rd157, %p14;
	setp.eq.s16 	%p16, %rs115, 0;
	setp.eq.s16 	%p17, %rs105, 0;
	min.s64 	%rd159, %rd147, %rd158;
	selp.b16 	%rs116, %rs114, 1, %p17;
	selp.b64 	%rd160, %rd158, %rd159, %p17;
	selp.b16 	%rs311, %rs104, %rs116, %p16;
	selp.b64 	%rd329, %rd147, %rd160, %p16;
	sub.s32 	%r41, %r38, %r399;
	setp.lt.s32 	%p18, %r41, 1024;
	@%p18 bra 	$L__BB12_86;
	add.s32 	%r399, %r399, 1024;
	setp.le.s32 	%p19, %r399, %r17;
	@%p19 bra 	$L__BB12_76;
$L__BB12_78:
	setp.le.s32 	%p20, %r38, %r399;
	@%p20 bra 	$L__BB12_86;
	sub.s32 	%r21, %r38, %r399;
	setp.ge.s32 	%p21, %r16, %r21;
	@%p21 bra 	$L__BB12_86;
	not.b32 	%r42, %r16;
	add.s32 	%r43, %r38, %r42;
	sub.s32 	%r22, %r43, %r399;
	and.b32  	%r44, %r22, 768;
	setp.eq.s32 	%p22, %r44, 768;
	mov.u32 	%r403, %r16;
	@%p22 bra 	$L__BB12_83;
	add.s32 	%r401, %r16, %r399;
	shr.u32 	%r45, %r22, 8;
	add.s32 	%r46, %r45, 1;
	and.b32  	%r47, %r46, 3;
	neg.s32 	%r400, %r47;
	mov.u32 	%r403, %r16;
$L__BB12_82:
	.pragma "nounroll";
	mul.wide.u32 	%rd166, %r401, 16;
	add.s64 	%rd163, %rd105, %rd166;
	// begin inline asm
	ld.global.nc.u64 %rd162, [%rd163];
	// end inline asm
	add.s64 	%rd165, %rd163, 8;
	// begin inline asm
	ld.global.nc.u64 %rd164, [%rd165];
	// end inline asm
	cvt.u16.u64 	%rs118, %rd162;
	and.b16  	%rs119, %rs118, 255;
	and.b16  	%rs120, %rs311, 255;
	setp.eq.s16 	%p23, %rs120, 0;
	setp.eq.s16 	%p24, %rs119, 0;
	min.s64 	%rd167, %rd164, %rd329;
	selp.b16 	%rs121, %rs311, 1, %p24;
	selp.b16 	%rs311, %rs118, %rs121, %p23;
	selp.b64 	%rd168, %rd329, %rd167, %p24;
	selp.b64 	%rd329, %rd164, %rd168, %p23;
	add.s32 	%r403, %r403, 256;
	add.s32 	%r401, %r401, 256;
	add.s32 	%r400, %r400, 1;
	setp.ne.s32 	%p25, %r400, 0;
	@%p25 bra 	$L__BB12_82;
$L__BB12_83:
	setp.lt.u32 	%p26, %r22, 768;
	@%p26 bra 	$L__BB12_86;
	cvt.u64.u32 	%rd169, %r403;
	cvt.u64.u32 	%rd170, %r399;
	add.s64 	%rd171, %rd169, %rd170;
	shl.b64 	%rd172, %rd171, 4;
	add.s64 	%rd173, %rd172, %rd105;
	add.s64 	%rd350, %rd173, 12296;
	add.s32 	%r404, %r403, %r399;
$L__BB12_85:
	mul.wide.u32 	%rd190, %r404, 16;
	add.s64 	%rd175, %rd105, %rd190;
	// begin inline asm
	ld.global.nc.u64 %rd174, [%rd175];
	// end inline asm
	add.s64 	%rd177, %rd175, 8;
	// begin inline asm
	ld.global.nc.u64 %rd176, [%rd177];
	// end inline asm
	cvt.u16.u64 	%rs122, %rd174;
	and.b16  	%rs123, %rs122, 255;
	and.b16  	%rs124, %rs311, 255;
	setp.eq.s16 	%p27, %rs124, 0;
	setp.eq.s16 	%p28, %rs123, 0;
	min.s64 	%rd191, %rd176, %rd329;
	selp.b16 	%rs125, %rs311, 1, %p28;
	selp.b16 	%rs126, %rs122, %rs125, %p27;
	and.b16  	%rs127, %rs126, 255;
	selp.b64 	%rd192, %rd329, %rd191, %p28;
	selp.b64 	%rd193, %rd176, %rd192, %p27;
	add.s64 	%rd179, %rd350, -8200;
	// begin inline asm
	ld.global.nc.u64 %rd178, [%rd179];
	// end inline asm
	add.s64 	%rd181, %rd350, -8192;
	// begin inline asm
	ld.global.nc.u64 %rd180, [%rd181];
	// end inline asm
	cvt.u16.u64 	%rs128, %rd178;
	and.b16  	%rs129, %rs128, 255;
	setp.eq.s16 	%p29, %rs127, 0;
	setp.eq.s16 	%p30, %rs129, 0;
	min.s64 	%rd194, %rd180, %rd193;
	selp.b16 	%rs130, %rs126, 1, %p30;
	selp.b16 	%rs131, %rs128, %rs130, %p29;
	and.b16  	%rs132, %rs131, 255;
	selp.b64 	%rd195, %rd193, %rd194, %p30;
	selp.b64 	%rd196, %rd180, %rd195, %p29;
	add.s64 	%rd183, %rd350, -4104;
	// begin inline asm
	ld.global.nc.u64 %rd182, [%rd183];
	// end inline asm
	add.s64 	%rd185, %rd350, -4096;
	// begin inline asm
	ld.global.nc.u64 %rd184, [%rd185];
	// end inline asm
	cvt.u16.u64 	%rs133, %rd182;
	and.b16  	%rs134, %rs133, 255;
	setp.eq.s16 	%p31, %rs132, 0;
	setp.eq.s16 	%p32, %rs134, 0;
	min.s64 	%rd197, %rd184, %rd196;
	selp.b16 	%rs135, %rs131, 1, %p32;
	selp.b16 	%rs136, %rs133, %rs135, %p31;
	and.b16  	%rs137, %rs136, 255;
	selp.b64 	%rd198, %rd196, %rd197, %p32;
	selp.b64 	%rd199, %rd184, %rd198, %p31;
	add.s64 	%rd187, %rd350, -8;
	// begin inline asm
	ld.global.nc.u64 %rd186, [%rd187];
	// end inline asm
	// begin inline asm
	ld.global.nc.u64 %rd188, [%rd350];
	// end inline asm
	cvt.u16.u64 	%rs138, %rd186;
	and.b16  	%rs139, %rs138, 255;
	setp.eq.s16 	%p33, %rs137, 0;
	setp.eq.s16 	%p34, %rs139, 0;
	min.s64 	%rd200, %rd188, %rd199;
	selp.b16 	%rs140, %rs136, 1, %p34;
	selp.b16 	%rs311, %rs138, %rs140, %p33;
	selp.b64 	%rd201, %rd199, %rd200, %p34;
	selp.b64 	%rd329, %rd188, %rd201, %p33;
	add.s32 	%r403, %r403, 1024;
	add.s64 	%rd350, %rd350, 16384;
	add.s32 	%r404, %r404, 1024;
	setp.lt.s32 	%p35, %r403, %r21;
	@%p35 bra 	$L__BB12_85;
$L__BB12_86:
	// begin inline asm
	mov.u32 %r48, %laneid;
	// end inline asm
	cvt.u32.u16 	%r69, %rs311;
	and.b32  	%r50, %r69, 255;
	mov.b32 	%r66, 1;
	mov.b32 	%r67, 31;
	mov.b32 	%r68, -1;
	// begin inline asm
	shfl.sync.down.b32 %r49, %r50, %r66, %r67, %r68;
	// end inline asm
	// begin inline asm
	shfl.sync.down.b32 %r54, %r55, %r66, %r67, %r68;
	// end inline asm
	mov.b64 	{%r60, %r65}, %rd329;
	// begin inline asm
	shfl.sync.down.b32 %r59, %r60, %r66, %r67, %r68;
	// end inline asm
	// begin inline asm
	shfl.sync.down.b32 %r64, %r65, %r66, %r67, %r68;
	// end inline asm
	mov.b64 	%rd83, {%r59, %r64};
	cvt.u16.u32 	%rs65, %r49;
	setp.gt.s32 	%p36, %r48, 30;
	@%p36 bra 	$L__BB12_90;
	and.b16  	%rs141, %rs311, 255;
	setp.eq.s16 	%p37, %rs141, 0;
	and.b16  	%rs142, %rs65, 255;
	setp.eq.s16 	%p38, %rs142, 0;
	or.pred  	%p39, %p37, %p38;
	@%p39 bra 	$L__BB12_89;
	min.s64 	%rd329, %rd83, %rd329;
	mov.b16 	%rs311, 1;
	bra.uni 	$L__BB12_90;
$L__BB12_89:
	setp.eq.s16 	%p40, %rs141, 0;
	selp.b16 	%rs311, %rs65, %rs311, %p40;
	selp.b64 	%rd329, %rd83, %rd329, %p40;
$L__BB12_90:
	cvt.u32.u16 	%r90, %rs311;
	and.b32  	%r71, %r90, 255;
	mov.b32 	%r87, 2;
	mov.b32 	%r88, 31;
	mov.b32 	%r89, -1;
	// begin inline asm
	shfl.sync.down.b32 %r70, %r71, %r87, %r88, %r89;
	// end inline asm
	// begin inline asm
	shfl.sync.down.b32 %r75, %r76, %r87, %r88, %r89;
	// end inline asm
	mov.b64 	{%r81, %r86}, %rd329;
	// begin inline asm
	shfl.sync.down.b32 %r80, %r81, %r87, %r88, %r89;
	// end inline asm
	// begin inline asm
	shfl.sync.down.b32 %r85, %r86, %r87, %r88, %r89;
	// end inline asm
	mov.b64 	%rd87, {%r80, %r85};
	cvt.u16.u32 	%rs68, %r70;
	setp.gt.s32 	%p41, %r48, 29;
	@%p41 bra 	$L__BB12_94;
	and.b16  	%rs145, %rs311, 255;
	setp.eq.s16 	%p42, %rs145, 0;
	and.b16  	%rs146, %rs68, 255;
	setp.eq.s16 	%p43, %rs146, 0;
	or.pred  	%p44, %p42, %p43;
	@%p44 bra 	$L__BB12_93;
	min.s64 	%rd329, %rd87, %rd329;
	mov.b16 	%rs311, 1;
	bra.uni 	$L__BB12_94;
$L__BB12_93:
	setp.eq.s16 	%p45, %rs145, 0;
	selp.b16 	%rs311, %rs68, %rs311, %p45;
	selp.b64 	%rd329, %rd87, %rd329, %p45;
$L__BB12_94:
	cvt.u32.u16 	%r111, %rs311;
	and.b32  	%r92, %r111, 255;
	mov.b32 	%r108, 4;
	mov.b32 	%r109, 31;
	mov.b32 	%r110, -1;
	// begin inline asm
	shfl.sync.down.b32 %r91, %r92, %r108, %r109, %r110;
	// end inline asm
	// begin inline asm
	shfl.sync.down.b32 %r96, %r97, %r108, %r109, %r110;
	// end inline asm
	mov.b64 	{%r102, %r107}, %rd329;
	// begin inline asm
	shfl.sync.down.b32 %r101, %r102, %r108, %r109, %r110;
	// end inline asm
	// begin inline asm
	shfl.sync.down.b32 %r106, %r107, %r108, %r109, %r110;
	// end inline asm
	mov.b64 	%rd91, {%r101, %r106};
	cvt.u16.u32 	%rs71, %r91;
	setp.gt.s32 	%p46, %r48, 27;
	@%p46 bra 	$L__BB12_98;
	and.b16  	%rs149, %rs311, 255;
	setp.eq.s16 	%p47, %rs149, 0;
	and.b16  	%rs150, %rs71, 255;
	setp.eq.s16 	%p48, %rs150, 0;
	or.pred  	%p49, %p47, %p48;
	@%p49 bra 	$L__BB12_97;
	min.s64 	%rd329, %rd91, %rd329;
	mov.b16 	%rs311, 1;
	bra.uni 	$L__BB12_98;
$L__BB12_97:
	setp.eq.s16 	%p50, %rs149, 0;
	selp.b16 	%rs311, %rs71, %rs311, %p50;
	selp.b64 	%rd329, %rd91, %rd329, %p50;
$L__BB12_98:
	cvt.u32.u16 	%r132, %rs311;
	and.b32  	%r113, %r132, 255;
	mov.b32 	%r129, 8;
	mov.b32 	%r130, 31;
	mov.b32 	%r131, -1;
	// begin inline asm
	shfl.sync.down.b32 %r112, %r113, %r129, %r130, %r131;
	// end inline asm
	// begin inline asm
	shfl.sync.down.b32 %r117, %r118, %r129, %r130, %r131;
	// end inline asm
	mov.b64 	{%r123, %r128}, %rd329;
	// begin inline asm
	shfl.sync.down.b32 %r122, %r123, %r129, %r130, %r131;
	// end inline asm
	// begin inline asm
	shfl.sync.down.b32 %r127, %r128, %r129, %r130, %r131;
	// end inline asm
	mov.b64 	%rd95, {%r122, %r127};
	cvt.u16.u32 	%rs74, %r112;
	setp.gt.s32 	%p51, %r48, 23;
	@%p51 bra 	$L__BB12_102;
	and.b16  	%rs153, %rs311, 255;
	setp.eq.s16 	%p52, %rs153, 0;
	and.b16  	%rs154, %rs74, 255;
	setp.eq.s16 	%p53, %rs154, 0;
	or.pred  	%p54, %p52, %p53;
	@%p54 bra 	$L__BB12_101;
	min.s64 	%rd329, %rd95, %rd329;
	mov.b16 	%rs311, 1;
	bra.uni 	$L__BB12_102;
$L__BB12_101:
	setp.eq.s16 	%p55, %rs153, 0;
	selp.b16 	%rs311, %rs74, %rs311, %p55;
	selp.b64 	%rd329, %rd95, %rd329, %p55;
$L__BB12_102:
	cvt.u32.u16 	%r153, %rs311;
	and.b32  	%r134, %r153, 255;
	mov.b32 	%r150, 16;
	mov.b32 	%r151, 31;
	mov.b32 	%r152, -1;
	// begin inline asm
	shfl.sync.down.b32 %r133, %r134, %r150, %r151, %r152;
	// end inline asm
	// begin inline asm
	shfl.sync.down.b32 %r138, %r139, %r150, %r151, %r152;
	// end inline asm
	mov.b64 	{%r144, %r149}, %rd329;
	// begin inline asm
	shfl.sync.down.b32 %r143, %r144, %r150, %r151, %r152;
	// end inline asm
	// begin inline asm
	shfl.sync.down.b32 %r148, %r149, %r150, %r151, %r152;
	// end inline asm
	mov.b64 	%rd99, {%r143, %r148};
	cvt.u16.u32 	%rs77, %r133;
	setp.gt.s32 	%p56, %r48, 15;
	@%p56 bra 	$L__BB12_106;
	and.b16  	%rs157, %rs311, 255;
	setp.eq.s16 	%p57, %rs157, 0;
	and.b16  	%rs158, %rs77, 255;
	setp.eq.s16 	%p58, %rs158, 0;
	or.pred  	%p59, %p57, %p58;
	@%p59 bra 	$L__BB12_105;
	min.s64 	%rd329, %rd99, %rd329;
	mov.b16 	%rs311, 1;
	bra.uni 	$L__BB12_106;
$L__BB12_105:
	setp.eq.s16 	%p60, %rs157, 0;
	selp.b16 	%rs311, %rs77, %rs311, %p60;
	selp.b64 	%rd329, %rd99, %rd329, %p60;
$L__BB12_106:
	setp.ne.s32 	%p61, %r48, 0;
	@%p61 bra 	$L__BB12_108;
	shr.u32 	%r154, %r16, 1;
	and.b32  	%r155, %r154, 496;
	mov.u32 	%r156, _ZZN3cub18CUB_300001_SM_10006detail6reduce28DeviceReduceSingleTileKernelINS2_10policy_hubIN4cuda3std3__45tupleIJblEEEyN6thrust24THRUST_300001_SM_1000_NS8cuda_cub9__find_if7functorIS9_EEE10Policy1000EPS9_SI_iSF_S9_S9_NS7_10__identityEEEvT0_T1_T2_T3_T4_T6_E12temp_storage;
	add.s32 	%r157, %r156, %r155;
	st.shared.u8 	[%r157+8], %rs311;
	st.shared.u64 	[%r157+16], %rd329;
$L__BB12_108:
	bar.sync 	0;
	setp.ne.s32 	%p62, %r16, 0;
	@%p62 bra 	$L__BB12_110;
	ld.shared.u8 	%rs161, [_ZZN3cub18CUB_300001_SM_10006detail6reduce28DeviceReduceSingleTileKernelINS2_10policy_hubIN4cuda3std3__45tupleIJblEEEyN6thrust24THRUST_300001_SM_1000_NS8cuda_cub9__find_if7functorIS9_EEE10Policy1000EPS9_SI_iSF_S9_S9_NS7_10__identityEEEvT0_T1_T2_T3_T4_T6_E12temp_storage+24];
	ld.shared.u64 	%rd202, [_ZZN3cub18CUB_300001_SM_10006detail6reduce28DeviceReduceSingleTileKernelINS2_10policy_hubIN4cuda3std3__45tupleIJblEEEyN6thrust24THRUST_300001_SM_1000_NS8cuda_cub9__find_if7functorIS9_EEE10Policy1000EPS9_SI_iSF_S9_S9_NS7_10__identityEEEvT0_T1_T2_T3_T4_T6_E12temp_storage+32];
	and.b16  	%rs162, %rs311, 255;
	setp.eq.s16 	%p63, %rs162, 0;
	setp.eq.s16 	%p64, %rs161, 0;
	min.s64 	%rd203, %rd202, %rd329;
	selp.b16 	%rs163, %rs311, 1, %p64;
	selp.b16 	%rs164, %rs161, %rs163, %p63;
	and.b16  	%rs165, %rs164, 255;
	selp.b64 	%rd204, %rd329, %rd203, %p64;
	selp.b64 	%rd205, %rd202, %rd204, %p63;
	ld.shared.u8 	%rs166, [_ZZN3cub18CUB_300001_SM_10006detail6reduce28DeviceReduceSingleTileKernelINS2_10policy_hubIN4cuda3std3__45tupleIJblEEEyN6thrust24THRUST_300001_SM_1000_NS8cuda_cub9__find_if7functorIS9_EEE10Policy1000EPS9_SI_iSF_S9_S9_NS7_10__identityEEEvT0_T1_T2_T3_T4_T6_E12temp_storage+40];
	ld.shared.u64 	%rd206, [_ZZN3cub18CUB_300001_SM_10006detail6reduce28DeviceReduceSingleTileKernelINS2_10policy_hubIN4cuda3std3__45tupleIJblEEEyN6thrust24THRUST_300001_SM_1000_NS8cuda_cub9__find_if7functorIS9_EEE10Policy1000EPS9_SI_iSF_S9_S9_NS7_10__identityEEEvT0_T1_T2_T3_T4_T6_E12temp_storage+48];
	setp.eq.s16 	%p65, %rs165, 0;
	setp.eq.s16 	%p66, %rs166, 0;
	min.s64 	%rd207, %rd206, %rd205;
	selp.b16 	%rs167, %rs164, 1, %p66;
	selp.b16 	%rs168, %rs166, %rs167, %p65;
	and.b16  	%rs169, %rs168, 255;
	selp.b64 	%rd208, %rd205, %rd207, %p66;
	selp.b64 	%rd209, %rd206, %rd208, %p65;
	ld.shared.u8 	%rs170, [_ZZN3cub18CUB_300001_SM_10006detail6reduce28DeviceReduceSingleTileKernelINS2_10policy_hubIN4cuda3std3__45tupleIJblEEEyN6thrust24THRUST_300001_SM_1000_NS8cuda_cub9__find_if7functorIS9_EEE10Policy1000EPS9_SI_iSF_S9_S9_NS7_10__identityEEEvT0_T1_T2_T3_T4_T6_E12temp_storage+56];
	ld.shared.u64 	%rd210, [_ZZN3cub18CUB_300001_SM_10006detail6reduce28DeviceReduceSingleTileKernelINS2_10policy_hubIN4cuda3std3__45tupleIJblEEEyN6thrust24THRUST_300001_SM_1000_NS8cuda_cub9__find_if7functorIS9_EEE10Policy1000EPS9_SI_iSF_S9_S9_NS7_10__identityEEEvT0_T1_T2_T3_T4_T6_E12temp_storage+64];
	setp.eq.s16 	%p67, %rs169, 0;
	setp.eq.s16 	%p68, %rs170, 0;
	min.s64 	%rd211, %rd210, %rd209;
	selp.b16 	%rs171, %rs168, 1, %p68;
	selp.b16 	%rs172, %rs170, %rs171, %p67;
	and.b16  	%rs173, %rs172, 255;
	selp.b64 	%rd212, %rd209, %rd211, %p68;
	selp.b64 	%rd213, %rd210, %rd212, %p67;
	ld.shared.u8 	%rs174, [_ZZN3cub18CUB_300001_SM_10006detail6reduce28DeviceReduceSingleTileKernelINS2_10policy_hubIN4cuda3std3__45tupleIJblEEEyN6thrust24THRUST_300001_SM_1000_NS8cuda_cub9__find_if7functorIS9_EEE10Policy1000EPS9_SI_iSF_S9_S9_NS7_10__identityEEEvT0_T1_T2_T3_T4_T6_E12temp_storage+72];
	ld.shared.u64 	%rd214, [_ZZN3cub18CUB_300001_SM_10006detail6reduce28DeviceReduceSingleTileKernelINS2_10policy_hubIN4cuda3std3__45tupleIJblEEEyN6thrust24THRUST_300001_SM_1000_NS8cuda_cub9__find_if7functorIS9_EEE10Policy1000EPS9_SI_iSF_S9_S9_NS7_10__identityEEEvT0_T1_T2_T3_T4_T6_E12temp_storage+80];
	setp.eq.s16 	%p69, %rs173, 0;
	setp.eq.s16 	%p70, %rs174, 0;
	min.s64 	%rd215, %rd214, %rd213;
	selp.b16 	%rs175, %rs172, 1, %p70;
	selp.b16 	%rs176, %rs174, %rs175, %p69;
	and.b16  	%rs177, %rs176, 255;
	selp.b64 	%rd216, %rd213, %rd215, %p70;
	selp.b64 	%rd217, %rd214, %rd216, %p69;
	ld.shared.u8 	%rs178, [_ZZN3cub18CUB_300001_SM_10006detail6reduce28DeviceReduceSingleTileKernelINS2_10policy_hubIN4cuda3std3__45tupleIJblEEEyN6thrust24THRUST_300001_SM_1000_NS8cuda_cub9__find_if7functorIS9_EEE10Policy1000EPS9_SI_iSF_S9_S9_NS7_10__identityEEEvT0_T1_T2_T3_T4_T6_E12temp_storage+88];
	ld.shared.u64 	%rd218, [_ZZN3cub18CUB_300001_SM_10006detail6reduce28DeviceReduceSingleTileKernelINS2_10policy_hubIN4cuda3std3__45tupleIJblEEEyN6thrust24THRUST_300001_SM_1000_NS8cuda_cub9__find_if7functorIS9_EEE10Policy1000EPS9_SI_iSF_S9_S9_NS7_10__identityEEEvT0_T1_T2_T3_T4_T6_E12temp_storage+96];
	setp.eq.s16 	%p71, %rs177, 0;
	setp.eq.s16 	%p72, %rs178, 0;
	min.s64 	%rd219, %rd218, %rd217;
	selp.b16 	%rs179, %rs176, 1, %p72;
	selp.b16 	%rs180, %rs178, %rs179, %p71;
	and.b16  	%rs181, %rs180, 255;
	selp.b64 	%rd220, %rd217, %rd219, %p72;
	selp.b64 	%rd221, %rd218, %rd220, %p71;
	ld.shared.u8 	%rs182, [_ZZN3cub18CUB_300001_SM_10006detail6reduce28DeviceReduceSingleTileKernelINS2_10policy_hubIN4cuda3std3__45tupleIJblEEEyN6thrust24THRUST_300001_SM_1000_NS8cuda_cub9__find_if7functorIS9_EEE10Policy1000EPS9_SI_iSF_S9_S9_NS7_10__identityEEEvT0_T1_T2_T3_T4_T6_E12temp_storage+104];
	ld.shared.u64 	%rd222, [_ZZN3cub18CUB_300001_SM_10006detail6reduce28DeviceReduceSingleTileKernelINS2_10policy_hubIN4cuda3std3__45tupleIJblEEEyN6thrust24THRUST_300001_SM_1000_NS8cuda_cub9__find_if7functorIS9_EEE10Policy1000EPS9_SI_iSF_S9_S9_NS7_10__identityEEEvT0_T1_T2_T3_T4_T6_E12temp_storage+112];
	setp.eq.s16 	%p73, %rs181, 0;
	setp.eq.s16 	%p74, %rs182, 0;
	min.s64 	%rd223, %rd222, %rd221;
	selp.b16 	%rs183, %rs180, 1, %p74;
	selp.b16 	%rs184, %rs182, %rs183, %p73;
	and.b16  	%rs185, %rs184, 255;
	selp.b64 	%rd224, %rd221, %rd223, %p74;
	selp.b64 	%rd225, %rd222, %rd224, %p73;
	ld.shared.u8 	%rs186, [_ZZN3cub18CUB_300001_SM_10006detail6reduce28DeviceReduceSingleTileKernelINS2_10policy_hubIN4cuda3std3__45tupleIJblEEEyN6thrust24THRUST_300001_SM_1000_NS8cuda_cub9__find_if7functorIS9_EEE10Policy1000EPS9_SI_iSF_S9_S9_NS7_10__identityEEEvT0_T1_T2_T3_T4_T6_E12temp_storage+120];
	ld.shared.u64 	%rd226, [_ZZN3cub18CUB_300001_SM_10006detail6reduce28DeviceReduceSingleTileKernelINS2_10policy_hubIN4cuda3std3__45tupleIJblEEEyN6thrust24THRUST_300001_SM_1000_NS8cuda_cub9__find_if7functorIS9_EEE10Policy1000EPS9_SI_iSF_S9_S9_NS7_10__identityEEEvT0_T1_T2_T3_T4_T6_E12temp_storage+128];
	setp.eq.s16 	%p75, %rs185, 0;
	setp.eq.s16 	%p76, %rs186, 0;
	min.s64 	%rd227, %rd226, %rd225;
	selp.b16 	%rs187, %rs184, 1, %p76;
	selp.b16 	%rs311, %rs186, %rs187, %p75;
	selp.b64 	%rd228, %rd225, %rd227, %p76;
	selp.b64 	%rd329, %rd226, %rd228, %p75;
$L__BB12_110:
	mov.u32 	%r391, %tid.x;
	setp.ne.s32 	%p184, %r391, 0;
	@%p184 bra 	$L__BB12_112;
	setp.eq.s16 	%p185, %rs82, 0;
	and.b16  	%rs302, %rs311, 255;
	setp.eq.s16 	%p186, %rs302, 0;
	min.s64 	%rd319, %rd329, %rd106;
	selp.b16 	%rs303, %rs82, 1, %p186;
	selp.b16 	%rs304, %rs311, %rs303, %p185;
	selp.b64 	%rd320, %rd106, %rd319, %p186;
	selp.b64 	%rd321, %rd329, %rd320, %p185;
	st.global.u8 	[%rd1], %rs304;
	st.global.u64 	[%rd1+8], %rd321;
$L__BB12_112:
	ret;

}


// ===== COMPILED SASS (sm_100) =====

	.target	sm_100

	.elftype	@"ET_EXEC"


//--------------------- .note.nv.tkinfo           --------------------------
	.section	.note.nv.tkinfo,"",@"SHT_NOTE"
	.sectionflags	@"SHF_NOTE_NV_TKINFO"
	.tkinfo
        /*0018*/ 	.word	0x00000002
        /*0030*/ 	.string	""
        /*0030*/ 	.string	"ptxas"
        /*0030*/ 	.string	"Cuda compilation tools, release 13.0, V13.0.88"
        /*0030*/ 	.string	"Build cuda_13.0.r13.0/compiler.36424714_0"
        /*0030*/ 	.string	"-arch sm_100 -m 64 "



//--------------------- .note.nv.cuinfo           --------------------------
	.section	.note.nv.cuinfo,"",@"SHT_NOTE"
	.sectionflags	@"SHF_NOTE_NV_CUINFO"
        /*0018*/ 	.short	0x0002
        /*001a*/ 	.short	0x0064
        /*001c*/ 	.short	0x0082
	.zero		2


//--------------------- .nv.info                  --------------------------
	.section	.nv.info,"",@"SHT_CUDA_INFO"
	.align	4


	//----- nvinfo : EIATTR_REGCOUNT
	.align		4
        /*0000*/ 	.byte	0x04, 0x2f
        /*0002*/ 	.short	(.L_53 - .L_52)
	.align		4
.L_52:
        /*0004*/ 	.word	index@(_Z12setup_kernelP17curandStateXORWOW)
        /*0008*/ 	.word	0x0000001f


	//----- nvinfo : EIATTR_FRAME_SIZE
	.align		4
.L_53:
        /*000c*/ 	.byte	0x04, 0x11
        /*000e*/ 	.short	(.L_55 - .L_54)
	.align		4
.L_54:
        /*0010*/ 	.word	index@(_Z12setup_kernelP17curandStateXORWOW)
        /*0014*/ 	.word	0x00000000


	//----- nvinfo : EIATTR_REGCOUNT
	.align		4
.L_55:
        /*0018*/ 	.byte	0x04, 0x2f
        /*001a*/ 	.short	(.L_57 - .L_56)
	.align		4
.L_56:
        /*001c*/ 	.word	index@(_Z22generate_normal_kernelP17curandStateXORWOWPfS1_)
        /*0020*/ 	.word	0x0000001e


	//----- nvinfo : EIATTR_FRAME_SIZE
	.align		4
.L_57:
        /*0024*/ 	.byte	0x04, 0x11
        /*0026*/ 	.short	(.L_59 - .L_58)
	.align		4
.L_58:
        /*0028*/ 	.word	index@($__internal_1_$__cuda_sm20_sqrt_rn_f32_slowpath)
        /*002c*/ 	.word	0x00000000


	//----- nvinfo : EIATTR_FRAME_SIZE
	.align		4
.L_59:
        /*0030*/ 	.byte	0x04, 0x11
        /*0032*/ 	.short	(.L_61 - .L_60)
	.align		4
.L_60:
        /*0034*/ 	.word	index@(_Z22generate_normal_kernelP17curandStateXORWOWPfS1_)
        /*0038*/ 	.word	0x00000000


	//----- nvinfo : EIATTR_REGCOUNT
	.align		4
.L_61:
        /*003c*/ 	.byte	0x04, 0x2f
        /*003e*/ 	.short	(.L_63 - .L_62)
	.align		4
.L_62:
        /*0040*/ 	.word	index@(_Z11mapFunctionPiPfS0_S0_S0_i)
        /*0044*/ 	.word	0x00000019


	//----- nvinfo : EIATTR_FRAME_SIZE
	.align		4
.L_63:
        /*0048*/ 	.byte	0x04, 0x11
        /*004a*/ 	.short	(.L_65 - .L_64)
	.align		4
.L_64:
        /*004c*/ 	.word	index@($__internal_0_$__cuda_sm20_sqrt_rn_f32_slowpath)
        /*0050*/ 	.word	0x00000000


	//----- nvinfo : EIATTR_FRAME_SIZE
	.align		4
.L_65:
        /*0054*/ 	.byte	0x04, 0x11
        /*0056*/ 	.short	(.L_67 - .L_66)
	.align		4
.L_66:
        /*0058*/ 	.word	index@(_Z11mapFunctionPiPfS0_S0_S0_i)
        /*005c*/ 	.word	0x00000000


	//----- nvinfo : EIATTR_REGCOUNT
	.align		4
.L_67:
        /*0060*/ 	.byte	0x04, 0x2f
        /*0062*/ 	.short	(.L_69 - .L_68)
	.align		4
.L_68:
        /*0064*/ 	.word	index@(_Z6reducePiPfS0_S0_S0_S_S_)
        /*0068*/ 	.word	0x00000018


	//----- nvinfo : EIATTR_FRAME_SIZE
	.align		4
.L_69:
        /*006c*/ 	.byte	0x04, 0x11
        /*006e*/ 	.short	(.L_71 - .L_70)
	.align		4
.L_70:
        /*0070*/ 	.word	index@(_Z6reducePiPfS0_S0_S0_S_S_)
        /*0074*/ 	.word	0x00000000


	//----- nvinfo : EIATTR_REGCOUNT
	.align		4
.L_71:
        /*0078*/ 	.byte	0x04, 0x2f
        /*007a*/ 	.short	(.L_73 - .L_72)
	.align		4
.L_72:
        /*007c*/ 	.word	index@(_ZN3cub18CUB_300001_SM_10006detail11EmptyKernelIvEEvv)
        /*0080*/ 	.word	0x00000004


	//----- nvinfo : EIATTR_FRAME_SIZE
	.align		4
.L_73:
        /*0084*/ 	.byte	0x04, 0x11
        /*0086*/ 	.short	(.L_75 - .L_74)
	.align		4
.L_74:
        /*0088*/ 	.word	index@(_ZN3cub18CUB_300001_SM_10006detail11EmptyKernelIvEEvv)
        /*008c*/ 	.word	0x00000000


	//----- nvinfo : EIATTR_REGCOUNT
	.align		4
.L_75:
        /*0090*/ 	.byte	0x04, 0x2f
        /*0092*/ 	.short	(.L_77 - .L_76)
	.align		4
.L_76:
        /*0094*/ 	.word	index@(_ZN3cub18CUB_300001_SM_10006detail8for_each13static_kernelINS2_12policy_hub_t12policy_500_tEmN6thrust24THRUST_300001_SM_1000_NS8cuda_cub20__uninitialized_fill7functorINS7_10device_ptrIfEEfEEEEvT0_T1_)
        /*0098*/ 	.word	0x00000008


	//----- nvinfo : EIATTR_FRAME_SIZE
	.align		4
.L_77:
        /*009c*/ 	.byte	0x04, 0x11
        /*009e*/ 	.short	(.L_79 - .L_78)
	.align		4
.L_78:
        /*00a0*/ 	.word	index@(_ZN3cub18CUB_300001_SM_10006detail8for_each13static_kernelINS2_12policy_hub_t12policy_500_tEmN6thrust24THRUST_300001_SM_1000_NS8cuda_cub20__uninitialized_fill7functorINS7_10device_ptrIfEEfEEEEvT0_T1_)
        /*00a4*/ 	.word	0x00000000


	//----- nvinfo : EIATTR_REGCOUNT
	.align		4
.L_79:
        /*00a8*/ 	.byte	0x04, 0x2f
        /*00aa*/ 	.short	(.L_81 - .L_80)
	.align		4
.L_80:
        /*00ac*/ 	.word	index@(_ZN3cub18CUB_300001_SM_10006detail8for_each13static_kernelINS2_12policy_hub_t12policy_500_tEmN6thrust24THRUST_300001_SM_1000_NS8cuda_cub20__uninitialized_fill7functorINS7_10device_ptrIiEEiEEEEvT0_T1_)
        /*00b0*/ 	.word	0x00000008


	//----- nvinfo : EIATTR_FRAME_SIZE
	.align		4
.L_81:
        /*00b4*/ 	.byte	0x04, 0x11
        /*00b6*/ 	.short	(.L_83 - .L_82)
	.align		4
.L_82:
        /*00b8*/ 	.word	index@(_ZN3cub18CUB_300001_SM_10006detail8for_each13static_kernelINS2_12policy_hub_t12policy_500_tEmN6thrust24THRUST_300001_SM_1000_NS8cuda_cub20__uninitialized_fill7functorINS7_10device_ptrIiEEiEEEEvT0_T1_)
        /*00bc*/ 	.word	0x00000000


	//----- nvinfo : EIATTR_REGCOUNT
	.align		4
.L_83:
        /*00c0*/ 	.byte	0x04, 0x2f
        /*00c2*/ 	.short	(.L_85 - .L_84)
	.align		4
.L_84:
        /*00c4*/ 	.word	index@(_ZN3cub18CUB_300001_SM_10006detail6reduce28DeviceReduceSingleTileKernelINS2_10policy_hubIN4cuda3std3__45tupleIJblEEEjN6thrust24THRUST_300001_SM_1000_NS8cuda_cub9__find_if7functorIS9_EEE10Policy1000ENSB_12zip_iteratorINS8_IJNSD_26transform_input_iterator_tIbNSC_6detail35transform_pair_of_input_iterators_tIbNSB_6detail15normal_iteratorINSB_10device_ptrIiEEEESQ_NS7_8equal_toIiEEEENS7_10__not_fn_tINS7_10__identityEEEEENSB_17counting_iteratorIlNSB_11use_defaultESZ_SZ_EEEEEEEPS9_jSF_S9_S9_SV_EEvT0_T1_T2_T3_T4_T6_)
        /*00c8*/ 	.word	0x00000030


	//----- nvinfo : EIATTR_FRAME_SIZE
	.align		4
.L_85:
        /*00cc*/ 	.byte	0x04, 0x11
        /*00ce*/ 	.short	(.L_87 - .L_86)
	.align		4
.L_86:
        /*00d0*/ 	.word	index@(_ZN3cub18CUB_300001_SM_10006detail6reduce28DeviceReduceSingleTileKernelINS2_10policy_hubIN4cuda3std3__45tupleIJblEEEjN6thrust24THRUST_300001_SM_1000_NS8cuda_cub9__find_if7functorIS9_EEE10Policy1000ENSB_12zip_iteratorINS8_IJNSD_26transform_input_iterator_tIbNSC_6detail35transform_pair_of_input_iterators_tIbNSB_6detail15normal_iteratorINSB_10device_ptrIiEEEESQ_NS7_8equal_toIiEEEENS7_10__not_fn_tINS7_10__identityEEEEENSB_17counting_iteratorIlNSB_11use_defaultESZ_SZ_EEEEEEEPS9_jSF_S9_S9_SV_EEvT0_T1_T2_T3_T4_T6_)
        /*00d4*/ 	.word	0x00000000


	//----- nvinfo : EIATTR_REGCOUNT
	.align		4
.L_87:
        /*00d8*/ 	.byte	0x04, 0x2f
        /*00da*/ 	.short	(.L_89 - .L_88)
	.align		4
.L_88:
        /*00dc*/ 	.word	index@(_ZN3cub18CUB_300001_SM_10006detail6reduce18DeviceReduceKernelINS2_10policy_hubIN4cuda3std3__45tupleIJblEEEjN6thrust24THRUST_300001_SM_1000_NS8cuda_cub9__find_if7functorIS9_EEE10Policy1000ENSB_12zip_iteratorINS8_IJNSD_26transform_input_iterator_tIbNSC_6detail35transform_pair_of_input_iterators_tIbNSB_6detail15normal_iteratorINSB_10device_ptrIiEEEESQ_NS7_8equal_toIiEEEENS7_10__not_fn_tINS7_10__identityEEEEENSB_17counting_iteratorIlNSB_11use_defaultESZ_SZ_EEEEEEEjSF_S9_SV_EEvT0_PT3_T1_NS0_13GridEvenShareIS16_EET2_T4_)
        /*00e0*/ 	.word	0x00000020


	//----- nvinfo : EIATTR_FRAME_SIZE
	.align		4
.L_89:
        /*00e4*/ 	.byte	0x04, 0x11
        /*00e6*/ 	.short	(.L_91 - .L_90)
	.align		4
.L_90:
        /*00e8*/ 	.word	index@(_ZN3cub18CUB_300001_SM_10006detail6reduce18DeviceReduceKernelINS2_10policy_hubIN4cuda3std3__45tupleIJblEEEjN6thrust24THRUST_300001_SM_1000_NS8cuda_cub9__find_if7functorIS9_EEE10Policy1000ENSB_12zip_iteratorINS8_IJNSD_26transform_input_iterator_tIbNSC_6detail35transform_pair_of_input_iterators_tIbNSB_6detail15normal_iteratorINSB_10device_ptrIiEEEESQ_NS7_8equal_toIiEEEENS7_10__not_fn_tINS7_10__identityEEEEENSB_17counting_iteratorIlNSB_11use_defaultESZ_SZ_EEEEEEEjSF_S9_SV_EEvT0_PT3_T1_NS0_13GridEvenShareIS16_EET2_T4_)
        /*00ec*/ 	.word	0x00000000


	//----- nvinfo : EIATTR_REGCOUNT
	.align		4
.L_91:
        /*00f0*/ 	.byte	0x04, 0x2f
        /*00f2*/ 	.short	(.L_93 - .L_92)
	.align		4
.L_92:
        /*00f4*/ 	.word	index@(_ZN3cub18CUB_300001_SM_10006detail6reduce28DeviceReduceSingleTileKernelINS2_10policy_hubIN4cuda3std3__45tupleIJblEEEjN6thrust24THRUST_300001_SM_1000_NS8cuda_cub9__find_if7functorIS9_EEE10Policy1000EPS9_SI_iSF_S9_S9_NS7_10__identityEEEvT0_T1_T2_T3_T4_T6_)
        /*00f8*/ 	.word	0x0000001c


	//----- nvinfo : EIATTR_FRAME_SIZE
	.align		4
.L_93:
        /*00fc*/ 	.byte	0x04, 0x11
        /*00fe*/ 	.short	(.L_95 - .L_94)
	.align		4
.L_94:
        /*0100*/ 	.word	index@(_ZN3cub18CUB_300001_SM_10006detail6reduce28DeviceReduceSingleTileKernelINS2_10policy_hubIN4cuda3std3__45tupleIJblEEEjN6thrust24THRUST_300001_SM_1000_NS8cuda_cub9__find_if7functorIS9_EEE10Policy1000EPS9_SI_iSF_S9_S9_NS7_10__identityEEEvT0_T1_T2_T3_T4_T6_)
        /*0104*/ 	.word	0x00000000


	//----- nvinfo : EIATTR_REGCOUNT
	.align		4
.L_95:
        /*0108*/ 	.byte	0x04, 0x2f
        /*010a*/ 	.short	(.L_97 - .L_96)
	.align		4
.L_96:
        /*010c*/ 	.word	index@(_ZN3cub18CUB_300001_SM_10006detail6reduce28DeviceReduceSingleTileKernelINS2_10policy_hubIN4cuda3std3__45tupleIJblEEEyN6thrust24THRUST_300001_SM_1000_NS8cuda_cub9__find_if7functorIS9_EEE10Policy1000ENSB_12zip_iteratorINS8_IJNSD_26transform_input_iterator_tIbNSC_6detail35transform_pair_of_input_iterators_tIbNSB_6detail15normal_iteratorINSB_10device_ptrIiEEEESQ_NS7_8equal_toIiEEEENS7_10__not_fn_tINS7_10__identityEEEEENSB_17counting_iteratorIlNSB_11use_defaultESZ_SZ_EEEEEEEPS9_ySF_S9_S9_SV_EEvT0_T1_T2_T3_T4_T6_)
        /*0110*/ 	.word	0x00000027


	//----- nvinfo : EIATTR_FRAME_SIZE
	.align		4
.L_97:
        /*0114*/ 	.byte	0x04, 0x11
        /*0116*/ 	.short	(.L_99 - .L_98)
	.align		4
.L_98:
        /*0118*/ 	.word	index@(_ZN3cub18CUB_300001_SM_10006detail6reduce28DeviceReduceSingleTileKernelINS2_10policy_hubIN4cuda3std3__45tupleIJblEEEyN6thrust24THRUST_300001_SM_1000_NS8cuda_cub9__find_if7functorIS9_EEE10Policy1000ENSB_12zip_iteratorINS8_IJNSD_26transform_input_iterator_tIbNSC_6detail35transform_pair_of_input_iterators_tIbNSB_6detail15normal_iteratorINSB_10device_ptrIiEEEESQ_NS7_8equal_toIiEEEENS7_10__not_fn_tINS7_10__identityEEEEENSB_17counting_iteratorIlNSB_11use_defaultESZ_SZ_EEEEEEEPS9_ySF_S9_S9_SV_EEvT0_T1_T2_T3_T4_T6_)
        /*011c*/ 	.word	0x00000000


	//----- nvinfo : EIATTR_REGCOUNT
	.align		4
.L_99:
        /*0120*/ 	.byte	0x04, 0x2f
        /*0122*/ 	.short	(.L_101 - .L_100)
	.align		4
.L_100:
        /*0124*/ 	.word	index@(_ZN3cub18CUB_300001_SM_10006detail6reduce18DeviceReduceKernelINS2_10policy_hubIN4cuda3std3__45tupleIJblEEEyN6thrust24THRUST_300001_SM_1000_NS8cuda_cub9__find_if7functorIS9_EEE10Policy1000ENSB_12zip_iteratorINS8_IJNSD_26transform_input_iterator_tIbNSC_6detail35transform_pair_of_input_iterators_tIbNSB_6detail15normal_iteratorINSB_10device_ptrIiEEEESQ_NS7_8equal_toIiEEEENS7_10__not_fn_tINS7_10__identityEEEEENSB_17counting_iteratorIlNSB_11use_defaultESZ_SZ_EEEEEEEySF_S9_SV_EEvT0_PT3_T1_NS0_13GridEvenShareIS16_EET2_T4_)
        /*0128*/ 	.word	0x0000001f


	//----- nvinfo : EIATTR_FRAME_SIZE
	.align		4
.L_101:
        /*012c*/ 	.byte	0x04, 0x11
        /*012e*/ 	.short	(.L_103 - .L_102)
	.align		4
.L_102:
        /*0130*/ 	.word	index@(_ZN3cub18CUB_300001_SM_10006detail6reduce18DeviceReduceKernelINS2_10policy_hubIN4cuda3std3__45tupleIJblEEEyN6thrust24THRUST_300001_SM_1000_NS8cuda_cub9__find_if7functorIS9_EEE10Policy1000ENSB_12zip_iteratorINS8_IJNSD_26transform_input_iterator_tIbNSC_6detail35transform_pair_of_input_iterators_tIbNSB_6detail15normal_iteratorINSB_10device_ptrIiEEEESQ_NS7_8equal_toIiEEEENS7_10__not_fn_tINS7_10__identityEEEEENSB_17counting_iteratorIlNSB_11use_defaultESZ_SZ_EEEEEEEySF_S9_SV_EEvT0_PT3_T1_NS0_13GridEvenShareIS16_EET2_T4_)
        /*0134*/ 	.word	0x00000000


	//----- nvinfo : EIATTR_REGCOUNT
	.align		4
.L_103:
        /*0138*/ 	.byte	0x04, 0x2f
        /*013a*/ 	.short	(.L_105 - .L_104)
	.align		4
.L_104:
        /*013c*/ 	.word	index@(_ZN3cub18CUB_300001_SM_10006detail6reduce28DeviceReduceSingleTileKernelINS2_10policy_hubIN4cuda3std3__45tupleIJblEEEyN6thrust24THRUST_300001_SM_1000_NS8cuda_cub9__find_if7functorIS9_EEE10Policy1000EPS9_SI_iSF_S9_S9_NS7_10__identityEEEvT0_T1_T2_T3_T4_T6_)
        /*0140*/ 	.word	0x0000001c


	//----- nvinfo : EIATTR_FRAME_SIZE
	.align		4
.L_105:
        /*0144*/ 	.byte	0x04, 0x11
        /*0146*/ 	.short	(.L_107 - .L_106)
	.align		4
.L_106:
        /*0148*/ 	.word	index@(_ZN3cub18CUB_300001_SM_10006detail6reduce28DeviceReduceSingleTileKernelINS2_10policy_hubIN4cuda3std3__45tupleIJblEEEyN6thrust24THRUST_300001_SM_1000_NS8cuda_cub9__find_if7functorIS9_EEE10Policy1000EPS9_SI_iSF_S9_S9_NS7_10__identityEEEvT0_T1_T2_T3_T4_T6_)
        /*014c*/ 	.word	0x00000000


	//----- nvinfo : EIATTR_MIN_STACK_SIZE
	.align		4
.L_107:
        /*0150*/ 	.byte	0x04, 0x12
        /*0152*/ 	.short	(.L_109 - .L_108)
	.align		4
.L_108:
        /*0154*/ 	.word	index@(_ZN3cub18CUB_300001_SM_10006detail6reduce28DeviceReduceSingleTileKernelINS2_10policy_hubIN4cuda3std3__45tupleIJblEEEyN6thrust24THRUST_300001_SM_1000_NS8cuda_cub9__find_if7functorIS9_EEE10Policy1000EPS9_SI_iSF_S9_S9_NS7_10__identityEEEvT0_T1_T2_T3_T4_T6_)
        /*0158*/ 	.word	0x00000000


	//----- nvinfo : EIATTR_MIN_STACK_SIZE
	.align		4
.L_109:
        /*015c*/ 	.byte	0x04, 0x12
        /*015e*/ 	.short	(.L_111 - .L_110)
	.align		4
.L_110:
        /*0160*/ 	.word	index@(_ZN3cub18CUB_300001_SM_10006detail6reduce18DeviceReduceKernelINS2_10policy_hubIN4cuda3std3__45tupleIJblEEEyN6thrust24THRUST_300001_SM_1000_NS8cuda_cub9__find_if7functorIS9_EEE10Policy1000ENSB_12zip_iteratorINS8_IJNSD_26transform_input_iterator_tIbNSC_6detail35transform_pair_of_input_iterators_tIbNSB_6detail15normal_iteratorINSB_10device_ptrIiEEEESQ_NS7_8equal_toIiEEEENS7_10__not_fn_tINS7_10__identityEEEEENSB_17counting_iteratorIlNSB_11use_defaultESZ_SZ_EEEEEEEySF_S9_SV_EEvT0_PT3_T1_NS0_13GridEvenShareIS16_EET2_T4_)
        /*0164*/ 	.word	0x00000000


	//----- nvinfo : EIATTR_MIN_STACK_SIZE
	.align		4
.L_111:
        /*0168*/ 	.byte	0x04, 0x12
        /*016a*/ 	.short	(.L_113 - .L_112)
	.align		4
.L_112:
        /*016c*/ 	.word	index@(_ZN3cub18CUB_300001_SM_10006detail6reduce28DeviceReduceSingleTileKernelINS2_10policy_hubIN4cuda3std3__45tupleIJblEEEyN6thrust24THRUST_300001_SM_1000_NS8cuda_cub9__find_if7functorIS9_EEE10Policy1000ENSB_12zip_iteratorINS8_IJNSD_26transform_input_iterator_tIbNSC_6detail35transform_pair_of_input_iterators_tIbNSB_6detail15normal_iteratorINSB_10device_ptrIiEEEESQ_NS7_8equal_toIiEEEENS7_10__not_fn_tINS7_10__identityEEEEENSB_17counting_iteratorIlNSB_11use_defaultESZ_SZ_EEEEEEEPS9_ySF_S9_S9_SV_EEvT0_T1_T2_T3_T4_T6_)
        /*0170*/ 	.word	0x00000000


	//----- nvinfo : EIATTR_MIN_STACK_SIZE
	.align		4
.L_113:
        /*0174*/ 	.byte	0x04, 0x12
        /*0176*/ 	.short	(.L_115 - .L_114)
	.align		4
.L_114:
        /*0178*/ 	.word	index@(_ZN3cub18CUB_300001_SM_10006detail6reduce28DeviceReduceSingleTileKernelINS2_10policy_hubIN4cuda3std3__45tupleIJblEEEjN6thrust24THRUST_300001_SM_1000_NS8cuda_cub9__find_if7functorIS9_EEE10Policy1000EPS9_SI_iSF_S9_S9_NS7_10__identityEEEvT0_T1_T2_T3_T4_T6_)
        /*017c*/ 	.word	0x00000000


	//----- nvinfo : EIATTR_MIN_STACK_SIZE
	.align		4
.L_115:
        /*0180*/ 	.byte	0x04, 0x12
        /*0182*/ 	.short	(.L_117 - .L_116)
	.align		4
.L_116:
        /*0184*/ 	.word	index@(_ZN3cub18CUB_300001_SM_10006detail6reduce18DeviceReduceKernelINS2_10policy_hubIN4cuda3std3__45tupleIJblEEEjN6thrust24THRUST_300001_SM_1000_NS8cuda_cub9__find_if7functorIS9_EEE10Policy1000ENSB_12zip_iteratorINS8_IJNSD_26transform_input_iterator_tIbNSC_6detail35transform_pair_of_input_iterators_tIbNSB_6detail15normal_iteratorINSB_10device_ptrIiEEEESQ_NS7_8equal_toIiEEEENS7_10__not_fn_tINS7_10__identityEEEEENSB_17counting_iteratorIlNSB_11use_defaultESZ_SZ_EEEEEEEjSF_S9_SV_EEvT0_PT3_T1_NS0_13GridEvenShareIS16_EET2_T4_)
        /*0188*/ 	.word	0x00000000


	//----- nvinfo : EIATTR_MIN_STACK_SIZE
	.align		4
.L_117:
        /*018c*/ 	.byte	0x04, 0x12
        /*018e*/ 	.short	(.L_119 - .L_118)
	.align		4
.L_118:
        /*0190*/ 	.word	index@(_ZN3cub18CUB_300001_SM_10006detail6reduce28DeviceReduceSingleTileKernelINS2_10policy_hubIN4cuda3std3__45tupleIJblEEEjN6thrust24THRUST_300001_SM_1000_NS8cuda_cub9__find_if7functorIS9_EEE10Policy1000ENSB_12zip_iteratorINS8_IJNSD_26transform_input_iterator_tIbNSC_6detail35transform_pair_of_input_iterators_tIbNSB_6detail15normal_iteratorINSB_10device_ptrIiEEEESQ_NS7_8equal_toIiEEEENS7_10__not_fn_tINS7_10__identityEEEEENSB_17counting_iteratorIlNSB_11use_defaultESZ_SZ_EEEEEEEPS9_jSF_S9_S9_SV_EEvT0_T1_T2_T3_T4_T6_)
        /*0194*/ 	.word	0x00000000


	//----- nvinfo : EIATTR_MIN_STACK_SIZE
	.align		4
.L_119:
        /*0198*/ 	.byte	0x04, 0x12
        /*019a*/ 	.short	(.L_121 - .L_120)
	.align		4
.L_120:
        /*019c*/ 	.word	index@(_ZN3cub18CUB_300001_SM_10006detail8for_each13static_kernelINS2_12policy_hub_t12policy_500_tEmN6thrust24THRUST_300001_SM_1000_NS8cuda_cub20__uninitialized_fill7functorINS7_10device_ptrIiEEiEEEEvT0_T1_)
        /*01a0*/ 	.word	0x00000000


	//----- nvinfo : EIATTR_MIN_STACK_SIZE
	.align		4
.L_121:
        /*01a4*/ 	.byte	0x04, 0x12
        /*01a6*/ 	.short	(.L_123 - .L_122)
	.align		4
.L_122:
        /*01a8*/ 	.word	index@(_ZN3cub18CUB_300001_SM_10006detail8for_each13static_kernelINS2_12policy_hub_t12policy_500_tEmN6thrust24THRUST_300001_SM_1000_NS8cuda_cub20__uninitialized_fill7functorINS7_10device_ptrIfEEfEEEEvT0_T1_)
        /*01ac*/ 	.word	0x00000000


	//----- nvinfo : EIATTR_MIN_STACK_SIZE
	.align		4
.L_123:
        /*01b0*/ 	.byte	0x04, 0x12
        /*01b2*/ 	.short	(.L_125 - .L_124)
	.align		4
.L_124:
        /*01b4*/ 	.word	index@(_ZN3cub18CUB_300001_SM_10006detail11EmptyKernelIvEEvv)
        /*01b8*/ 	.word	0x00000000


	//----- nvinfo : EIATTR_MIN_STACK_SIZE
	.align		4
.L_125:
        /*01bc*/ 	.byte	0x04, 0x12
        /*01be*/ 	.short	(.L_127 - .L_126)
	.align		4
.L_126:
        /*01c0*/ 	.word	index@(_Z6reducePiPfS0_S0_S0_S_S_)
        /*01c4*/ 	.word	0x00000000


	//----- nvinfo : EIATTR_MIN_STACK_SIZE
	.align		4
.L_127:
        /*01c8*/ 	.byte	0x04, 0x12
        /*01ca*/ 	.short	(.L_129 - .L_128)
	.align		4
.L_128:
        /*01cc*/ 	.word	index@(_Z11mapFunctionPiPfS0_S0_S0_i)
        /*01d0*/ 	.word	0x00000000


	//----- nvinfo : EIATTR_MIN_STACK_SIZE
	.align		4
.L_129:
        /*01d4*/ 	.byte	0x04, 0x12
        /*01d6*/ 	.short	(.L_131 - .L_130)
	.align		4
.L_130:
        /*01d8*/ 	.word	index@(_Z22generate_normal_kernelP17curandStateXORWOWPfS1_)
        /*01dc*/ 	.word	0x00000000


	//----- nvinfo : EIATTR_MIN_STACK_SIZE
	.align		4
.L_131:
        /*01e0*/ 	.byte	0x04, 0x12
        /*01e2*/ 	.short	(.L_133 - .L_132)
	.align		4
.L_132:
        /*01e4*/ 	.word	index@(_Z12setup_kernelP17curandStateXORWOW)
        /*01e8*/ 	.word	0x00000000
.L_133:


//--------------------- .nv.compat                --------------------------
	.section	.nv.compat,"",@"SHT_CUDA_COMPAT_INFO"
	.align	4
        /*0000*/ 	.byte	0x02, 0x09, 0x00, 0x00, 0x02, 0x02, 0x01, 0x00, 0x02, 0x05, 0x05, 0x00, 0x03, 0x07, 0x01, 0x01
        /*0010*/ 	.byte	0x02, 0x03, 0x00, 0x00, 0x02, 0x06, 0x01, 0x00, 0x04, 0x0b, 0x08, 0x00, 0x01, 0x00, 0x00, 0x00
        /*0020*/ 	.byte	0x00, 0x00, 0x00, 0x00


//--------------------- .nv.info._ZN3cub18CUB_300001_SM_10006detail6reduce28DeviceReduceSingleTileKernelINS2_10policy_hubIN4cuda3std3__45tupleIJblEEEyN6thrust24THRUST_300001_SM_1000_NS8cuda_cub9__find_if7functorIS9_EEE10Policy1000EPS9_SI_iSF_S9_S9_NS7_10__identityEEEvT0_T1_T2_T3_T4_T6_ --------------------------
	.section	.nv.info._ZN3cub18CUB_300001_SM_10006detail6reduce28DeviceReduceSingleTileKernelINS2_10policy_hubIN4cuda3std3__45tupleIJblEEEyN6thrust24THRUST_300001_SM_1000_NS8cuda_cub9__find_if7functorIS9_EEE10Policy1000EPS9_SI_iSF_S9_S9_NS7_10__identityEEEvT0_T1_T2_T3_T4_T6_,"",@"SHT_CUDA_INFO"
	.sectionflags	@""
	.align	4


	//----- nvinfo : EIATTR_CUDA_API_VERSION
	.align		4
        /*0000*/ 	.byte	0x04, 0x37
        /*0002*/ 	.short	(.L_135 - .L_134)
.L_134:
        /*0004*/ 	.word	0x00000082


	//----- nvinfo : EIATTR_KPARAM_INFO
	.align		4
.L_135:
        /*0008*/ 	.byte	0x04, 0x17
        /*000a*/ 	.short	(.L_137 - .L_136)
.L_136:
        /*000c*/ 	.word	0x00000000
        /*0010*/ 	.short	0x0005
        /*0012*/ 	.short	0x0028
        /*0014*/ 	.byte	0x00, 0xf0, 0x05, 0x00


	//----- nvinfo : EIATTR_KPARAM_INFO
	.align		4
.L_137:
        /*0018*/ 	.byte	0x04, 0x17
        /*001a*/ 	.short	(.L_139 - .L_138)
.L_138:
        /*001c*/ 	.word	0x00000000
        /*0020*/ 	.short	0x0004
        /*0022*/ 	.short	0x0018
        /*0024*/ 	.byte	0x00, 0xf0, 0x41, 0x00


	//----- nvinfo : EIATTR_KPARAM_INFO
	.align		4
.L_139:
        /*0028*/ 	.byte	0x04, 0x17
        /*002a*/ 	.short	(.L_141 - .L_140)
.L_140:
        /*002c*/ 	.word	0x00000000
        /*0030*/ 	.short	0x0003
        /*0032*/ 	.short	0x0014
        /*0034*/ 	.byte	0x00, 0xf0, 0x05, 0x00


	//----- nvinfo : EIATTR_KPARAM_INFO
	.align		4
.L_141:
        /*0038*/ 	.byte	0x04, 0x17
        /*003a*/ 	.short	(.L_143 - .L_142)
.L_142:
        /*003c*/ 	.word	0x00000000
        /*0040*/ 	.short	0x0002
        /*0042*/ 	.short	0x0010
        /*0044*/ 	.byte	0x00, 0xf0, 0x11, 0x00


	//----- nvinfo : EIATTR_KPARAM_INFO
	.align		4
.L_143:
        /*0048*/ 	.byte	0x04, 0x17
        /*004a*/ 	.short	(.L_145 - .L_144)
.L_144:
        /*004c*/ 	.word	0x00000000
        /*0050*/ 	.short	0x0001
        /*0052*/ 	.short	0x0008
        /*0054*/ 	.byte	0x00, 0xf5, 0x21, 0x00


	//----- nvinfo : EIATTR_KPARAM_INFO
	.align		4
.L_145:
        /*0058*/ 	.byte	0x04, 0x17
        /*005a*/ 	.short	(.L_147 - .L_146)
.L_146:
        /*005c*/ 	.word	0x00000000
        /*0060*/ 	.short	0x0000
        /*0062*/ 	.short	0x0000
        /*0064*/ 	.byte	0x00, 0xf5, 0x21, 0x00


	//----- nvinfo : EIATTR_SPARSE_MMA_MASK
	.align		4
.L_147:
        /*0068*/ 	.byte	0x03, 0x50
        /*006a*/ 	.short	0x0000


	//----- nvinfo : EIATTR_MAXREG_COUNT
	.align		4
        /*006c*/ 	.byte	0x03, 0x1b
        /*006e*/ 	.short	0x00ff


	//----- nvinfo : EIATTR_NUM_BARRIERS
	.align		4
        /*0070*/ 	.byte	0x02, 0x4c
        /*0072*/ 	.byte	0x01
	.zero		1


	//----- nvinfo : EIATTR_MERCURY_ISA_VERSION
	.align		4
        /*0074*/ 	.byte	0x03, 0x5f
        /*0076*/ 	.short	0x0101


	//----- nvinfo : EIATTR_COOP_GROUP_MASK_REGIDS
	.align		4
        /*0078*/ 	.byte	0x04, 0x29
        /*007a*/ 	.short	(.L_149 - .L_148)


	//   ....[0]....
.L_148:
        /*007c*/ 	.word	0xffffffff


	//   ....[1]....
        /*0080*/ 	.word	0xffffffff


	//   ....[2]....
        /*0084*/ 	.word	0xffffffff


	//   ....[3]....
        /*0088*/ 	.word	0xffffffff


	//   ....[4]....
        /*008c*/ 	.word	0xffffffff


	//   ....[5]....
        /*0090*/ 	.word	0xffffffff


	//   ....[6]....
        /*0094*/ 	.word	0xffffffff


	//   ....[7]....
        /*0098*/ 	.word	0xffffffff


	//   ....[8]....
        /*009c*/ 	.word	0xffffffff


	//   ....[9]....
        /*00a0*/ 	.word	0xffffffff


	//   ....[10]....
        /*00a4*/ 	.word	0xffffffff


	//   ....[11]....
        /*00a8*/ 	.word	0xffffffff


	//   ....[12]....
        /*00ac*/ 	.word	0xffffffff


	//   ....[13]....
        /*00b0*/ 	.word	0xffffffff


	//   ....[14]....
        /*00b4*/ 	.word	0xffffffff


	//   ....[15]....
        /*00b8*/ 	.word	0xffffffff


	//   ....[16]....
        /*00bc*/ 	.word	0xffffffff


	//   ....[17]....
        /*00c0*/ 	.word	0xffffffff


	//   ....[18]....
        /*00c4*/ 	.word	0xffffffff


	//   ....[19]....
        /*00c8*/ 	.word	0xffffffff


	//   ....[20]....
        /*00cc*/ 	.word	0xffffffff


	//   ....[21]....
        /*00d0*/ 	.word	0xffffffff


	//   ....[22]....
        /*00d4*/ 	.word	0xffffffff


	//   ....[23]....
        /*00d8*/ 	.word	0xffffffff


	//   ....[24]....
        /*00dc*/ 	.word	0xffffffff


	//   ....[25]....
        /*00e0*/ 	.word	0xffffffff


	//   ....[26]....
        /*00e4*/ 	.word	0xffffffff


	//   ....[27]....
        /*00e8*/ 	.word	0xffffffff


	//   ....[28]....
        /*00ec*/ 	.word	0xffffffff


	//   ....[29]....
        /*00f0*/ 	.word	0xffffffff


	//   ....[30]....
        /*00f4*/ 	.word	0xffffffff


	//   ....[31]....
        /*00f8*/ 	.word	0xffffffff


	//   ....[32]....
        /*00fc*/ 	.word	0xffffffff


	//   ....[33]....
        /*0100*/ 	.word	0xffffffff


	//   ....[34]....
        /*0104*/ 	.word	0xffffffff


	//   ....[35]....
        /*0108*/ 	.word	0xffffffff


	//   ....[36]....
        /*010c*/ 	.word	0xffffffff


	//   ....[37]....
        /*0110*/ 	.word	0xffffffff


	//   ....[38]....
        /*0114*/ 	.word	0xffffffff


	//   ....[39]....
        /*0118*/ 	.word	0xffffffff


	//   ....[40]....
        /*011c*/ 	.word	0xffffffff


	//   ....[41]....
        /*0120*/ 	.word	0xffffffff


	//   ....[42]....
        /*0124*/ 	.word	0xffffffff


	//   ....[43]....
        /*0128*/ 	.word	0xffffffff


	//   ....[44]....
        /*012c*/ 	.word	0xffffffff


	//----- nvinfo : EIATTR_COOP_GROUP_INSTR_OFFSETS
	.align		4
.L_149:
        /*0130*/ 	.byte	0x04, 0x28
        /*0132*/ 	.short	(.L_151 - .L_150)


	//   ....[0]....
.L_150:
        /*0134*/ 	.word	0x000007d0


	//   ....[1]....
        /*0138*/ 	.word	0x000007e0


	//   ....[2]....
        /*013c*/ 	.word	0x000007f0


	//   ....[3]....
        /*0140*/ 	.word	0x00000940


	//   ....[4]....
        /*0144*/ 	.word	0x00000970


	//   ....[5]....
        /*0148*/ 	.word	0x000009a0


	//   ....[6]....
        /*014c*/ 	.word	0x00000ac0


	//   ....[7]....
        /*0150*/ 	.word	0x00000ae0


	//   ....[8]....
        /*0154*/ 	.word	0x00000af0


	//   ....[9]....
        /*0158*/ 	.word	0x00000c10


	//   ....[10]....
        /*015c*/ 	.word	0x00000c30


	//   ....[11]....
        /*0160*/ 	.word	0x00000c40


	//   ....[12]....
        /*0164*/ 	.word	0x00000d60


	//   ....[13]....
        /*0168*/ 	.word	0x00000d80


	//   ....[14]....
        /*016c*/ 	.word	0x00000d90


	//   ....[15]....
        /*0170*/ 	.word	0x00001520


	//   ....[16]....
        /*0174*/ 	.word	0x000015b0


	//   ....[17]....
        /*0178*/ 	.word	0x000015e0


	//   ....[18]....
        /*017c*/ 	.word	0x00001700


	//   ....[19]....
        /*0180*/ 	.word	0x00001730


	//   ....[20]....
        /*0184*/ 	.word	0x00001740


	//   ....[21]....
        /*0188*/ 	.word	0x00001860


	//   ....[22]....
        /*018c*/ 	.word	0x00001880


	//   ....[23]....
        /*0190*/ 	.word	0x00001890


	//   ....[24]....
        /*0194*/ 	.word	0x000019b0


	//   ....[25]....
        /*0198*/ 	.word	0x000019d0


	//   ....[26]....
        /*019c*/ 	.word	0x000019e0


	//   ....[27]....
        /*01a0*/ 	.word	0x00001b00


	//   ....[28]....
        /*01a4*/ 	.word	0x00001b20


	//   ....[29]....
        /*01a8*/ 	.word	0x00001b30


	//   ....[30]....
        /*01ac*/ 	.word	0x000031b0


	//   ....[31]....
        /*01b0*/ 	.word	0x000031c0


	//   ....[32]....
        /*01b4*/ 	.word	0x000031d0


	//   ....[33]....
        /*01b8*/ 	.word	0x00003320


	//   ....[34]....
        /*01bc*/ 	.word	0x00003350


	//   ....[35]....
        /*01c0*/ 	.word	0x00003380


	//   ....[36]....
        /*01c4*/ 	.word	0x000034a0


	//   ....[37]....
        /*01c8*/ 	.word	0x000034c0


	//   ....[38]....
        /*01cc*/ 	.word	0x000034d0


	//   ....[39]....
        /*01d0*/ 	.word	0x000035f0


	//   ....[40]....
        /*01d4*/ 	.word	0x00003610


	//   ....[41]....
        /*01d8*/ 	.word	0x00003620


	//   ....[42]....
        /*01dc*/ 	.word	0x00003740


	//   ....[43]....
        /*01e0*/ 	.word	0x00003760


	//   ....[44]....
        /*01e4*/ 	.word	0x00003770


	//----- nvinfo : EIATTR_VRC_CTA_INIT_COUNT
	.align		4
.L_151:
        /*01e8*/ 	.byte	0x02, 0x4a
	.zero		1
	.zero		1


	//----- nvinfo : EIATTR_EXIT_INSTR_OFFSETS
	.align		4
        /*01ec*/ 	.byte	0x04, 0x1c
        /*01ee*/ 	.short	(.L_153 - .L_152)


	//   ....[0]....
.L_152:
        /*01f0*/ 	.word	0x00000080


	//   ....[1]....
        /*01f4*/ 	.word	0x000000d0


	//   ....[2]....
        /*01f8*/ 	.word	0x00003e80


	//   ....[3]....
        /*01fc*/ 	.word	0x00003f70


	//----- nvinfo : EIATTR_MAX_THREADS
	.align		4
.L_153:
        /*0200*/ 	.byte	0x04, 0x05
        /*0202*/ 	.short	(.L_155 - .L_154)
.L_154:
        /*0204*/ 	.word	0x00000100
        /*0208*/ 	.word	0x00000001
        /*020c*/ 	.word	0x00000001


	//----- nvinfo : EIATTR_CRS_STACK_SIZE
	.align		4
.L_155:
        /*0210*/ 	.byte	0x04, 0x1e
        /*0212*/ 	.short	(.L_157 - .L_156)
.L_156:
        /*0214*/ 	.word	0x00000000


	//----- nvinfo : EIATTR_CBANK_PARAM_SIZE
	.align		4
.L_157:
        /*0218*/ 	.byte	0x03, 0x19
        /*021a*/ 	.short	0x0029


	//----- nvinfo : EIATTR_PARAM_CBANK
	.align		4
        /*021c*/ 	.byte	0x04, 0x0a
        /*021e*/ 	.short	(.L_159 - .L_158)
	.align		4
.L_158:
        /*0220*/ 	.word	index@(.nv.constant0._ZN3cub18CUB_300001_SM_10006detail6reduce28DeviceReduceSingleTileKernelINS2_10policy_hubIN4cuda3std3__45tupleIJblEEEyN6thrust24THRUST_300001_SM_1000_NS8cuda_cub9__find_if7functorIS9_EEE10Policy1000EPS9_SI_iSF_S9_S9_NS7_10__identityEEEvT0_T1_T2_T3_T4_T6_)
        /*0224*/ 	.short	0x0380
        /*0226*/ 	.short	0x0029


	//----- nvinfo : EIATTR_SW_WAR
	.align		4
.L_159:
        /*0228*/ 	.byte	0x04, 0x36
        /*022a*/ 	.short	(.L_161 - .L_160)
.L_160:
        /*022c*/ 	.word	0x00000008
.L_161:


//--------------------- .nv.info._ZN3cub18CUB_300001_SM_10006detail6reduce18DeviceReduceKernelINS2_10policy_hubIN4cuda3std3__45tupleIJblEEEyN6thrust24THRUST_300001_SM_1000_NS8cuda_cub9__find_if7functorIS9_EEE10Policy1000ENSB_12zip_iteratorINS8_IJNSD_26transform_input_iterator_tIbNSC_6detail35transform_pair_of_input_iterators_tIbNSB_6detail15normal_iteratorINSB_10device_ptrIiEEEESQ_NS7_8equal_toIiEEEENS7_10__not_fn_tINS7_10__identityEEEEENSB_17counting_iteratorIlNSB_11use_defaultESZ_SZ_EEEEEEEySF_S9_SV_EEvT0_PT3_T1_NS0_13GridEvenShareIS16_EET2_T4_ --------------------------
	.section	.nv.info._ZN3cub18CUB_300001_SM_10006detail6reduce18DeviceReduceKernelINS2_10policy_hubIN4cuda3std3__45tupleIJblEEEyN6thrust24THRUST_300001_SM_1000_NS8cuda_cub9__find_if7functorIS9_EEE10Policy1000ENSB_12zip_iteratorINS8_IJNSD_26transform_input_iterator_tIbNSC_6detail35transform_pair_of_input_iterators_tIbNSB_6detail15normal_iteratorINSB_10device_ptrIiEEEESQ_NS7_8equal_toIiEEEENS7_10__not_fn_tINS7_10__identityEEEEENSB_17counting_iteratorIlNSB_11use_defaultESZ_SZ_EEEEEEEySF_S9_SV_EEvT0_PT3_T1_NS0_13GridEvenShareIS16_EET2_T4_,"",@"SHT_CUDA_INFO"
	.sectionflags	@""
	.align	4


	//----- nvinfo : EIATTR_CUDA_API_VERSION
	.align		4
        /*0000*/ 	.byte	0x04, 0x37
        /*0002*/ 	.short	(.L_163 - .L_162)
.L_162:
        /*0004*/ 	.word	0x00000082


	//----- nvinfo : EIATTR_KPARAM_INFO
	.align		4
.L_163:
        /*0008*/ 	.byte	0x04, 0x17
        /*000a*/ 	.short	(.L_165 - .L_164)
.L_164:
        /*000c*/ 	.word	0x00000000
        /*0010*/ 	.short	0x0005
        /*0012*/ 	.short	0x0081
        /*0014*/ 	.byte	0x00, 0xf0, 0x05, 0x00


	//----- nvinfo : EIATTR_KPARAM_INFO
	.align		4
.L_165:
        /*0018*/ 	.byte	0x04, 0x17
        /*001a*/ 	.short	(.L_167 - .L_166)
.L_166:
        /*001c*/ 	.word	0x00000000
        /*0020*/ 	.short	0x0004
        /*0022*/ 	.short	0x0080
        /*0024*/ 	.byte	0x00, 0xf0, 0x05, 0x00


	//----- nvinfo : EIATTR_KPARAM_INFO
	.align		4
.L_167:
        /*0028*/ 	.byte	0x04, 0x17
        /*002a*/ 	.short	(.L_169 - .L_168)
.L_168:
        /*002c*/ 	.word	0x00000000
        /*0030*/ 	.short	0x0003
        /*0032*/ 	.short	0x0038
        /*0034*/ 	.byte	0x00, 0xf0, 0x21, 0x01


	//----- nvinfo : EIATTR_KPARAM_INFO
	.align		4
.L_169:
        /*0038*/ 	.byte	0x04, 0x17
        /*003a*/ 	.short	(.L_171 - .L_170)
.L_170:
        /*003c*/ 	.word	0x00000000
        /*0040*/ 	.short	0x0002
        /*0042*/ 	.short	0x0030
        /*0044*/ 	.byte	0x00, 0xf0, 0x21, 0x00


	//----- nvinfo : EIATTR_KPARAM_INFO
	.align		4
.L_171:
        /*0048*/ 	.byte	0x04, 0x17
        /*004a*/ 	.short	(.L_173 - .L_172)
.L_172:
        /*004c*/ 	.word	0x00000000
        /*0050*/ 	.short	0x0001
        /*0052*/ 	.short	0x0028
        /*0054*/ 	.byte	0x00, 0xf5, 0x21, 0x00


	//----- nvinfo : EIATTR_KPARAM_INFO
	.align		4
.L_173:
        /*0058*/ 	.byte	0x04, 0x17
        /*005a*/ 	.short	(.L_175 - .L_174)
.L_174:
        /*005c*/ 	.word	0x00000000
        /*0060*/ 	.short	0x0000
        /*0062*/ 	.short	0x0000
        /*0064*/ 	.byte	0x00, 0xf0, 0xa1, 0x00


	//----- nvinfo : EIATTR_SPARSE_MMA_MASK
	.align		4
.L_175:
        /*0068*/ 	.byte	0x03, 0x50
        /*006a*/ 	.short	0x0000


	//----- nvinfo : EIATTR_MAXREG_COUNT
	.align		4
        /*006c*/ 	.byte	0x03, 0x1b
        /*006e*/ 	.short	0x00ff


	//----- nvinfo : EIATTR_NUM_BARRIERS
	.align		4
        /*0070*/ 	.byte	0x02, 0x4c
        /*0072*/ 	.byte	0x01
	.zero		1


	//----- nvinfo : EIATTR_MERCURY_ISA_VERSION
	.align		4
        /*0074*/ 	.byte	0x03, 0x5f
        /*0076*/ 	.short	0x0101


	//----- nvinfo : EIATTR_COOP_GROUP_MASK_REGIDS
	.align		4
        /*0078*/ 	.byte	0x04, 0x29
        /*007a*/ 	.short	(.L_177 - .L_176)


	//   ....[0]....
.L_176:
        /*007c*/ 	.word	0xffffffff


	//   ....[1]....
        /*0080*/ 	.word	0xffffffff


	//   ....[2]....
        /*0084*/ 	.word	0xffffffff


	//   ....[3]....
        /*0088*/ 	.word	0xffffffff


	//   ....[4]....
        /*008c*/ 	.word	0xffffffff


	//   ....[5]....
        /*0090*/ 	.word	0xffffffff


	//   ....[6]....
        /*0094*/ 	.word	0xffffffff


	//   ....[7]....
        /*0098*/ 	.word	0xffffffff


	//   ....[8]....
        /*009c*/ 	.word	0xffffffff


	//   ....[9]....
        /*00a0*/ 	.word	0xffffffff


	//   ....[10]....
        /*00a4*/ 	.word	0xffffffff


	//   ....[11]....
        /*00a8*/ 	.word	0xffffffff


	//   ....[12]....
        /*00ac*/ 	.word	0xffffffff


	//   ....[13]....
        /*00b0*/ 	.word	0xffffffff


	//   ....[14]....
        /*00b4*/ 	.word	0xffffffff


	//   ....[15]....
        /*00b8*/ 	.word	0xffffffff


	//   ....[16]....
        /*00bc*/ 	.word	0xffffffff


	//   ....[17]....
        /*00c0*/ 	.word	0xffffffff


	//   ....[18]....
        /*00c4*/ 	.word	0xffffffff


	//   ....[19]....
        /*00c8*/ 	.word	0xffffffff


	//   ....[20]....
        /*00cc*/ 	.word	0xffffffff


	//   ....[21]....
        /*00d0*/ 	.word	0xffffffff


	//   ....[22]....
        /*00d4*/ 	.word	0xffffffff


	//   ....[23]....
        /*00d8*/ 	.word	0xffffffff


	//   ....[24]....
        /*00dc*/ 	.word	0xffffffff


	//   ....[25]....
        /*00e0*/ 	.word	0xffffffff


	//   ....[26]....
        /*00e4*/ 	.word	0xffffffff


	//   ....[27]....
        /*00e8*/ 	.word	0xffffffff


	//   ....[28]....
        /*00ec*/ 	.word	0xffffffff


	//   ....[29]....
        /*00f0*/ 	.word	0xffffffff


	//   ....[30]....
        /*00f4*/ 	.word	0xffffffff


	//   ....[31]....
        /*00f8*/ 	.word	0xffffffff


	//   ....[32]....
        /*00fc*/ 	.word	0xffffffff


	//   ....[33]....
        /*0100*/ 	.word	0xffffffff


	//   ....[34]....
        /*0104*/ 	.word	0xffffffff


	//   ....[35]....
        /*0108*/ 	.word	0xffffffff


	//   ....[36]....
        /*010c*/ 	.word	0xffffffff


	//   ....[37]....
        /*0110*/ 	.word	0xffffffff


	//   ....[38]....
        /*0114*/ 	.word	0xffffffff


	//   ....[39]....
        /*0118*/ 	.word	0xffffffff


	//   ....[40]....
        /*011c*/ 	.word	0xffffffff


	//   ....[41]....
        /*0120*/ 	.word	0xffffffff


	//   ....[42]....
        /*0124*/ 	.word	0xffffffff


	//   ....[43]....
        /*0128*/ 	.word	0xffffffff


	//   ....[44]....
        /*012c*/ 	.word	0xffffffff


	//----- nvinfo : EIATTR_COOP_GROUP_INSTR_OFFSETS
	.align		4
.L_177:
        /*0130*/ 	.byte	0x04, 0x28
        /*0132*/ 	.short	(.L_179 - .L_178)


	//   ....[0]....
.L_178:
        /*0134*/ 	.word	0x00001720


	//   ....[1]....
        /*0138*/ 	.word	0x00001730


	//   ....[2]....
        /*013c*/ 	.word	0x00001740


	//   ....[3]....
        /*0140*/ 	.word	0x00001890


	//   ....[4]....
        /*0144*/ 	.word	0x000018c0


	//   ....[5]....
        /*0148*/ 	.word	0x000018f0


	//   ....[6]....
        /*014c*/ 	.word	0x00001a10


	//   ....[7]....
        /*0150*/ 	.word	0x00001a30


	//   ....[8]....
        /*0154*/ 	.word	0x00001a40


	//   ....[9]....
        /*0158*/ 	.word	0x00001b60


	//   ....[10]....
        /*015c*/ 	.word	0x00001b80


	//   ....[11]....
        /*0160*/ 	.word	0x00001b90


	//   ....[12]....
        /*0164*/ 	.word	0x00001cb0


	//   ....[13]....
        /*0168*/ 	.word	0x00001cd0


	//   ....[14]....
        /*016c*/ 	.word	0x00001ce0


	//   ....[15]....
        /*0170*/ 	.word	0x00002470


	//   ....[16]....
        /*0174*/ 	.word	0x00002500


	//   ....[17]....
        /*0178*/ 	.word	0x00002530


	//   ....[18]....
        /*017c*/ 	.word	0x00002650


	//   ....[19]....
        /*0180*/ 	.word	0x00002680


	//   ....[20]....
        /*0184*/ 	.word	0x00002690


	//   ....[21]....
        /*0188*/ 	.word	0x000027b0


	//   ....[22]....
        /*018c*/ 	.word	0x000027d0


	//   ....[23]....
        /*0190*/ 	.word	0x000027e0


	//   ....[24]....
        /*0194*/ 	.word	0x00002900


	//   ....[25]....
        /*0198*/ 	.word	0x00002920


	//   ....[26]....
        /*019c*/ 	.word	0x00002930


	//   ....[27]....
        /*01a0*/ 	.word	0x00002a50


	//   ....[28]....
        /*01a4*/ 	.word	0x00002a70


	//   ....[29]....
        /*01a8*/ 	.word	0x00002a80


	//   ....[30]....
        /*01ac*/ 	.word	0x000050d0


	//   ....[31]....
        /*01b0*/ 	.word	0x000050e0


	//   ....[32]....
        /*01b4*/ 	.word	0x000050f0


	//   ....[33]....
        /*01b8*/ 	.word	0x00005230


	//   ....[34]....
        /*01bc*/ 	.word	0x00005260


	//   ....[35]....
        /*01c0*/ 	.word	0x00005290


	//   ....[36]....
        /*01c4*/ 	.word	0x000053c0


	//   ....[37]....
        /*01c8*/ 	.word	0x000053e0


	//   ....[38]....
        /*01cc*/ 	.word	0x000053f0


	//   ....[39]....
        /*01d0*/ 	.word	0x00005510


	//   ....[40]....
        /*01d4*/ 	.word	0x00005530


	//   ....[41]....
        /*01d8*/ 	.word	0x00005540


	//   ....[42]....
        /*01dc*/ 	.word	0x00005660


	//   ....[43]....
        /*01e0*/ 	.word	0x00005680


	//   ....[44]....
        /*01e4*/ 	.word	0x00005690


	//----- nvinfo : EIATTR_VRC_CTA_INIT_COUNT
	.align		4
.L_179:
        /*01e8*/ 	.byte	0x02, 0x4a
	.zero		1
	.zero		1


	//----- nvinfo : EIATTR_EXIT_INSTR_OFFSETS
	.align		4
        /*01ec*/ 	.byte	0x04, 0x1c
        /*01ee*/ 	.short	(.L_181 - .L_180)


	//   ....[0]....
.L_180:
        /*01f0*/ 	.word	0x00005da0


	//   ....[1]....
        /*01f4*/ 	.word	0x00005df0


	//----- nvinfo : EIATTR_MAX_THREADS
	.align		4
.L_181:
        /*01f8*/ 	.byte	0x04, 0x05
        /*01fa*/ 	.short	(.L_183 - .L_182)
.L_182:
        /*01fc*/ 	.word	0x00000100
        /*0200*/ 	.word	0x00000001
        /*0204*/ 	.word	0x00000001


	//----- nvinfo : EIATTR_CRS_STACK_SIZE
	.align		4
.L_183:
        /*0208*/ 	.byte	0x04, 0x1e
        /*020a*/ 	.short	(.L_185 - .L_184)
.L_184:
        /*020c*/ 	.word	0x00000000


	//----- nvinfo : EIATTR_CBANK_PARAM_SIZE
	.align		4
.L_185:
        /*0210*/ 	.byte	0x03, 0x19
        /*0212*/ 	.short	0x0082


	//----- nvinfo : EIATTR_PARAM_CBANK
	.align		4
        /*0214*/ 	.byte	0x04, 0x0a
        /*0216*/ 	.short	(.L_187 - .L_186)
	.align		4
.L_186:
        /*0218*/ 	.word	index@(.nv.constant0._ZN3cub18CUB_300001_SM_10006detail6reduce18DeviceReduceKernelINS2_10policy_hubIN4cuda3std3__45tupleIJblEEEyN6thrust24THRUST_300001_SM_1000_NS8cuda_cub9__find_if7functorIS9_EEE10Policy1000ENSB_12zip_iteratorINS8_IJNSD_26transform_input_iterator_tIbNSC_6detail35transform_pair_of_input_iterators_tIbNSB_6detail15normal_iteratorINSB_10device_ptrIiEEEESQ_NS7_8equal_toIiEEEENS7_10__not_fn_tINS7_10__identityEEEEENSB_17counting_iteratorIlNSB_11use_defaultESZ_SZ_EEEEEEEySF_S9_SV_EEvT0_PT3_T1_NS0_13GridEvenShareIS16_EET2_T4_)
        /*021c*/ 	.short	0x0380
        /*021e*/ 	.short	0x0082


	//----- nvinfo : EIATTR_SW_WAR
	.align		4
.L_187:
        /*0220*/ 	.byte	0x04, 0x36
        /*0222*/ 	.short	(.L_189 - .L_188)
.L_188:
        /*0224*/ 	.word	0x00000008
.L_189:


//--------------------- .nv.info._ZN3cub18CUB_300001_SM_10006detail6reduce28DeviceReduceSingleTileKernelINS2_10policy_hubIN4cuda3std3__45tupleIJblEEEyN6thrust24THRUST_300001_SM_1000_NS8cuda_cub9__find_if7functorIS9_EEE10Policy1000ENSB_12zip_iteratorINS8_IJNSD_26transform_input_iterator_tIbNSC_6detail35transform_pair_of_input_iterators_tIbNSB_6detail15normal_iteratorINSB_10device_ptrIiEEEESQ_NS7_8equal_toIiEEEENS7_10__not_fn_tINS7_10__identityEEEEENSB_17counting_iteratorIlNSB_11use_defaultESZ_SZ_EEEEEEEPS9_ySF_S9_S9_SV_EEvT0_T1_T2_T3_T4_T6_ --------------------------
	.section	.nv.info._ZN3cub18CUB_300001_SM_10006detail6reduce28DeviceReduceSingleTileKernelINS2_10policy_hubIN4cuda3std3__45tupleIJblEEEyN6thrust24THRUST_300001_SM_1000_NS8cuda_cub9__find_if7functorIS9_EEE10Policy1000ENSB_12zip_iteratorINS8_IJNSD_26transform_input_iterator_tIbNSC_6detail35transform_pair_of_input_iterators_tIbNSB_6detail15normal_iteratorINSB_10device_ptrIiEEEESQ_NS7_8equal_toIiEEEENS7_10__not_fn_tINS7_10__identityEEEEENSB_17counting_iteratorIlNSB_11use_defaultESZ_SZ_EEEEEEEPS9_ySF_S9_S9_SV_EEvT0_T1_T2_T3_T4_T6_,"",@"SHT_CUDA_INFO"
	.sectionflags	@""
	.align	4


	//----- nvinfo : EIATTR_CUDA_API_VERSION
	.align		4
        /*0000*/ 	.byte	0x04, 0x37
        /*0002*/ 	.short	(.L_191 - .L_190)
.L_190:
        /*0004*/ 	.word	0x00000082


	//----- nvinfo : EIATTR_KPARAM_INFO
	.align		4
.L_191:
        /*0008*/ 	.byte	0x04, 0x17
        /*000a*/ 	.short	(.L_193 - .L_192)
.L_192:
        /*000c*/ 	.word	0x00000000
        /*0010*/ 	.short	0x0005
        /*0012*/ 	.short	0x0050
        /*0014*/ 	.byte	0x00, 0xf0, 0x05, 0x00


	//----- nvinfo : EIATTR_KPARAM_INFO
	.align		4
.L_193:
        /*0018*/ 	.byte	0x04, 0x17
        /*001a*/ 	.short	(.L_195 - .L_194)
.L_194:
        /*001c*/ 	.word	0x00000000
        /*0020*/ 	.short	0x0004
        /*0022*/ 	.short	0x0040
        /*0024*/ 	.byte	0x00, 0xf0, 0x41, 0x00


	//----- nvinfo : EIATTR_KPARAM_INFO
	.align		4
.L_195:
        /*0028*/ 	.byte	0x04, 0x17
        /*002a*/ 	.short	(.L_197 - .L_196)
.L_196:
        /*002c*/ 	.word	0x00000000
        /*0030*/ 	.short	0x0003
        /*0032*/ 	.short	0x0038
        /*0034*/ 	.byte	0x00, 0xf0, 0x05, 0x00


	//----- nvinfo : EIATTR_KPARAM_INFO
	.align		4
.L_197:
        /*0038*/ 	.byte	0x04, 0x17
        /*003a*/ 	.short	(.L_199 - .L_198)
.L_198:
        /*003c*/ 	.word	0x00000000
        /*0040*/ 	.short	0x0002
        /*0042*/ 	.short	0x0030
        /*0044*/ 	.byte	0x00, 0xf0, 0x21, 0x00


	//----- nvinfo : EIATTR_KPARAM_INFO
	.align		4
.L_199:
        /*0048*/ 	.byte	0x04, 0x17
        /*004a*/ 	.short	(.L_201 - .L_200)
.L_200:
        /*004c*/ 	.word	0x00000000
        /*0050*/ 	.short	0x0001
        /*0052*/ 	.short	0x0028
        /*0054*/ 	.byte	0x00, 0xf5, 0x21, 0x00


	//----- nvinfo : EIATTR_KPARAM_INFO
	.align		4
.L_201:
        /*0058*/ 	.byte	0x04, 0x17
        /*005a*/ 	.short	(.L_203 - .L_202)
.L_202:
        /*005c*/ 	.word	0x00000000
        /*0060*/ 	.short	0x0000
        /*0062*/ 	.short	0x0000
        /*0064*/ 	.byte	0x00, 0xf0, 0xa1, 0x00


	//----- nvinfo : EIATTR_SPARSE_MMA_MASK
	.align		4
.L_203:
        /*0068*/ 	.byte	0x03, 0x50
        /*006a*/ 	.short	0x0000


	//----- nvinfo : EIATTR_MAXREG_COUNT
	.align		4
        /*006c*/ 	.byte	0x03, 0x1b
        /*006e*/ 	.short	0x00ff


	//----- nvinfo : EIATTR_NUM_BARRIERS
	.align		4
        /*0070*/ 	.byte	0x02, 0x4c
        /*0072*/ 	.byte	0x01
	.zero		1


	//----- nvinfo : EIATTR_MERCURY_ISA_VERSION
	.align		4
        /*0074*/ 	.byte	0x03, 0x5f
        /*0076*/ 	.short	0x0101


	//----- nvinfo : EIATTR_COOP_GROUP_MASK_REGIDS
	.align		4
        /*0078*/ 	.byte	0x04, 0x29
        /*007a*/ 	.short	(.L_205 - .L_204)


	//   ....[0]....
.L_204:
        /*007c*/ 	.word	0xffffffff


	//   ....[1]....
        /*0080*/ 	.word	0xffffffff


	//   ....[2]....
        /*0084*/ 	.word	0xffffffff


	//   ....[3]....
        /*0088*/ 	.word	0xffffffff


	//   ....[4]....
        /*008c*/ 	.word	0xffffffff


	//   ....[5]....
        /*0090*/ 	.word	0xffffffff


	//   ....[6]....
        /*0094*/ 	.word	0xffffffff


	//   ....[7]....
        /*0098*/ 	.word	0xffffffff


	//   ....[8]....
        /*009c*/ 	.word	0xffffffff


	//   ....[9]....
        /*00a0*/ 	.word	0xffffffff


	//   ....[10]....
        /*00a4*/ 	.word	0xffffffff


	//   ....[11]....
        /*00a8*/ 	.word	0xffffffff


	//   ....[12]....
        /*00ac*/ 	.word	0xffffffff


	//   ....[13]....
        /*00b0*/ 	.word	0xffffffff


	//   ....[14]....
        /*00b4*/ 	.word	0xffffffff


	//   ....[15]....
        /*00b8*/ 	.word	0xffffffff


	//   ....[16]....
        /*00bc*/ 	.word	0xffffffff


	//   ....[17]....
        /*00c0*/ 	.word	0xffffffff


	//   ....[18]....
        /*00c4*/ 	.word	0xffffffff


	//   ....[19]....
        /*00c8*/ 	.word	0xffffffff


	//   ....[20]....
        /*00cc*/ 	.word	0xffffffff


	//   ....[21]....
        /*00d0*/ 	.word	0xffffffff


	//   ....[22]....
        /*00d4*/ 	.word	0xffffffff


	//   ....[23]....
        /*00d8*/ 	.word	0xffffffff


	//   ....[24]....
        /*00dc*/ 	.word	0xffffffff


	//   ....[25]....
        /*00e0*/ 	.word	0xffffffff


	//   ....[26]....
        /*00e4*/ 	.word	0xffffffff


	//   ....[27]....
        /*00e8*/ 	.word	0xffffffff


	//   ....[28]....
        /*00ec*/ 	.word	0xffffffff


	//   ....[29]....
        /*00f0*/ 	.word	0xffffffff


	//   ....[30]....
        /*00f4*/ 	.word	0xffffffff


	//   ....[31]....
        /*00f8*/ 	.word	0xffffffff


	//   ....[32]....
        /*00fc*/ 	.word	0xffffffff


	//   ....[33]....
        /*0100*/ 	.word	0xffffffff


	//   ....[34]....
        /*0104*/ 	.word	0xffffffff


	//   ....[35]....
        /*0108*/ 	.word	0xffffffff


	//   ....[36]....
        /*010c*/ 	.word	0xffffffff


	//   ....[37]....
        /*0110*/ 	.word	0xffffffff


	//   ....[38]....
        /*0114*/ 	.word	0xffffffff


	//   ....[39]....
        /*0118*/ 	.word	0xffffffff


	//   ....[40]....
        /*011c*/ 	.word	0xffffffff


	//   ....[41]....
        /*0120*/ 	.word	0xffffffff


	//   ....[42]....
        /*0124*/ 	.word	0xffffffff


	//   ....[43]....
        /*0128*/ 	.word	0xffffffff


	//   ....[44]....
        /*012c*/ 	.word	0xffffffff


	//----- nvinfo : EIATTR_COOP_GROUP_INSTR_OFFSETS
	.align		4
.L_205:
        /*0130*/ 	.byte	0x04, 0x28
        /*0132*/ 	.short	(.L_207 - .L_206)


	//   ....[0]....
.L_206:
        /*0134*/ 	.word	0x00001490


	//   ....[1]....
        /*0138*/ 	.word	0x000014a0


	//   ....[2]....
        /*013c*/ 	.word	0x000014b0


	//   ....[3]....
        /*0140*/ 	.word	0x00001600


	//   ....[4]....
        /*0144*/ 	.word	0x00001630


	//   ....[5]....
        /*0148*/ 	.word	0x00001660


	//   ....[6]....
        /*014c*/ 	.word	0x00001780


	//   ....[7]....
        /*0150*/ 	.word	0x000017a0


	//   ....[8]....
        /*0154*/ 	.word	0x000017b0


	//   ....[9]....
        /*0158*/ 	.word	0x000018d0


	//   ....[10]....
        /*015c*/ 	.word	0x000018f0


	//   ....[11]....
        /*0160*/ 	.word	0x00001900


	//   ....[12]....
        /*0164*/ 	.word	0x00001a20


	//   ....[13]....
        /*0168*/ 	.word	0x00001a40


	//   ....[14]....
        /*016c*/ 	.word	0x00001a50


	//   ....[15]....
        /*0170*/ 	.word	0x000021d0


	//   ....[16]....
        /*0174*/ 	.word	0x00002260


	//   ....[17]....
        /*0178*/ 	.word	0x00002290


	//   ....[18]....
        /*017c*/ 	.word	0x000023b0


	//   ....[19]....
        /*0180*/ 	.word	0x000023e0


	//   ....[20]....
        /*0184*/ 	.word	0x000023f0


	//   ....[21]....
        /*0188*/ 	.word	0x00002510


	//   ....[22]....
        /*018c*/ 	.word	0x00002530


	//   ....[23]....
        /*0190*/ 	.word	0x00002540


	//   ....[24]....
        /*0194*/ 	.word	0x00002660


	//   ....[25]....
        /*0198*/ 	.word	0x00002680


	//   ....[26]....
        /*019c*/ 	.word	0x00002690


	//   ....[27]....
        /*01a0*/ 	.word	0x000027b0


	//   ....[28]....
        /*01a4*/ 	.word	0x000027d0


	//   ....[29]....
        /*01a8*/ 	.word	0x000027e0


	//   ....[30]....
        /*01ac*/ 	.word	0x00004d20


	//   ....[31]....
        /*01b0*/ 	.word	0x00004d30


	//   ....[32]....
        /*01b4*/ 	.word	0x00004d40


	//   ....[33]....
        /*01b8*/ 	.word	0x00004e90


	//   ....[34]....
        /*01bc*/ 	.word	0x00004ec0


	//   ....[35]....
        /*01c0*/ 	.word	0x00004ef0


	//   ....[36]....
        /*01c4*/ 	.word	0x00005010


	//   ....[37]....
        /*01c8*/ 	.word	0x00005030


	//   ....[38]....
        /*01cc*/ 	.word	0x00005040


	//   ....[39]....
        /*01d0*/ 	.word	0x00005160


	//   ....[40]....
        /*01d4*/ 	.word	0x00005180


	//   ....[41]....
        /*01d8*/ 	.word	0x00005190


	//   ....[42]....
        /*01dc*/ 	.word	0x000052b0


	//   ....[43]....
        /*01e0*/ 	.word	0x000052d0


	//   ....[44]....
        /*01e4*/ 	.word	0x000052e0


	//----- nvinfo : EIATTR_VRC_CTA_INIT_COUNT
	.align		4
.L_207:
        /*01e8*/ 	.byte	0x02, 0x4a
	.zero		1
	.zero		1


	//----- nvinfo : EIATTR_EXIT_INSTR_OFFSETS
	.align		4
        /*01ec*/ 	.byte	0x04, 0x1c
        /*01ee*/ 	.short	(.L_209 - .L_208)


	//   ....[0]....
.L_208:
        /*01f0*/ 	.word	0x00000090


	//   ....[1]....
        /*01f4*/ 	.word	0x000000e0


	//   ....[2]....
        /*01f8*/ 	.word	0x000059e0


	//   ....[3]....
        /*01fc*/ 	.word	0x00005ad0


	//----- nvinfo : EIATTR_MAX_THREADS
	.align		4
.L_209:
        /*0200*/ 	.byte	0x04, 0x05
        /*0202*/ 	.short	(.L_211 - .L_210)
.L_210:
        /*0204*/ 	.word	0x00000100
        /*0208*/ 	.word	0x00000001
        /*020c*/ 	.word	0x00000001


	//----- nvinfo : EIATTR_CRS_STACK_SIZE
	.align		4
.L_211:
        /*0210*/ 	.byte	0x04, 0x1e
        /*0212*/ 	.short	(.L_213 - .L_212)
.L_212:
        /*0214*/ 	.word	0x00000000


	//----- nvinfo : EIATTR_CBANK_PARAM_SIZE
	.align		4
.L_213:
        /*0218*/ 	.byte	0x03, 0x19
        /*021a*/ 	.short	0x0051


	//----- nvinfo : EIATTR_PARAM_CBANK
	.align		4
        /*021c*/ 	.byte	0x04, 0x0a
        /*021e*/ 	.short	(.L_215 - .L_214)
	.align		4
.L_214:
        /*0220*/ 	.word	index@(.nv.constant0._ZN3cub18CUB_300001_SM_10006detail6reduce28DeviceReduceSingleTileKernelINS2_10policy_hubIN4cuda3std3__45tupleIJblEEEyN6thrust24THRUST_300001_SM_1000_NS8cuda_cub9__find_if7functorIS9_EEE10Policy1000ENSB_12zip_iteratorINS8_IJNSD_26transform_input_iterator_tIbNSC_6detail35transform_pair_of_input_iterators_tIbNSB_6detail15normal_iteratorINSB_10device_ptrIiEEEESQ_NS7_8equal_toIiEEEENS7_10__not_fn_tINS7_10__identityEEEEENSB_17counting_iteratorIlNSB_11use_defaultESZ_SZ_EEEEEEEPS9_ySF_S9_S9_SV_EEvT0_T1_T2_T3_T4_T6_)
        /*0224*/ 	.short	0x0380
        /*0226*/ 	.short	0x0051


	//----- nvinfo : EIATTR_SW_WAR
	.align		4
.L_215:
        /*0228*/ 	.byte	0x04, 0x36
        /*022a*/ 	.short	(.L_217 - .L_216)
.L_216:
        /*022c*/ 	.word	0x00000008
.L_217:


//--------------------- .nv.info._ZN3cub18CUB_300001_SM_10006detail6reduce28DeviceReduceSingleTileKernelINS2_10policy_hubIN4cuda3std3__45tupleIJblEEEjN6thrust24THRUST_300001_SM_1000_NS8cuda_cub9__find_if7functorIS9_EEE10Policy1000EPS9_SI_iSF_S9_S9_NS7_10__identityEEEvT0_T1_T2_T3_T4_T6_ --------------------------
	.section	.nv.info._ZN3cub18CUB_300001_SM_10006detail6reduce28DeviceReduceSingleTileKernelINS2_10policy_hubIN4cuda3std3__45tupleIJblEEEjN6thrust24THRUST_300001_SM_1000_NS8cuda_cub9__find_if7functorIS9_EEE10Policy1000EPS9_SI_iSF_S9_S9_NS7_10__identityEEEvT0_T1_T2_T3_T4_T6_,"",@"SHT_CUDA_INFO"
	.sectionflags	@""
	.align	4


	//----- nvinfo : EIATTR_CUDA_API_VERSION
	.align		4
        /*0000*/ 	.byte	0x04, 0x37
        /*0002*/ 	.short	(.L_219 - .L_218)
.L_218:
        /*0004*/ 	.word	0x00000082


	//----- nvinfo : EIATTR_KPARAM_INFO
	.align		4
.L_219:
        /*0008*/ 	.byte	0x04, 0x17
        /*000a*/ 	.short	(.L_221 - .L_220)
.L_220:
        /*000c*/ 	.word	0x00000000
        /*0010*/ 	.short	0x0005
        /*0012*/ 	.short	0x0028
        /*0014*/ 	.byte	0x00, 0xf0, 0x05, 0x00


	//----- nvinfo : EIATTR_KPARAM_INFO
	.align		4
.L_221:
        /*0018*/ 	.byte	0x04, 0x17
        /*001a*/ 	.short	(.L_223 - .L_222)
.L_222:
        /*001c*/ 	.word	0x00000000
        /*0020*/ 	.short	0x0004
        /*0022*/ 	.short	0x0018
        /*0024*/ 	.byte	0x00, 0xf0, 0x41, 0x00


	//----- nvinfo : EIATTR_KPARAM_INFO
	.align		4
.L_223:
        /*0028*/ 	.byte	0x04, 0x17
        /*002a*/ 	.short	(.L_225 - .L_224)
.L_224:
        /*002c*/ 	.word	0x00000000
        /*0030*/ 	.short	0x0003
        /*0032*/ 	.short	0x0014
        /*0034*/ 	.byte	0x00, 0xf0, 0x05, 0x00


	//----- nvinfo : EIATTR_KPARAM_INFO
	.align		4
.L_225:
        /*0038*/ 	.byte	0x04, 0x17
        /*003a*/ 	.short	(.L_227 - .L_226)
.L_226:
        /*003c*/ 	.word	0x00000000
        /*0040*/ 	.short	0x0002
        /*0042*/ 	.short	0x0010
        /*0044*/ 	.byte	0x00, 0xf0, 0x11, 0x00


	//----- nvinfo : EIATTR_KPARAM_INFO
	.align		4
.L_227:
        /*0048*/ 	.byte	0x04, 0x17
        /*004a*/ 	.short	(.L_229 - .L_228)
.L_228:
        /*004c*/ 	.word	0x00000000
        /*0050*/ 	.short	0x0001
        /*0052*/ 	.short	0x0008
        /*0054*/ 	.byte	0x00, 0xf5, 0x21, 0x00


	//----- nvinfo : EIATTR_KPARAM_INFO
	.align		4
.L_229:
        /*0058*/ 	.byte	0x04, 0x17
        /*005a*/ 	.short	(.L_231 - .L_230)
.L_230:
        /*005c*/ 	.word	0x00000000
        /*0060*/ 	.short	0x0000
        /*0062*/ 	.short	0x0000
        /*0064*/ 	.byte	0x00, 0xf5, 0x21, 0x00


	//----- nvinfo : EIATTR_SPARSE_MMA_MASK
	.align		4
.L_231:
        /*0068*/ 	.byte	0x03, 0x50
        /*006a*/ 	.short	0x0000


	//----- nvinfo : EIATTR_MAXREG_COUNT
	.align		4
        /*006c*/ 	.byte	0x03, 0x1b
        /*006e*/ 	.short	0x00ff


	//----- nvinfo : EIATTR_NUM_BARRIERS
	.align		4
        /*0070*/ 	.byte	0x02, 0x4c
        /*0072*/ 	.byte	0x01
	.zero		1


	//----- nvinfo : EIATTR_MERCURY_ISA_VERSION
	.align		4
        /*0074*/ 	.byte	0x03, 0x5f
        /*0076*/ 	.short	0x0101


	//----- nvinfo : EIATTR_COOP_GROUP_MASK_REGIDS
	.align		4
        /*0078*/ 	.byte	0x04, 0x29
        /*007a*/ 	.short	(.L_233 - .L_232)


	//   ....[0]....
.L_232:
        /*007c*/ 	.word	0xffffffff


	//   ....[1]....
        /*0080*/ 	.word	0xffffffff


	//   ....[2]....
        /*0084*/ 	.word	0xffffffff


	//   ....[3]....
        /*0088*/ 	.word	0xffffffff


	//   ....[4]....
        /*008c*/ 	.word	0xffffffff


	//   ....[5]....
        /*0090*/ 	.word	0xffffffff


	//   ....[6]....
        /*0094*/ 	.word	0xffffffff


	//   ....[7]....
        /*0098*/ 	.word	0xffffffff


	//   ....[8]....
        /*009c*/ 	.word	0xffffffff


	//   ....[9]....
        /*00a0*/ 	.word	0xffffffff


	//   ....[10]....
        /*00a4*/ 	.word	0xffffffff


	//   ....[11]....
        /*00a8*/ 	.word	0xffffffff


	//   ....[12]....
        /*00ac*/ 	.word	0xffffffff


	//   ....[13]....
        /*00b0*/ 	.word	0xffffffff


	//   ....[14]....
        /*00b4*/ 	.word	0xffffffff


	//   ....[15]....
        /*00b8*/ 	.word	0xffffffff


	//   ....[16]....
        /*00bc*/ 	.word	0xffffffff


	//   ....[17]....
        /*00c0*/ 	.word	0xffffffff


	//   ....[18]....
        /*00c4*/ 	.word	0xffffffff


	//   ....[19]....
        /*00c8*/ 	.word	0xffffffff


	//   ....[20]....
        /*00cc*/ 	.word	0xffffffff


	//   ....[21]....
        /*00d0*/ 	.word	0xffffffff


	//   ....[22]....
        /*00d4*/ 	.word	0xffffffff


	//   ....[23]....
        /*00d8*/ 	.word	0xffffffff


	//   ....[24]....
        /*00dc*/ 	.word	0xffffffff


	//   ....[25]....
        /*00e0*/ 	.word	0xffffffff


	//   ....[26]....
        /*00e4*/ 	.word	0xffffffff


	//   ....[27]....
        /*00e8*/ 	.word	0xffffffff


	//   ....[28]....
        /*00ec*/ 	.word	0xffffffff


	//   ....[29]....
        /*00f0*/ 	.word	0xffffffff


	//   ....[30]....
        /*00f4*/ 	.word	0xffffffff


	//   ....[31]....
        /*00f8*/ 	.word	0xffffffff


	//   ....[32]....
        /*00fc*/ 	.word	0xffffffff


	//   ....[33]....
        /*0100*/ 	.word	0xffffffff


	//   ....[34]....
        /*0104*/ 	.word	0xffffffff


	//   ....[35]....
        /*0108*/ 	.word	0xffffffff


	//   ....[36]....
        /*010c*/ 	.word	0xffffffff


	//   ....[37]....
        /*0110*/ 	.word	0xffffffff


	//   ....[38]....
        /*0114*/ 	.word	0xffffffff


	//   ....[39]....
        /*0118*/ 	.word	0xffffffff


	//   ....[40]....
        /*011c*/ 	.word	0xffffffff


	//   ....[41]....
        /*0120*/ 	.word	0xffffffff


	//   ....[42]....
        /*0124*/ 	.word	0xffffffff


	//   ....[43]....
        /*0128*/ 	.word	0xffffffff


	//   ....[44]....
        /*012c*/ 	.word	0xffffffff


	//----- nvinfo : EIATTR_COOP_GROUP_INSTR_OFFSETS
	.align		4
.L_233:
        /*0130*/ 	.byte	0x04, 0x28
        /*0132*/ 	.short	(.L_235 - .L_234)


	//   ....[0]....
.L_234:
        /*0134*/ 	.word	0x000007d0


	//   ....[1]....
        /*0138*/ 	.word	0x000007e0


	//   ....[2]....
        /*013c*/ 	.word	0x000007f0


	//   ....[3]....
        /*0140*/ 	.word	0x00000940


	//   ....[4]....
        /*0144*/ 	.word	0x00000970


	//   ....[5]....
        /*0148*/ 	.word	0x000009a0


	//   ....[6]....
        /*014c*/ 	.word	0x00000ac0


	//   ....[7]....
        /*0150*/ 	.word	0x00000ae0


	//   ....[8]....
        /*0154*/ 	.word	0x00000af0


	//   ....[9]....
        /*0158*/ 	.word	0x00000c10


	//   ....[10]....
        /*015c*/ 	.word	0x00000c30


	//   ....[11]....
        /*0160*/ 	.word	0x00000c40


	//   ....[12]....
        /*0164*/ 	.word	0x00000d60


	//   ....[13]....
        /*0168*/ 	.word	0x00000d80


	//   ....[14]....
        /*016c*/ 	.word	0x00000d90


	//   ....[15]....
        /*0170*/ 	.word	0x00001520


	//   ....[16]....
        /*0174*/ 	.word	0x000015b0


	//   ....[17]....
        /*0178*/ 	.word	0x000015e0


	//   ....[18]....
        /*017c*/ 	.word	0x00001700


	//   ....[19]....
        /*0180*/ 	.word	0x00001730


	//   ....[20]....
        /*0184*/ 	.word	0x00001740


	//   ....[21]....
        /*0188*/ 	.word	0x00001860


	//   ....[22]....
        /*018c*/ 	.word	0x00001880


	//   ....[23]....
        /*0190*/ 	.word	0x00001890


	//   ....[24]....
        /*0194*/ 	.word	0x000019b0


	//   ....[25]....
        /*0198*/ 	.word	0x000019d0


	//   ....[26]....
        /*019c*/ 	.word	0x000019e0


	//   ....[27]....
        /*01a0*/ 	.word	0x00001b00


	//   ....[28]....
        /*01a4*/ 	.word	0x00001b20


	//   ....[29]....
        /*01a8*/ 	.word	0x00001b30


	//   ....[30]....
        /*01ac*/ 	.word	0x000031b0


	//   ....[31]....
        /*01b0*/ 	.word	0x000031c0


	//   ....[32]....
        /*01b4*/ 	.word	0x000031d0


	//   ....[33]....
        /*01b8*/ 	.word	0x00003320


	//   ....[34]....
        /*01bc*/ 	.word	0x00003350


	//   ....[35]....
        /*01c0*/ 	.word	0x00003380


	//   ....[36]....
        /*01c4*/ 	.word	0x000034a0


	//   ....[37]....
        /*01c8*/ 	.word	0x000034c0


	//   ....[38]....
        /*01cc*/ 	.word	0x000034d0


	//   ....[39]....
        /*01d0*/ 	.word	0x000035f0


	//   ....[40]....
        /*01d4*/ 	.word	0x00003610


	//   ....[41]....
        /*01d8*/ 	.word	0x00003620


	//   ....[42]....
        /*01dc*/ 	.word	0x00003740


	//   ....[43]....
        /*01e0*/ 	.word	0x00003760


	//   ....[44]....
        /*01e4*/ 	.word	0x00003770


	//----- nvinfo : EIATTR_VRC_CTA_INIT_COUNT
	.align		4
.L_235:
        /*01e8*/ 	.byte	0x02, 0x4a
	.zero		1
	.zero		1


	//----- nvinfo : EIATTR_EXIT_INSTR_OFFSETS
	.align		4
        /*01ec*/ 	.byte	0x04, 0x1c
        /*01ee*/ 	.short	(.L_237 - .L_236)


	//   ....[0]....
.L_236:
        /*01f0*/ 	.word	0x00000080


	//   ....[1]....
        /*01f4*/ 	.word	0x000000d0


	//   ....[2]....
        /*01f8*/ 	.word	0x00003e80


	//   ....[3]....
        /*01fc*/ 	.word	0x00003f70


	//----- nvinfo : EIATTR_MAX_THREADS
	.align		4
.L_237:
        /*0200*/ 	.byte	0x04, 0x05
        /*0202*/ 	.short	(.L_239 - .L_238)
.L_238:
        /*0204*/ 	.word	0x00000100
        /*0208*/ 	.word	0x00000001
        /*020c*/ 	.word	0x00000001


	//----- nvinfo : EIATTR_CRS_STACK_SIZE
	.align		4
.L_239:
        /*0210*/ 	.byte	0x04, 0x1e
        /*0212*/ 	.short	(.L_241 - .L_240)
.L_240:
        /*0214*/ 	.word	0x00000000


	//----- nvinfo : EIATTR_CBANK_PARAM_SIZE
	.align		4
.L_241:
        /*0218*/ 	.byte	0x03, 0x19
        /*021a*/ 	.short	0x0029


	//----- nvinfo : EIATTR_PARAM_CBANK
	.align		4
        /*021c*/ 	.byte	0x04, 0x0a
        /*021e*/ 	.short	(.L_243 - .L_242)
	.align		4
.L_242:
        /*0220*/ 	.word	index@(.nv.constant0._ZN3cub18CUB_300001_SM_10006detail6reduce28DeviceReduceSingleTileKernelINS2_10policy_hubIN4cuda3std3__45tupleIJblEEEjN6thrust24THRUST_300001_SM_1000_NS8cuda_cub9__find_if7functorIS9_EEE10Policy1000EPS9_SI_iSF_S9_S9_NS7_10__identityEEEvT0_T1_T2_T3_T4_T6_)
        /*0224*/ 	.short	0x0380
        /*0226*/ 	.short	0x0029


	//----- nvinfo : EIATTR_SW_WAR
	.align		4
.L_243:
        /*0228*/ 	.byte	0x04, 0x36
        /*022a*/ 	.short	(.L_245 - .L_244)
.L_244:
        /*022c*/ 	.word	0x00000008
.L_245:


//--------------------- .nv.info._ZN3cub18CUB_300001_SM_10006detail6reduce18DeviceReduceKernelINS2_10policy_hubIN4cuda3std3__45tupleIJblEEEjN6thrust24THRUST_300001_SM_1000_NS8cuda_cub9__find_if7functorIS9_EEE10Policy1000ENSB_12zip_iteratorINS8_IJNSD_26transform_input_iterator_tIbNSC_6detail35transform_pair_of_input_iterators_tIbNSB_6detail15normal_iteratorINSB_10device_ptrIiEEEESQ_NS7_8equal_toIiEEEENS7_10__not_fn_tINS7_10__identityEEEEENSB_17counting_iteratorIlNSB_11use_defaultESZ_SZ_EEEEEEEjSF_S9_SV_EEvT0_PT3_T1_NS0_13GridEvenShareIS16_EET2_T4_ --------------------------
	.section	.nv.info._ZN3cub18CUB_300001_SM_10006detail6reduce18DeviceReduceKernelINS2_10policy_hubIN4cuda3std3__45tupleIJblEEEjN6thrust24THRUST_300001_SM_1000_NS8cuda_cub9__find_if7functorIS9_EEE10Policy1000ENSB_12zip_iteratorINS8_IJNSD_26transform_input_iterator_tIbNSC_6detail35transform_pair_of_input_iterators_tIbNSB_6detail15normal_iteratorINSB_10device_ptrIiEEEESQ_NS7_8equal_toIiEEEENS7_10__not_fn_tINS7_10__identityEEEEENSB_17counting_iteratorIlNSB_11use_defaultESZ_SZ_EEEEEEEjSF_S9_SV_EEvT0_PT3_T1_NS0_13GridEvenShareIS16_EET2_T4_,"",@"SHT_CUDA_INFO"
	.sectionflags	@""
	.align	4


	//----- nvinfo : EIATTR_CUDA_API_VERSION
	.align		4
        /*0000*/ 	.byte	0x04, 0x37
        /*0002*/ 	.short	(.L_247 - .L_246)
.L_246:
        /*0004*/ 	.word	0x00000082


	//----- nvinfo : EIATTR_KPARAM_INFO
	.align		4
.L_247:
        /*0008*/ 	.byte	0x04, 0x17
        /*000a*/ 	.short	(.L_249 - .L_248)
.L_248:
        /*000c*/ 	.word	0x00000000
        /*0010*/ 	.short	0x0005
        /*0012*/ 	.short	0x005d
        /*0014*/ 	.byte	0x00, 0xf0, 0x05, 0x00


	//----- nvinfo : EIATTR_KPARAM_INFO
	.align		4
.L_249:
        /*0018*/ 	.byte	0x04, 0x17
        /*001a*/ 	.short	(.L_251 - .L_250)
.L_250:
        /*001c*/ 	.word	0x00000000
        /*0020*/ 	.short	0x0004
        /*0022*/ 	.short	0x005c
        /*0024*/ 	.byte	0x00, 0xf0, 0x05, 0x00


	//----- nvinfo : EIATTR_KPARAM_INFO
	.align		4
.L_251:
        /*0028*/ 	.byte	0x04, 0x17
        /*002a*/ 	.short	(.L_253 - .L_252)
.L_252:
        /*002c*/ 	.word	0x00000000
        /*0030*/ 	.short	0x0003
        /*0032*/ 	.short	0x0034
        /*0034*/ 	.byte	0x00, 0xf0, 0xa1, 0x00


	//----- nvinfo : EIATTR_KPARAM_INFO
	.align		4
.L_253:
        /*0038*/ 	.byte	0x04, 0x17
        /*003a*/ 	.short	(.L_255 - .L_254)
.L_254:
        /*003c*/ 	.word	0x00000000
        /*0040*/ 	.short	0x0002
        /*0042*/ 	.short	0x0030
        /*0044*/ 	.byte	0x00, 0xf0, 0x11, 0x00


	//----- nvinfo : EIATTR_KPARAM_INFO
	.align		4
.L_255:
        /*0048*/ 	.byte	0x04, 0x17
        /*004a*/ 	.short	(.L_257 - .L_256)
.L_256:
        /*004c*/ 	.word	0x00000000
        /*0050*/ 	.short	0x0001
        /*0052*/ 	.short	0x0028
        /*0054*/ 	.byte	0x00, 0xf5, 0x21, 0x00


	//----- nvinfo : EIATTR_KPARAM_INFO
	.align		4
.L_257:
        /*0058*/ 	.byte	0x04, 0x17
        /*005a*/ 	.short	(.L_259 - .L_258)
.L_258:
        /*005c*/ 	.word	0x00000000
        /*0060*/ 	.short	0x0000
        /*0062*/ 	.short	0x0000
        /*0064*/ 	.byte	0x00, 0xf0, 0xa1, 0x00


	//----- nvinfo : EIATTR_SPARSE_MMA_MASK
	.align		4
.L_259:
        /*0068*/ 	.byte	0x03, 0x50
        /*006a*/ 	.short	0x0000


	//----- nvinfo : EIATTR_MAXREG_COUNT
	.align		4
        /*006c*/ 	.byte	0x03, 0x1b
        /*006e*/ 	.short	0x00ff


	//----- nvinfo : EIATTR_NUM_BARRIERS
	.align		4
        /*0070*/ 	.byte	0x02, 0x4c
        /*0072*/ 	.byte	0x01
	.zero		1


	//----- nvinfo : EIATTR_MERCURY_ISA_VERSION
	.align		4
        /*0074*/ 	.byte	0x03, 0x5f
        /*0076*/ 	.short	0x0101


	//----- nvinfo : EIATTR_COOP_GROUP_MASK_REGIDS
	.align		4
        /*0078*/ 	.byte	0x04, 0x29
        /*007a*/ 	.short	(.L_261 - .L_260)


	//   ....[0]....
.L_260:
        /*007c*/ 	.word	0xffffffff


	//   ....[1]....
        /*0080*/ 	.word	0xffffffff


	//   ....[2]....
        /*0084*/ 	.word	0xffffffff


	//   ....[3]....
        /*0088*/ 	.word	0xffffffff


	//   ....[4]....
        /*008c*/ 	.word	0xffffffff


	//   ....[5]....
        /*0090*/ 	.word	0xffffffff


	//   ....[6]....
        /*0094*/ 	.word	0xffffffff


	//   ....[7]....
        /*0098*/ 	.word	0xffffffff


	//   ....[8]....
        /*009c*/ 	.word	0xffffffff


	//   ....[9]....
        /*00a0*/ 	.word	0xffffffff


	//   ....[10]....
        /*00a4*/ 	.word	0xffffffff


	//   ....[11]....
        /*00a8*/ 	.word	0xffffffff


	//   ....[12]....
        /*00ac*/ 	.word	0xffffffff


	//   ....[13]....
        /*00b0*/ 	.word	0xffffffff


	//   ....[14]....
        /*00b4*/ 	.word	0xffffffff


	//   ....[15]....
        /*00b8*/ 	.word	0xffffffff


	//   ....[16]....
        /*00bc*/ 	.word	0xffffffff


	//   ....[17]....
        /*00c0*/ 	.word	0xffffffff


	//   ....[18]....
        /*00c4*/ 	.word	0xffffffff


	//   ....[19]....
        /*00c8*/ 	.word	0xffffffff


	//   ....[20]....
        /*00cc*/ 	.word	0xffffffff


	//   ....[21]....
        /*00d0*/ 	.word	0xffffffff


	//   ....[22]....
        /*00d4*/ 	.word	0xffffffff


	//   ....[23]....
        /*00d8*/ 	.word	0xffffffff


	//   ....[24]....
        /*00dc*/ 	.word	0xffffffff


	//   ....[25]....
        /*00e0*/ 	.word	0xffffffff


	//   ....[26]....
        /*00e4*/ 	.word	0xffffffff


	//   ....[27]....
        /*00e8*/ 	.word	0xffffffff


	//   ....[28]....
        /*00ec*/ 	.word	0xffffffff


	//   ....[29]....
        /*00f0*/ 	.word	0xffffffff


	//   ....[30]....
        /*00f4*/ 	.word	0xffffffff


	//   ....[31]....
        /*00f8*/ 	.word	0xffffffff


	//   ....[32]....
        /*00fc*/ 	.word	0xffffffff


	//   ....[33]....
        /*0100*/ 	.word	0xffffffff


	//   ....[34]....
        /*0104*/ 	.word	0xffffffff


	//   ....[35]....
        /*0108*/ 	.word	0xffffffff


	//   ....[36]....
        /*010c*/ 	.word	0xffffffff


	//   ....[37]....
        /*0110*/ 	.word	0xffffffff


	//   ....[38]....
        /*0114*/ 	.word	0xffffffff


	//   ....[39]....
        /*0118*/ 	.word	0xffffffff


	//   ....[40]....
        /*011c*/ 	.word	0xffffffff


	//   ....[41]....
        /*0120*/ 	.word	0xffffffff


	//   ....[42]....
        /*0124*/ 	.word	0xffffffff


	//   ....[43]....
        /*0128*/ 	.word	0xffffffff


	//   ....[44]....
        /*012c*/ 	.word	0xffffffff


	//----- nvinfo : EIATTR_COOP_GROUP_INSTR_OFFSETS
	.align		4
.L_261:
        /*0130*/ 	.byte	0x04, 0x28
        /*0132*/ 	.short	(.L_263 - .L_262)


	//   ....[0]....
.L_262:
        /*0134*/ 	.word	0x00001680


	//   ....[1]....
        /*0138*/ 	.word	0x00001690


	//   ....[2]....
        /*013c*/ 	.word	0x000016a0


	//   ....[3]....
        /*0140*/ 	.word	0x000017f0


	//   ....[4]....
        /*0144*/ 	.word	0x00001820


	//   ....[5]....
        /*0148*/ 	.word	0x00001850


	//   ....[6]....
        /*014c*/ 	.word	0x00001970


	//   ....[7]....
        /*0150*/ 	.word	0x00001990


	//   ....[8]....
        /*0154*/ 	.word	0x000019a0


	//   ....[9]....
        /*0158*/ 	.word	0x00001ac0


	//   ....[10]....
        /*015c*/ 	.word	0x00001ae0


	//   ....[11]....
        /*0160*/ 	.word	0x00001af0


	//   ....[12]....
        /*0164*/ 	.word	0x00001c10


	//   ....[13]....
        /*0168*/ 	.word	0x00001c30


	//   ....[14]....
        /*016c*/ 	.word	0x00001c40


	//   ....[15]....
        /*0170*/ 	.word	0x000023d0


	//   ....[16]....
        /*0174*/ 	.word	0x00002460


	//   ....[17]....
        /*0178*/ 	.word	0x00002490


	//   ....[18]....
        /*017c*/ 	.word	0x000025b0


	//   ....[19]....
        /*0180*/ 	.word	0x000025e0


	//   ....[20]....
        /*0184*/ 	.word	0x000025f0


	//   ....[21]....
        /*0188*/ 	.word	0x00002710


	//   ....[22]....
        /*018c*/ 	.word	0x00002730


	//   ....[23]....
        /*0190*/ 	.word	0x00002740


	//   ....[24]....
        /*0194*/ 	.word	0x00002860


	//   ....[25]....
        /*0198*/ 	.word	0x00002880


	//   ....[26]....
        /*019c*/ 	.word	0x00002890


	//   ....[27]....
        /*01a0*/ 	.word	0x000029b0


	//   ....[28]....
        /*01a4*/ 	.word	0x000029d0


	//   ....[29]....
        /*01a8*/ 	.word	0x000029e0


	//   ....[30]....
        /*01ac*/ 	.word	0x00005120


	//   ....[31]....
        /*01b0*/ 	.word	0x00005130


	//   ....[32]....
        /*01b4*/ 	.word	0x00005140


	//   ....[33]....
        /*01b8*/ 	.word	0x00005290


	//   ....[34]....
        /*01bc*/ 	.word	0x000052c0


	//   ....[35]....
        /*01c0*/ 	.word	0x000052f0


	//   ....[36]....
        /*01c4*/ 	.word	0x00005410


	//   ....[37]....
        /*01c8*/ 	.word	0x00005430


	//   ....[38]....
        /*01cc*/ 	.word	0x00005440


	//   ....[39]....
        /*01d0*/ 	.word	0x00005560


	//   ....[40]....
        /*01d4*/ 	.word	0x00005580


	//   ....[41]....
        /*01d8*/ 	.word	0x00005590


	//   ....[42]....
        /*01dc*/ 	.word	0x000056b0


	//   ....[43]....
        /*01e0*/ 	.word	0x000056d0


	//   ....[44]....
        /*01e4*/ 	.word	0x000056e0


	//----- nvinfo : EIATTR_VRC_CTA_INIT_COUNT
	.align		4
.L_263:
        /*01e8*/ 	.byte	0x02, 0x4a
	.zero		1
	.zero		1


	//----- nvinfo : EIATTR_EXIT_INSTR_OFFSETS
	.align		4
        /*01ec*/ 	.byte	0x04, 0x1c
        /*01ee*/ 	.short	(.L_265 - .L_264)


	//   ....[0]....
.L_264:
        /*01f0*/ 	.word	0x00005df0


	//   ....[1]....
        /*01f4*/ 	.word	0x00005e50


	//----- nvinfo : EIATTR_MAX_THREADS
	.align		4
.L_265:
        /*01f8*/ 	.byte	0x04, 0x05
        /*01fa*/ 	.short	(.L_267 - .L_266)
.L_266:
        /*01fc*/ 	.word	0x00000100
        /*0200*/ 	.word	0x00000001
        /*0204*/ 	.word	0x00000001


	//----- nvinfo : EIATTR_CRS_STACK_SIZE
	.align		4
.L_267:
        /*0208*/ 	.byte	0x04, 0x1e
        /*020a*/ 	.short	(.L_269 - .L_268)
.L_268:
        /*020c*/ 	.word	0x00000000


	//----- nvinfo : EIATTR_CBANK_PARAM_SIZE
	.align		4
.L_269:
        /*0210*/ 	.byte	0x03, 0x19
        /*0212*/ 	.short	0x005e


	//----- nvinfo : EIATTR_PARAM_CBANK
	.align		4
        /*0214*/ 	.byte	0x04, 0x0a
        /*0216*/ 	.short	(.L_271 - .L_270)
	.align		4
.L_270:
        /*0218*/ 	.word	index@(.nv.constant0._ZN3cub18CUB_300001_SM_10006detail6reduce18DeviceReduceKernelINS2_10policy_hubIN4cuda3std3__45tupleIJblEEEjN6thrust24THRUST_300001_SM_1000_NS8cuda_cub9__find_if7functorIS9_EEE10Policy1000ENSB_12zip_iteratorINS8_IJNSD_26transform_input_iterator_tIbNSC_6detail35transform_pair_of_input_iterators_tIbNSB_6detail15normal_iteratorINSB_10device_ptrIiEEEESQ_NS7_8equal_toIiEEEENS7_10__not_fn_tINS7_10__identityEEEEENSB_17counting_iteratorIlNSB_11use_defaultESZ_SZ_EEEEEEEjSF_S9_SV_EEvT0_PT3_T1_NS0_13GridEvenShareIS16_EET2_T4_)
        /*021c*/ 	.short	0x0380
        /*021e*/ 	.short	0x005e


	//----- nvinfo : EIATTR_SW_WAR
	.align		4
.L_271:
        /*0220*/ 	.byte	0x04, 0x36
        /*0222*/ 	.short	(.L_273 - .L_272)
.L_272:
        /*0224*/ 	.word	0x00000008
.L_273:


//--------------------- .nv.info._ZN3cub18CUB_300001_SM_10006detail6reduce28DeviceReduceSingleTileKernelINS2_10policy_hubIN4cuda3std3__45tupleIJblEEEjN6thrust24THRUST_300001_SM_1000_NS8cuda_cub9__find_if7functorIS9_EEE10Policy1000ENSB_12zip_iteratorINS8_IJNSD_26transform_input_iterator_tIbNSC_6detail35transform_pair_of_input_iterators_tIbNSB_6detail15normal_iteratorINSB_10device_ptrIiEEEESQ_NS7_8equal_toIiEEEENS7_10__not_fn_tINS7_10__identityEEEEENSB_17counting_iteratorIlNSB_11use_defaultESZ_SZ_EEEEEEEPS9_jSF_S9_S9_SV_EEvT0_T1_T2_T3_T4_T6_ --------------------------
	.section	.nv.info._ZN3cub18CUB_300001_SM_10006detail6reduce28DeviceReduceSingleTileKernelINS2_10policy_hubIN4cuda3std3__45tupleIJblEEEjN6thrust24THRUST_300001_SM_1000_NS8cuda_cub9__find_if7functorIS9_EEE10Policy1000ENSB_12zip_iteratorINS8_IJNSD_26transform_input_iterator_tIbNSC_6detail35transform_pair_of_input_iterators_tIbNSB_6detail15normal_iteratorINSB_10device_ptrIiEEEESQ_NS7_8equal_toIiEEEENS7_10__not_fn_tINS7_10__identityEEEEENSB_17counting_iteratorIlNSB_11use_defaultESZ_SZ_EEEEEEEPS9_jSF_S9_S9_SV_EEvT0_T1_T2_T3_T4_T6_,"",@"SHT_CUDA_INFO"
	.sectionflags	@""
	.align	4


	//----- nvinfo : EIATTR_CUDA_API_VERSION
	.align		4
        /*0000*/ 	.byte	0x04, 0x37
        /*0002*/ 	.short	(.L_275 - .L_274)
.L_274:
        /*0004*/ 	.word	0x00000082


	//----- nvinfo : EIATTR_KPARAM_INFO
	.align		4
.L_275:
        /*0008*/ 	.byte	0x04, 0x17
        /*000a*/ 	.short	(.L_277 - .L_276)
.L_276:
        /*000c*/ 	.word	0x00000000
        /*0010*/ 	.short	0x0005
        /*0012*/ 	.short	0x0048
        /*0014*/ 	.byte	0x00, 0xf0, 0x05, 0x00


	//----- nvinfo : EIATTR_KPARAM_INFO
	.align		4
.L_277:
        /*0018*/ 	.byte	0x04, 0x17
        /*001a*/ 	.short	(.L_279 - .L_278)
.L_278:
        /*001c*/ 	.word	0x00000000
        /*0020*/ 	.short	0x0004
        /*0022*/ 	.short	0x0038
        /*0024*/ 	.byte	0x00, 0xf0, 0x41, 0x00


	//----- nvinfo : EIATTR_KPARAM_INFO
	.align		4
.L_279:
        /*0028*/ 	.byte	0x04, 0x17
        /*002a*/ 	.short	(.L_281 - .L_280)
.L_280:
        /*002c*/ 	.word	0x00000000
        /*0030*/ 	.short	0x0003
        /*0032*/ 	.short	0x0034
        /*0034*/ 	.byte	0x00, 0xf0, 0x05, 0x00


	//----- nvinfo : EIATTR_KPARAM_INFO
	.align		4
.L_281:
        /*0038*/ 	.byte	0x04, 0x17
        /*003a*/ 	.short	(.L_283 - .L_282)
.L_282:
        /*003c*/ 	.word	0x00000000
        /*0040*/ 	.short	0x0002
        /*0042*/ 	.short	0x0030
        /*0044*/ 	.byte	0x00, 0xf0, 0x11, 0x00


	//----- nvinfo : EIATTR_KPARAM_INFO
	.align		4
.L_283:
        /*0048*/ 	.byte	0x04, 0x17
        /*004a*/ 	.short	(.L_285 - .L_284)
.L_284:
        /*004c*/ 	.word	0x00000000
        /*0050*/ 	.short	0x0001
        /*0052*/ 	.short	0x0028
        /*0054*/ 	.byte	0x00, 0xf5, 0x21, 0x00


	//----- nvinfo : EIATTR_KPARAM_INFO
	.align		4
.L_285:
        /*0058*/ 	.byte	0x04, 0x17
        /*005a*/ 	.short	(.L_287 - .L_286)
.L_286:
        /*005c*/ 	.word	0x00000000
        /*0060*/ 	.short	0x0000
        /*0062*/ 	.short	0x0000
        /*0064*/ 	.byte	0x00, 0xf0, 0xa1, 0x00


	//----- nvinfo : EIATTR_SPARSE_MMA_MASK
	.align		4
.L_287:
        /*0068*/ 	.byte	0x03, 0x50
        /*006a*/ 	.short	0x0000


	//----- nvinfo : EIATTR_MAXREG_COUNT
	.align		4
        /*006c*/ 	.byte	0x03, 0x1b
        /*006e*/ 	.short	0x00ff


	//----- nvinfo : EIATTR_NUM_BARRIERS
	.align		4
        /*0070*/ 	.byte	0x02, 0x4c
        /*0072*/ 	.byte	0x01
	.zero		1


	//----- nvinfo : EIATTR_MERCURY_ISA_VERSION
	.align		4
        /*0074*/ 	.byte	0x03, 0x5f
        /*0076*/ 	.short	0x0101


	//----- nvinfo : EIATTR_COOP_GROUP_MASK_REGIDS
	.align		4
        /*0078*/ 	.byte	0x04, 0x29
        /*007a*/ 	.short	(.L_289 - .L_288)


	//   ....[0]....
.L_288:
        /*007c*/ 	.word	0xffffffff


	//   ....[1]....
        /*0080*/ 	.word	0xffffffff


	//   ....[2]....
        /*0084*/ 	.word	0xffffffff


	//   ....[3]....
        /*0088*/ 	.word	0xffffffff


	//   ....[4]....
        /*008c*/ 	.word	0xffffffff


	//   ....[5]....
        /*0090*/ 	.word	0xffffffff


	//   ....[6]....
        /*0094*/ 	.word	0xffffffff


	//   ....[7]....
        /*0098*/ 	.word	0xffffffff


	//   ....[8]....
        /*009c*/ 	.word	0xffffffff


	//   ....[9]....
        /*00a0*/ 	.word	0xffffffff


	//   ....[10]....
        /*00a4*/ 	.word	0xffffffff


	//   ....[11]....
        /*00a8*/ 	.word	0xffffffff


	//   ....[12]....
        /*00ac*/ 	.word	0xffffffff


	//   ....[13]....
        /*00b0*/ 	.word	0xffffffff


	//   ....[14]....
        /*00b4*/ 	.word	0xffffffff


	//   ....[15]....
        /*00b8*/ 	.word	0xffffffff


	//   ....[16]....
        /*00bc*/ 	.word	0xffffffff


	//   ....[17]....
        /*00c0*/ 	.word	0xffffffff


	//   ....[18]....
        /*00c4*/ 	.word	0xffffffff


	//   ....[19]....
        /*00c8*/ 	.word	0xffffffff


	//   ....[20]....
        /*00cc*/ 	.word	0xffffffff


	//   ....[21]....
        /*00d0*/ 	.word	0xffffffff


	//   ....[22]....
        /*00d4*/ 	.word	0xffffffff


	//   ....[23]....
        /*00d8*/ 	.word	0xffffffff


	//   ....[24]....
        /*00dc*/ 	.word	0xffffffff


	//   ....[25]....
        /*00e0*/ 	.word	0xffffffff


	//   ....[26]....
        /*00e4*/ 	.word	0xffffffff


	//   ....[27]....
        /*00e8*/ 	.word	0xffffffff


	//   ....[28]....
        /*00ec*/ 	.word	0xffffffff


	//   ....[29]....
        /*00f0*/ 	.word	0xffffffff


	//   ....[30]....
        /*00f4*/ 	.word	0xffffffff


	//   ....[31]....
        /*00f8*/ 	.word	0xffffffff


	//   ....[32]....
        /*00fc*/ 	.word	0xffffffff


	//   ....[33]....
        /*0100*/ 	.word	0xffffffff


	//   ....[34]....
        /*0104*/ 	.word	0xffffffff


	//   ....[35]....
        /*0108*/ 	.word	0xffffffff


	//   ....[36]....
        /*010c*/ 	.word	0xffffffff


	//   ....[37]....
        /*0110*/ 	.word	0xffffffff


	//   ....[38]....
        /*0114*/ 	.word	0xffffffff


	//   ....[39]....
        /*0118*/ 	.word	0xffffffff


	//   ....[40]....
        /*011c*/ 	.word	0xffffffff


	//   ....[41]....
        /*0120*/ 	.word	0xffffffff


	//   ....[42]....
        /*0124*/ 	.word	0xffffffff


	//   ....[43]....
        /*0128*/ 	.word	0xffffffff


	//   ....[44]....
        /*012c*/ 	.word	0xffffffff


	//----- nvinfo : EIATTR_COOP_GROUP_INSTR_OFFSETS
	.align		4
.L_289:
        /*0130*/ 	.byte	0x04, 0x28
        /*0132*/ 	.short	(.L_291 - .L_290)


	//   ....[0]....
.L_290:
        /*0134*/ 	.word	0x00001460


	//   ....[1]....
        /*0138*/ 	.word	0x00001470


	//   ....[2]....
        /*013c*/ 	.word	0x00001480


	//   ....[3]....
        /*0140*/ 	.word	0x000015d0


	//   ....[4]....
        /*0144*/ 	.word	0x00001600


	//   ....[5]....
        /*0148*/ 	.word	0x00001630


	//   ....[6]....
        /*014c*/ 	.word	0x00001750


	//   ....[7]....
        /*0150*/ 	.word	0x00001770


	//   ....[8]....
        /*0154*/ 	.word	0x00001780


	//   ....[9]....
        /*0158*/ 	.word	0x000018a0


	//   ....[10]....
        /*015c*/ 	.word	0x000018c0


	//   ....[11]....
        /*0160*/ 	.word	0x000018d0


	//   ....[12]....
        /*0164*/ 	.word	0x000019f0


	//   ....[13]....
        /*0168*/ 	.word	0x00001a10


	//   ....[14]....
        /*016c*/ 	.word	0x00001a20


	//   ....[15]....
        /*0170*/ 	.word	0x000021b0


	//   ....[16]....
        /*0174*/ 	.word	0x00002240


	//   ....[17]....
        /*0178*/ 	.word	0x00002270


	//   ....[18]....
        /*017c*/ 	.word	0x00002390


	//   ....[19]....
        /*0180*/ 	.word	0x000023c0


	//   ....[20]....
        /*0184*/ 	.word	0x000023d0


	//   ....[21]....
        /*0188*/ 	.word	0x000024f0


	//   ....[22]....
        /*018c*/ 	.word	0x00002510


	//   ....[23]....
        /*0190*/ 	.word	0x00002520


	//   ....[24]....
        /*0194*/ 	.word	0x00002640


	//   ....[25]....
        /*0198*/ 	.word	0x00002660


	//   ....[26]....
        /*019c*/ 	.word	0x00002670


	//   ....[27]....
        /*01a0*/ 	.word	0x00002790


	//   ....[28]....
        /*01a4*/ 	.word	0x000027b0


	//   ....[29]....
        /*01a8*/ 	.word	0x000027c0


	//   ....[30]....
        /*01ac*/ 	.word	0x00004cc0


	//   ....[31]....
        /*01b0*/ 	.word	0x00004cd0


	//   ....[32]....
        /*01b4*/ 	.word	0x00004ce0


	//   ....[33]....
        /*01b8*/ 	.word	0x00004e30


	//   ....[34]....
        /*01bc*/ 	.word	0x00004e60


	//   ....[35]....
        /*01c0*/ 	.word	0x00004e90


	//   ....[36]....
        /*01c4*/ 	.word	0x00004fb0


	//   ....[37]....
        /*01c8*/ 	.word	0x00004fd0


	//   ....[38]....
        /*01cc*/ 	.word	0x00004fe0


	//   ....[39]....
        /*01d0*/ 	.word	0x00005100


	//   ....[40]....
        /*01d4*/ 	.word	0x00005120


	//   ....[41]....
        /*01d8*/ 	.word	0x00005130


	//   ....[42]....
        /*01dc*/ 	.word	0x00005250


	//   ....[43]....
        /*01e0*/ 	.word	0x00005270


	//   ....[44]....
        /*01e4*/ 	.word	0x00005280


	//----- nvinfo : EIATTR_VRC_CTA_INIT_COUNT
	.align		4
.L_291:
        /*01e8*/ 	.byte	0x02, 0x4a
	.zero		1
	.zero		1


	//----- nvinfo : EIATTR_EXIT_INSTR_OFFSETS
	.align		4
        /*01ec*/ 	.byte	0x04, 0x1c
        /*01ee*/ 	.short	(.L_293 - .L_292)


	//   ....[0]....
.L_292:
        /*01f0*/ 	.word	0x00000080


	//   ....[1]....
        /*01f4*/ 	.word	0x000000d0


	//   ....[2]....
        /*01f8*/ 	.word	0x00005990


	//   ....[3]....
        /*01fc*/ 	.word	0x00005a80


	//----- nvinfo : EIATTR_MAX_THREADS
	.align		4
.L_293:
        /*0200*/ 	.byte	0x04, 0x05
        /*0202*/ 	.short	(.L_295 - .L_294)
.L_294:
        /*0204*/ 	.word	0x00000100
        /*0208*/ 	.word	0x00000001
        /*020c*/ 	.word	0x00000001


	//----- nvinfo : EIATTR_CRS_STACK_SIZE
	.align		4
.L_295:
        /*0210*/ 	.byte	0x04, 0x1e
        /*0212*/ 	.short	(.L_297 - .L_296)
.L_296:
        /*0214*/ 	.word	0x00000000


	//----- nvinfo : EIATTR_CBANK_PARAM_SIZE
	.align		4
.L_297:
        /*0218*/ 	.byte	0x03, 0x19
        /*021a*/ 	.short	0x0049


	//----- nvinfo : EIATTR_PARAM_CBANK
	.align		4
        /*021c*/ 	.byte	0x04, 0x0a
        /*021e*/ 	.short	(.L_299 - .L_298)
	.align		4
.L_298:
        /*0220*/ 	.word	index@(.nv.constant0._ZN3cub18CUB_300001_SM_10006detail6reduce28DeviceReduceSingleTileKernelINS2_10policy_hubIN4cuda3std3__45tupleIJblEEEjN6thrust24THRUST_300001_SM_1000_NS8cuda_cub9__find_if7functorIS9_EEE10Policy1000ENSB_12zip_iteratorINS8_IJNSD_26transform_input_iterator_tIbNSC_6detail35transform_pair_of_input_iterators_tIbNSB_6detail15normal_iteratorINSB_10device_ptrIiEEEESQ_NS7_8equal_toIiEEEENS7_10__not_fn_tINS7_10__identityEEEEENSB_17counting_iteratorIlNSB_11use_defaultESZ_SZ_EEEEEEEPS9_jSF_S9_S9_SV_EEvT0_T1_T2_T3_T4_T6_)
        /*0224*/ 	.short	0x0380
        /*0226*/ 	.short	0x0049


	//----- nvinfo : EIATTR_SW_WAR
	.align		4
.L_299:
        /*0228*/ 	.byte	0x04, 0x36
        /*022a*/ 	.short	(.L_301 - .L_300)
.L_300:
        /*022c*/ 	.word	0x00000008
.L_301:


//--------------------- .nv.info._ZN3cub18CUB_300001_SM_10006detail8for_each13static_kernelINS2_12policy_hub_t12policy_500_tEmN6thrust24THRUST_300001_SM_1000_NS8cuda_cub20__uninitialized_fill7functorINS7_10device_ptrIiEEiEEEEvT0_T1_ --------------------------
	.section	.nv.info._ZN3cub18CUB_300001_SM_10006detail8for_each13static_kernelINS2_12policy_hub_t12policy_500_tEmN6thrust24THRUST_300001_SM_1000_NS8cuda_cub20__uninitialized_fill7functorINS7_10device_ptrIiEEiEEEEvT0_T1_,"",@"SHT_CUDA_INFO"
	.sectionflags	@""
	.align	4


	//----- nvinfo : EIATTR_CUDA_API_VERSION
	.align		4
        /*0000*/ 	.byte	0x04, 0x37
        /*0002*/ 	.short	(.L_303 - .L_302)
.L_302:
        /*0004*/ 	.word	0x00000082


	//----- nvinfo : EIATTR_KPARAM_INFO
	.align		4
.L_303:
        /*0008*/ 	.byte	0x04, 0x17
        /*000a*/ 	.short	(.L_305 - .L_304)
.L_304:
        /*000c*/ 	.word	0x00000000
        /*0010*/ 	.short	0x0001
        /*0012*/ 	.short	0x0008
        /*0014*/ 	.byte	0x00, 0xf0, 0x41, 0x00


	//----- nvinfo : EIATTR_KPARAM_INFO
	.align		4
.L_305:
        /*0018*/ 	.byte	0x04, 0x17
        /*001a*/ 	.short	(.L_307 - .L_306)
.L_306:
        /*001c*/ 	.word	0x00000000
        /*0020*/ 	.short	0x0000
        /*0022*/ 	.short	0x0000
        /*0024*/ 	.byte	0x00, 0xf0, 0x21, 0x00


	//----- nvinfo : EIATTR_SPARSE_MMA_MASK
	.align		4
.L_307:
        /*0028*/ 	.byte	0x03, 0x50
        /*002a*/ 	.short	0x0000


	//----- nvinfo : EIATTR_MAXREG_COUNT
	.align		4
        /*002c*/ 	.byte	0x03, 0x1b
        /*002e*/ 	.short	0x00ff


	//----- nvinfo : EIATTR_MERCURY_ISA_VERSION
	.align		4
        /*0030*/ 	.byte	0x03, 0x5f
        /*0032*/ 	.short	0x0101


	//----- nvinfo : EIATTR_VRC_CTA_INIT_COUNT
	.align		4
        /*0034*/ 	.byte	0x02, 0x4a
	.zero		1
	.zero		1


	//----- nvinfo : EIATTR_EXIT_INSTR_OFFSETS
	.align		4
        /*0038*/ 	.byte	0x04, 0x1c
        /*003a*/ 	.short	(.L_309 - .L_308)


	//   ....[0]....
.L_308:
        /*003c*/ 	.word	0x00000130


	//   ....[1]....
        /*0040*/ 	.word	0x00000230


	//   ....[2]....
        /*0044*/ 	.word	0x00000260


	//----- nvinfo : EIATTR_MAX_THREADS
	.align		4
.L_309:
        /*0048*/ 	.byte	0x04, 0x05
        /*004a*/ 	.short	(.L_311 - .L_310)
.L_310:
        /*004c*/ 	.word	0x00000100
        /*0050*/ 	.word	0x00000001
        /*0054*/ 	.word	0x00000001


	//----- nvinfo : EIATTR_CBANK_PARAM_SIZE
	.align		4
.L_311:
        /*0058*/ 	.byte	0x03, 0x19
        /*005a*/ 	.short	0x0018


	//----- nvinfo : EIATTR_PARAM_CBANK
	.align		4
        /*005c*/ 	.byte	0x04, 0x0a
        /*005e*/ 	.short	(.L_313 - .L_312)
	.align		4
.L_312:
        /*0060*/ 	.word	index@(.nv.constant0._ZN3cub18CUB_300001_SM_10006detail8for_each13static_kernelINS2_12policy_hub_t12policy_500_tEmN6thrust24THRUST_300001_SM_1000_NS8cuda_cub20__uninitialized_fill7functorINS7_10device_ptrIiEEiEEEEvT0_T1_)
        /*0064*/ 	.short	0x0380
        /*0066*/ 	.short	0x0018


	//----- nvinfo : EIATTR_SW_WAR
	.align		4
.L_313:
        /*0068*/ 	.byte	0x04, 0x36
        /*006a*/ 	.short	(.L_315 - .L_314)
.L_314:
        /*006c*/ 	.word	0x00000008
.L_315:


//--------------------- .nv.info._ZN3cub18CUB_300001_SM_10006detail8for_each13static_kernelINS2_12policy_hub_t12policy_500_tEmN6thrust24THRUST_300001_SM_1000_NS8cuda_cub20__uninitialized_fill7functorINS7_10device_ptrIfEEfEEEEvT0_T1_ --------------------------
	.section	.nv.info._ZN3cub18CUB_300001_SM_10006detail8for_each13static_kernelINS2_12policy_hub_t12policy_500_tEmN6thrust24THRUST_300001_SM_1000_NS8cuda_cub20__uninitialized_fill7functorINS7_10device_ptrIfEEfEEEEvT0_T1_,"",@"SHT_CUDA_INFO"
	.sectionflags	@""
	.align	4


	//----- nvinfo : EIATTR_CUDA_API_VERSION
	.align		4
        /*0000*/ 	.byte	0x04, 0x37
        /*0002*/ 	.short	(.L_317 - .L_316)
.L_316:
        /*0004*/ 	.word	0x00000082


	//----- nvinfo : EIATTR_KPARAM_INFO
	.align		4
.L_317:
        /*0008*/ 	.byte	0x04, 0x17
        /*000a*/ 	.short	(.L_319 - .L_318)
.L_318:
        /*000c*/ 	.word	0x00000000
        /*0010*/ 	.short	0x0001
        /*0012*/ 	.short	0x0008
        /*0014*/ 	.byte	0x00, 0xf0, 0x41, 0x00


	//----- nvinfo : EIATTR_KPARAM_INFO
	.align		4
.L_319:
        /*0018*/ 	.byte	0x04, 0x17
        /*001a*/ 	.short	(.L_321 - .L_320)
.L_320:
        /*001c*/ 	.word	0x00000000
        /*0020*/ 	.short	0x0000
        /*0022*/ 	.short	0x0000
        /*0024*/ 	.byte	0x00, 0xf0, 0x21, 0x00


	//----- nvinfo : EIATTR_SPARSE_MMA_MASK
	.align		4
.L_321:
        /*0028*/ 	.byte	0x03, 0x50
        /*002a*/ 	.short	0x0000


	//----- nvinfo : EIATTR_MAXREG_COUNT
	.align		4
        /*002c*/ 	.byte	0x03, 0x1b
        /*002e*/ 	.short	0x00ff


	//----- nvinfo : EIATTR_MERCURY_ISA_VERSION
	.align		4
        /*0030*/ 	.byte	0x03, 0x5f
        /*0032*/ 	.short	0x0101


	//----- nvinfo : EIATTR_VRC_CTA_INIT_COUNT
	.align		4
        /*0034*/ 	.byte	0x02, 0x4a
	.zero		1
	.zero		1


	//----- nvinfo : EIATTR_EXIT_INSTR_OFFSETS
	.align		4
        /*0038*/ 	.byte	0x04, 0x1c
        /*003a*/ 	.short	(.L_323 - .L_322)


	//   ....[0]....
.L_322:
        /*003c*/ 	.word	0x00000130


	//   ....[1]....
        /*0040*/ 	.word	0x00000230


	//   ....[2]....
        /*0044*/ 	.word	0x00000260


	//----- nvinfo : EIATTR_MAX_THREADS
	.align		4
.L_323:
        /*0048*/ 	.byte	0x04, 0x05
        /*004a*/ 	.short	(.L_325 - .L_324)
.L_324:
        /*004c*/ 	.word	0x00000100
        /*0050*/ 	.word	0x00000001
        /*0054*/ 	.word	0x00000001


	//----- nvinfo : EIATTR_CBANK_PARAM_SIZE
	.align		4
.L_325:
        /*0058*/ 	.byte	0x03, 0x19
        /*005a*/ 	.short	0x0018


	//----- nvinfo : EIATTR_PARAM_CBANK
	.align		4
        /*005c*/ 	.byte	0x04, 0x0a
        /*005e*/ 	.short	(.L_327 - .L_326)
	.align		4
.L_326:
        /*0060*/ 	.word	index@(.nv.constant0._ZN3cub18CUB_300001_SM_10006detail8for_each13static_kernelINS2_12policy_hub_t12policy_500_tEmN6thrust24THRUST_300001_SM_1000_NS8cuda_cub20__uninitialized_fill7functorINS7_10device_ptrIfEEfEEEEvT0_T1_)
        /*0064*/ 	.short	0x0380
        /*0066*/ 	.short	0x0018


	//----- nvinfo : EIATTR_SW_WAR
	.align		4
.L_327:
        /*0068*/ 	.byte	0x04, 0x36
        /*006a*/ 	.short	(.L_329 - .L_328)
.L_328:
        /*006c*/ 	.word	0x00000008
.L_329:


//--------------------- .nv.info._ZN3cub18CUB_300001_SM_10006detail11EmptyKernelIvEEvv --------------------------
	.section	.nv.info._ZN3cub18CUB_300001_SM_10006detail11EmptyKernelIvEEvv,"",@"SHT_CUDA_INFO"
	.sectionflags	@""
	.align	4


	//----- nvinfo : EIATTR_CUDA_API_VERSION
	.align		4
        /*0000*/ 	.byte	0x04, 0x37
        /*0002*/ 	.short	(.L_331 - .L_330)
.L_330:
        /*0004*/ 	.word	0x00000082


	//----- nvinfo : EIATTR_SPARSE_MMA_MASK
	.align		4
.L_331:
        /*0008*/ 	.byte	0x03, 0x50
        /*000a*/ 	.short	0x0000


	//----- nvinfo : EIATTR_MAXREG_COUNT
	.align		4
        /*000c*/ 	.byte	0x03, 0x1b
        /*000e*/ 	.short	0x00ff


	//----- nvinfo : EIATTR_MERCURY_ISA_VERSION
	.align		4
        /*0010*/ 	.byte	0x03, 0x5f
        /*0012*/ 	.short	0x0101


	//----- nvinfo : EIATTR_VRC_CTA_INIT_COUNT
	.align		4
        /*0014*/ 	.byte	0x02, 0x4a
	.zero		1
	.zero		1


	//----- nvinfo : EIATTR_EXIT_INSTR_OFFSETS
	.align		4
        /*0018*/ 	.byte	0x04, 0x1c
        /*001a*/ 	.short	(.L_333 - .L_332)


	//   ....[0]....
.L_332:
        /*001c*/ 	.word	0x00000010


	//----- nvinfo : EIATTR_SW_WAR
	.align		4
.L_333:
        /*0020*/ 	.byte	0x04, 0x36
        /*0022*/ 	.short	(.L_335 - .L_334)
.L_334:
        /*0024*/ 	.word	0x00000008
.L_335:


//--------------------- .nv.info._Z6reducePiPfS0_S0_S0_S_S_ --------------------------
	.section	.nv.info._Z6reducePiPfS0_S0_S0_S_S_,"",@"SHT_CUDA_INFO"
	.sectionflags	@""
	.align	4


	//----- nvinfo : EIATTR_CUDA_API_VERSION
	.align		4
        /*0000*/ 	.byte	0x04, 0x37
        /*0002*/ 	.short	(.L_337 - .L_336)
.L_336:
        /*0004*/ 	.word	0x00000082


	//----- nvinfo : EIATTR_KPARAM_INFO
	.align		4
.L_337:
        /*0008*/ 	.byte	0x04, 0x17
        /*000a*/ 	.short	(.L_339 - .L_338)
.L_338:
        /*000c*/ 	.word	0x00000000
        /*0010*/ 	.short	0x0006
        /*0012*/ 	.short	0x0030
        /*0014*/ 	.byte	0x00, 0xf5, 0x21, 0x00


	//----- nvinfo : EIATTR_KPARAM_INFO
	.align		4
.L_339:
        /*0018*/ 	.byte	0x04, 0x17
        /*001a*/ 	.short	(.L_341 - .L_340)
.L_340:
        /*001c*/ 	.word	0x00000000
        /*0020*/ 	.short	0x0005
        /*0022*/ 	.short	0x0028
        /*0024*/ 	.byte	0x00, 0xf5, 0x21, 0x00


	//----- nvinfo : EIATTR_KPARAM_INFO
	.align		4
.L_341:
        /*0028*/ 	.byte	0x04, 0x17
        /*002a*/ 	.short	(.L_343 - .L_342)
.L_342:
        /*002c*/ 	.word	0x00000000
        /*0030*/ 	.short	0x0004
        /*0032*/ 	.short	0x0020
        /*0034*/ 	.byte	0x00, 0xf5, 0x21, 0x00


	//----- nvinfo : EIATTR_KPARAM_INFO
	.align		4
.L_343:
        /*0038*/ 	.byte	0x04, 0x17
        /*003a*/ 	.short	(.L_345 - .L_344)
.L_344:
        /*003c*/ 	.word	0x00000000
        /*0040*/ 	.short	0x0003
        /*0042*/ 	.short	0x0018
        /*0044*/ 	.byte	0x00, 0xf5, 0x21, 0x00


	//----- nvinfo : EIATTR_KPARAM_INFO
	.align		4
.L_345:
        /*0048*/ 	.byte	0x04, 0x17
        /*004a*/ 	.short	(.L_347 - .L_346)
.L_346:
        /*004c*/ 	.word	0x00000000
        /*0050*/ 	.short	0x0002
        /*0052*/ 	.short	0x0010
        /*0054*/ 	.byte	0x00, 0xf5, 0x21, 0x00


	//----- nvinfo : EIATTR_KPARAM_INFO
	.align		4
.L_347:
        /*0058*/ 	.byte	0x04, 0x17
        /*005a*/ 	.short	(.L_349 - .L_348)
.L_348:
        /*005c*/ 	.word	0x00000000
        /*0060*/ 	.short	0x0001
        /*0062*/ 	.short	0x0008
        /*0064*/ 	.byte	0x00, 0xf5, 0x21, 0x00


	//----- nvinfo : EIATTR_KPARAM_INFO
	.align		4
.L_349:
        /*0068*/ 	.byte	0x04, 0x17
        /*006a*/ 	.short	(.L_351 - .L_350)
.L_350:
        /*006c*/ 	.word	0x00000000
        /*0070*/ 	.short	0x0000
        /*0072*/ 	.short	0x0000
        /*0074*/ 	.byte	0x00, 0xf5, 0x21, 0x00


	//----- nvinfo : EIATTR_SPARSE_MMA_MASK
	.align		4
.L_351:
        /*0078*/ 	.byte	0x03, 0x50
        /*007a*/ 	.short	0x0000


	//----- nvinfo : EIATTR_MAXREG_COUNT
	.align		4
        /*007c*/ 	.byte	0x03, 0x1b
        /*007e*/ 	.short	0x00ff


	//----- nvinfo : EIATTR_MERCURY_ISA_VERSION
	.align		4
        /*0080*/ 	.byte	0x03, 0x5f
        /*0082*/ 	.short	0x0101


	//----- nvinfo : EIATTR_VRC_CTA_INIT_COUNT
	.align		4
        /*0084*/ 	.byte	0x02, 0x4a
	.zero		1
	.zero		1


	//----- nvinfo : EIATTR_EXIT_INSTR_OFFSETS
	.align		4
        /*0088*/ 	.byte	0x04, 0x1c
        /*008a*/ 	.short	(.L_353 - .L_352)


	//   ....[0]....
.L_352:
        /*008c*/ 	.word	0x000001c0


	//----- nvinfo : EIATTR_CBANK_PARAM_SIZE
	.align		4
.L_353:
        /*0090*/ 	.byte	0x03, 0x19
        /*0092*/ 	.short	0x0038


	//----- nvinfo : EIATTR_PARAM_CBANK
	.align		4
        /*0094*/ 	.byte	0x04, 0x0a
        /*0096*/ 	.short	(.L_355 - .L_354)
	.align		4
.L_354:
        /*0098*/ 	.word	index@(.nv.constant0._Z6reducePiPfS0_S0_S0_S_S_)
        /*009c*/ 	.short	0x0380
        /*009e*/ 	.short	0x0038


	//----- nvinfo : EIATTR_SW_WAR
	.align		4
.L_355:
        /*00a0*/ 	.byte	0x04, 0x36
        /*00a2*/ 	.short	(.L_357 - .L_356)
.L_356:
        /*00a4*/ 	.word	0x00000008
.L_357:


//--------------------- .nv.info._Z11mapFunctionPiPfS0_S0_S0_i --------------------------
	.section	.nv.info._Z11mapFunctionPiPfS0_S0_S0_i,"",@"SHT_CUDA_INFO"
	.sectionflags	@""
	.align	4


	//----- nvinfo : EIATTR_CUDA_API_VERSION
	.align		4
        /*0000*/ 	.byte	0x04, 0x37
        /*0002*/ 	.short	(.L_359 - .L_358)
.L_358:
        /*0004*/ 	.word	0x00000082


	//----- nvinfo : EIATTR_KPARAM_INFO
	.align		4
.L_359:
        /*0008*/ 	.byte	0x04, 0x17
        /*000a*/ 	.short	(.L_361 - .L_360)
.L_360:
        /*000c*/ 	.word	0x00000000
        /*0010*/ 	.short	0x0005
        /*0012*/ 	.short	0x0028
        /*0014*/ 	.byte	0x00, 0xf0, 0x11, 0x00


	//----- nvinfo : EIATTR_KPARAM_INFO
	.align		4
.L_361:
        /*0018*/ 	.byte	0x04, 0x17
        /*001a*/ 	.short	(.L_363 - .L_362)
.L_362:
        /*001c*/ 	.word	0x00000000
        /*0020*/ 	.short	0x0004
        /*0022*/ 	.short	0x0020
        /*0024*/ 	.byte	0x00, 0xf5, 0x21, 0x00


	//----- nvinfo : EIATTR_KPARAM_INFO
	.align		4
.L_363:
        /*0028*/ 	.byte	0x04, 0x17
        /*002a*/ 	.short	(.L_365 - .L_364)
.L_364:
        /*002c*/ 	.word	0x00000000
        /*0030*/ 	.short	0x0003
        /*0032*/ 	.short	0x0018
        /*0034*/ 	.byte	0x00, 0xf5, 0x21, 0x00


	//----- nvinfo : EIATTR_KPARAM_INFO
	.align		4
.L_365:
        /*0038*/ 	.byte	0x04, 0x17
        /*003a*/ 	.short	(.L_367 - .L_366)
.L_366:
        /*003c*/ 	.word	0x00000000
        /*0040*/ 	.short	0x0002
        /*0042*/ 	.short	0x0010
        /*0044*/ 	.byte	0x00, 0xf5, 0x21, 0x00


	//----- nvinfo : EIATTR_KPARAM_INFO
	.align		4
.L_367:
        /*0048*/ 	.byte	0x04, 0x17
        /*004a*/ 	.short	(.L_369 - .L_368)
.L_368:
        /*004c*/ 	.word	0x00000000
        /*0050*/ 	.short	0x0001
        /*0052*/ 	.short	0x0008
        /*0054*/ 	.byte	0x00, 0xf5, 0x21, 0x00


	//----- nvinfo : EIATTR_KPARAM_INFO
	.align		4
.L_369:
        /*0058*/ 	.byte	0x04, 0x17
        /*005a*/ 	.short	(.L_371 - .L_370)
.L_370:
        /*005c*/ 	.word	0x00000000
        /*0060*/ 	.short	0x0000
        /*0062*/ 	.short	0x0000
        /*0064*/ 	.byte	0x00, 0xf5, 0x21, 0x00


	//----- nvinfo : EIATTR_SPARSE_MMA_MASK
	.align		4
.L_371:
        /*0068*/ 	.byte	0x03, 0x50
        /*006a*/ 	.short	0x0000


	//----- nvinfo : EIATTR_MAXREG_COUNT
	.align		4
        /*006c*/ 	.byte	0x03, 0x1b
        /*006e*/ 	.short	0x00ff


	//----- nvinfo : EIATTR_MERCURY_ISA_VERSION
	.align		4
        /*0070*/ 	.byte	0x03, 0x5f
        /*0072*/ 	.short	0x0101


	//----- nvinfo : EIATTR_VRC_CTA_INIT_COUNT
	.align		4
        /*0074*/ 	.byte	0x02, 0x4a
	.zero		1
	.zero		1


	//----- nvinfo : EIATTR_EXIT_INSTR_OFFSETS
	.align		4
        /*0078*/ 	.byte	0x04, 0x1c
        /*007a*/ 	.short	(.L_373 - .L_372)


	//   ....[0]....
.L_372:
        /*007c*/ 	.word	0x00001a70


	//----- nvinfo : EIATTR_CRS_STACK_SIZE
	.align		4
.L_373:
        /*0080*/ 	.byte	0x04, 0x1e
        /*0082*/ 	.short	(.L_375 - .L_374)
.L_374:
        /*0084*/ 	.word	0x00000000


	//----- nvinfo : EIATTR_CBANK_PARAM_SIZE
	.align		4
.L_375:
        /*0088*/ 	.byte	0x03, 0x19
        /*008a*/ 	.short	0x002c


	//----- nvinfo : EIATTR_PARAM_CBANK
	.align		4
        /*008c*/ 	.byte	0x04, 0x0a
        /*008e*/ 	.short	(.L_377 - .L_376)
	.align		4
.L_376:
        /*0090*/ 	.word	index@(.nv.constant0._Z11mapFunctionPiPfS0_S0_S0_i)
        /*0094*/ 	.short	0x0380
        /*0096*/ 	.short	0x002c


	//----- nvinfo : EIATTR_SW_WAR
	.align		4
.L_377:
        /*0098*/ 	.byte	0x04, 0x36
        /*009a*/ 	.short	(.L_379 - .L_378)
.L_378:
        /*009c*/ 	.word	0x00000008
.L_379:


//--------------------- .nv.info._Z22generate_normal_kernelP17curandStateXORWOWPfS1_ --------------------------
	.section	.nv.info._Z22generate_normal_kernelP17curandStateXORWOWPfS1_,"",@"SHT_CUDA_INFO"
	.sectionflags	@""
	.align	4


	//----- nvinfo : EIATTR_CUDA_API_VERSION
	.align		4
        /*0000*/ 	.byte	0x04, 0x37
        /*0002*/ 	.short	(.L_381 - .L_380)
.L_380:
        /*0004*/ 	.word	0x00000082


	//----- nvinfo : EIATTR_KPARAM_INFO
	.align		4
.L_381:
        /*0008*/ 	.byte	0x04, 0x17
        /*000a*/ 	.short	(.L_383 - .L_382)
.L_382:
        /*000c*/ 	.word	0x00000000
        /*0010*/ 	.short	0x0002
        /*0012*/ 	.short	0x0010
        /*0014*/ 	.byte	0x00, 0xf5, 0x21, 0x00


	//----- nvinfo : EIATTR_KPARAM_INFO
	.align		4
.L_383:
        /*0018*/ 	.byte	0x04, 0x17
        /*001a*/ 	.short	(.L_385 - .L_384)
.L_384:
        /*001c*/ 	.word	0x00000000
        /*0020*/ 	.short	0x0001
        /*0022*/ 	.short	0x0008
        /*0024*/ 	.byte	0x00, 0xf5, 0x21, 0x00


	//----- nvinfo : EIATTR_KPARAM_INFO
	.align		4
.L_385:
        /*0028*/ 	.byte	0x04, 0x17
        /*002a*/ 	.short	(.L_387 - .L_386)
.L_386:
        /*002c*/ 	.word	0x00000000
        /*0030*/ 	.short	0x0000
        /*0032*/ 	.short	0x0000
        /*0034*/ 	.byte	0x00, 0xf5, 0x21, 0x00


	//----- nvinfo : EIATTR_SPARSE_MMA_MASK
	.align		4
.L_387:
        /*0038*/ 	.byte	0x03, 0x50
        /*003a*/ 	.short	0x0000


	//----- nvinfo : EIATTR_MAXREG_COUNT
	.align		4
        /*003c*/ 	.byte	0x03, 0x1b
        /*003e*/ 	.short	0x00ff


	//----- nvinfo : EIATTR_MERCURY_ISA_VERSION
	.align		4
        /*0040*/ 	.byte	0x03, 0x5f
        /*0042*/ 	.short	0x0101


	//----- nvinfo : EIATTR_VRC_CTA_INIT_COUNT
	.align		4
        /*0044*/ 	.byte	0x02, 0x4a
	.zero		1
	.zero		1


	//----- nvinfo : EIATTR_EXIT_INSTR_OFFSETS
	.align		4
        /*0048*/ 	.byte	0x04, 0x1c
        /*004a*/ 	.short	(.L_389 - .L_388)


	//   ....[0]....
.L_388:
        /*004c*/ 	.word	0x00000ba0


	//----- nvinfo : EIATTR_CRS_STACK_SIZE
	.align		4
.L_389:
        /*0050*/ 	.byte	0x04, 0x1e
        /*0052*/ 	.short	(.L_391 - .L_390)
.L_390:
        /*0054*/ 	.word	0x00000000


	//----- nvinfo : EIATTR_CBANK_PARAM_SIZE
	.align		4
.L_391:
        /*0058*/ 	.byte	0x03, 0x19
        /*005a*/ 	.short	0x0018


	//----- nvinfo : EIATTR_PARAM_CBANK
	.align		4
        /*005c*/ 	.byte	0x04, 0x0a
        /*005e*/ 	.short	(.L_393 - .L_392)
	.align		4
.L_392:
        /*0060*/ 	.word	index@(.nv.constant0._Z22generate_normal_kernelP17curandStateXORWOWPfS1_)
        /*0064*/ 	.short	0x0380
        /*0066*/ 	.short	0x0018


	//----- nvinfo : EIATTR_SW_WAR
	.align		4
.L_393:
        /*0068*/ 	.byte	0x04, 0x36
        /*006a*/ 	.short	(.L_395 - .L_394)
.L_394:
        /*006c*/ 	.word	0x00000008
.L_395:


//--------------------- .nv.info._Z12setup_kernelP17curandStateXORWOW --------------------------
	.section	.nv.info._Z12setup_kernelP17curandStateXORWOW,"",@"SHT_CUDA_INFO"
	.sectionflags	@""
	.align	4


	//----- nvinfo : EIATTR_CUDA_API_VERSION
	.align		4
        /*0000*/ 	.byte	0x04, 0x37
        /*0002*/ 	.short	(.L_397 - .L_396)
.L_396:
        /*0004*/ 	.word	0x00000082


	//----- nvinfo : EIATTR_KPARAM_INFO
	.align		4
.L_397:
        /*0008*/ 	.byte	0x04, 0x17
        /*000a*/ 	.short	(.L_399 - .L_398)
.L_398:
        /*000c*/ 	.word	0x00000000
        /*0010*/ 	.short	0x0000
        /*0012*/ 	.short	0x0000
        /*0014*/ 	.byte	0x00, 0xf5, 0x21, 0x00


	//----- nvinfo : EIATTR_SPARSE_MMA_MASK
	.align		4
.L_399:
        /*0018*/ 	.byte	0x03, 0x50
        /*001a*/ 	.short	0x0000


	//----- nvinfo : EIATTR_MAXREG_COUNT
	.align		4
        /*001c*/ 	.byte	0x03, 0x1b
        /*001e*/ 	.short	0x00ff


	//----- nvinfo : EIATTR_MERCURY_ISA_VERSION
	.align		4
        /*0020*/ 	.byte	0x03, 0x5f
        /*0022*/ 	.short	0x0101


	//----- nvinfo : EIATTR_VRC_CTA_INIT_COUNT
	.align		4
        /*0024*/ 	.byte	0x02, 0x4a
	.zero		1
	.zero		1


	//----- nvinfo : EIATTR_EXIT_INSTR_OFFSETS
	.align		4
        /*0028*/ 	.byte	0x04, 0x1c
        /*002a*/ 	.short	(.L_401 - .L_400)


	//   ....[0]....
.L_400:
        /*002c*/ 	.word	0x00000ee0


	//----- nvinfo : EIATTR_CRS_STACK_SIZE
	.align		4
.L_401:
        /*0030*/ 	.byte	0x04, 0x1e
        /*0032*/ 	.short	(.L_403 - .L_402)
.L_402:
        /*0034*/ 	.word	0x00000000


	//----- nvinfo : EIATTR_CBANK_PARAM_SIZE
	.align		4
.L_403:
        /*0038*/ 	.byte	0x03, 0x19
        /*003a*/ 	.short	0x0008


	//----- nvinfo : EIATTR_PARAM_CBANK
	.align		4
        /*003c*/ 	.byte	0x04, 0x0a
        /*003e*/ 	.short	(.L_405 - .L_404)
	.align		4
.L_404:
        /*0040*/ 	.word	index@(.nv.constant0._Z12setup_kernelP17curandStateXORWOW)
        /*0044*/ 	.short	0x0380
        /*0046*/ 	.short	0x0008


	//----- nvinfo : EIATTR_SW_WAR
	.align		4
.L_405:
        /*0048*/ 	.byte	0x04, 0x36
        /*004a*/ 	.short	(.L_407 - .L_406)
.L_406:
        /*004c*/ 	.word	0x00000008
.L_407:


//--------------------- .nv.callgraph             --------------------------
	.section	.nv.callgraph,"",@"SHT_CUDA_CALLGRAPH"
	.align	4
	.sectionentsize	8
	.align		4
        /*0000*/ 	.word	0x00000000
	.align		4
        /*0004*/ 	.word	0xffffffff
	.align		4
        /*0008*/ 	.word	0x00000000
	.align		4
        /*000c*/ 	.word	0xfffffffe
	.align		4
        /*0010*/ 	.word	0x00000000
	.align		4
        /*0014*/ 	.word	0xfffffffd
	.align		4
        /*0018*/ 	.word	0x00000000
	.align		4
        /*001c*/ 	.word	0xfffffffc


//--------------------- .nv.constant4             --------------------------
	.section	.nv.constant4,"a",@progbits
	.align	8
	.align		8
.nv.constant4:
        /*0000*/ 	.dword	precalc_xorwow_matrix
	.align		8
        /*0008*/ 	.dword	precalc_xorwow_offset_matrix
	.align		8
        /*0010*/ 	.dword	mrg32k3aM1
	.align		8
        /*0018*/ 	.dword	mrg32k3aM2
	.align		8
        /*0020*/ 	.dword	mrg32k3aM1SubSeq
	.align		8
        /*0028*/ 	.dword	mrg32k3aM2SubSeq
	.align		8
        /*0030*/ 	.dword	mrg32k3aM1Seq
	.align		8
        /*0038*/ 	.dword	mrg32k3aM2Seq
	.align		8
        /*0040*/ 	.dword	_ZN34_INTERNAL_db6f3995_4_k_cu_eff789a34cuda3std3__45__cpo5beginE
	.align		8
        /*0048*/ 	.dword	_ZN34_INTERNAL_db6f3995_4_k_cu_eff789a34cuda3std3__45__cpo3endE
	.align		8
        /*0050*/ 	.dword	_ZN34_INTERNAL_db6f3995_4_k_cu_eff789a34cuda3std3__45__cpo6cbeginE
	.align		8
        /*0058*/ 	.dword	_ZN34_INTERNAL_db6f3995_4_k_cu_eff789a34cuda3std3__45__cpo4cendE
	.align		8
        /*0060*/ 	.dword	_ZN34_INTERNAL_db6f3995_4_k_cu_eff789a34cuda3std3__45__cpo6rbeginE
	.align		8
        /*0068*/ 	.dword	_ZN34_INTERNAL_db6f3995_4_k_cu_eff789a34cuda3std3__45__cpo4rendE
	.align		8
        /*0070*/ 	.dword	_ZN34_INTERNAL_db6f3995_4_k_cu_eff789a34cuda3std3__45__cpo7crbeginE
	.align		8
        /*0078*/ 	.dword	_ZN34_INTERNAL_db6f3995_4_k_cu_eff789a34cuda3std3__45__cpo5crendE
	.align		8
        /*0080*/ 	.dword	_ZN34_INTERNAL_db6f3995_4_k_cu_eff789a34cuda3std3__436_GLOBAL__N__db6f3995_4_k_cu_eff789a36ignoreE
	.align		8
        /*0088*/ 	.dword	_ZN34_INTERNAL_db6f3995_4_k_cu_eff789a34cuda3std3__419piecewise_constructE
	.align		8
        /*0090*/ 	.dword	_ZN34_INTERNAL_db6f3995_4_k_cu_eff789a34cuda3std3__48in_placeE
	.align		8
        /*0098*/ 	.dword	_ZN34_INTERNAL_db6f3995_4_k_cu_eff789a34cuda3std3__420unreachable_sentinelE
	.align		8
        /*00a0*/ 	.dword	_ZN34_INTERNAL_db6f3995_4_k_cu_eff789a34cuda3std3__47nulloptE
	.align		8
        /*00a8*/ 	.dword	_ZN34_INTERNAL_db6f3995_4_k_cu_eff789a34cuda3std3__48unexpectE
	.align		8
        /*00b0*/ 	.dword	_ZN34_INTERNAL_db6f3995_4_k_cu_eff789a34cuda3std6ranges3__45__cpo4swapE
	.align		8
        /*00b8*/ 	.dword	_ZN34_INTERNAL_db6f3995_4_k_cu_eff789a34cuda3std6ranges3__45__cpo9iter_moveE
	.align		8
        /*00c0*/ 	.dword	_ZN34_INTERNAL_db6f3995_4_k_cu_eff789a34cuda3std6ranges3__45__cpo5beginE
	.align		8
        /*00c8*/ 	.dword	_ZN34_INTERNAL_db6f3995_4_k_cu_eff789a34cuda3std6ranges3__45__cpo3endE
	.align		8
        /*00d0*/ 	.dword	_ZN34_INTERNAL_db6f3995_4_k_cu_eff789a34cuda3std6ranges3__45__cpo6cbeginE
	.align		8
        /*00d8*/ 	.dword	_ZN34_INTERNAL_db6f3995_4_k_cu_eff789a34cuda3std6ranges3__45__cpo4cendE
	.align		8
        /*00e0*/ 	.dword	_ZN34_INTERNAL_db6f3995_4_k_cu_eff789a34cuda3std6ranges3__45__cpo7advanceE
	.align		8
        /*00e8*/ 	.dword	_ZN34_INTERNAL_db6f3995_4_k_cu_eff789a34cuda3std6ranges3__45__cpo9iter_swapE
	.align		8
        /*00f0*/ 	.dword	_ZN34_INTERNAL_db6f3995_4_k_cu_eff789a34cuda3std6ranges3__45__cpo4nextE
	.align		8
        /*00f8*/ 	.dword	_ZN34_INTERNAL_db6f3995_4_k_cu_eff789a34cuda3std6ranges3__45__cpo4prevE
	.align		8
        /*0100*/ 	.dword	_ZN34_INTERNAL_db6f3995_4_k_cu_eff789a34cuda3std6ranges3__45__cpo4dataE
	.align		8
        /*0108*/ 	.dword	_ZN34_INTERNAL_db6f3995_4_k_cu_eff789a34cuda3std6ranges3__45__cpo5cdataE
	.align		8
        /*0110*/ 	.dword	_ZN34_INTERNAL_db6f3995_4_k_cu_eff789a34cuda3std6ranges3__45__cpo4sizeE
	.align		8
        /*0118*/ 	.dword	_ZN34_INTERNAL_db6f3995_4_k_cu_eff789a34cuda3std6ranges3__45__cpo5ssizeE
	.align		8
        /*0120*/ 	.dword	_ZN34_INTERNAL_db6f3995_4_k_cu_eff789a34cuda3std6ranges3__45__cpo8distanceE
	.align		8
        /*0128*/ 	.dword	_ZN34_INTERNAL_db6f3995_4_k_cu_eff789a36thrust24THRUST_300001_SM_1000_NS8cuda_cub3parE
	.align		8
        /*0130*/ 	.dword	_ZN34_INTERNAL_db6f3995_4_k_cu_eff789a36thrust24THRUST_300001_SM_1000_NS8cuda_cub10par_nosyncE
	.align		8
        /*0138*/ 	.dword	_ZN34_INTERNAL_db6f3995_4_k_cu_eff789a36thrust24THRUST_300001_SM_1000_NS6system6detail10sequential3seqE
	.align		8
        /*0140*/ 	.dword	_ZN34_INTERNAL_db6f3995_4_k_cu_eff789a36thrust24THRUST_300001_SM_1000_NS12placeholders2_1E
	.align		8
        /*0148*/ 	.dword	_ZN34_INTERNAL_db6f3995_4_k_cu_eff789a36thrust24THRUST_300001_SM_1000_NS12placeholders2_2E
	.align		8
        /*0150*/ 	.dword	_ZN34_INTERNAL_db6f3995_4_k_cu_eff789a36thrust24THRUST_300001_SM_1000_NS12placeholders2_3E
	.align		8
        /*0158*/ 	.dword	_ZN34_INTERNAL_db6f3995_4_k_cu_eff789a36thrust24THRUST_300001_SM_1000_NS12placeholders2_4E
	.align		8
        /*0160*/ 	.dword	_ZN34_INTERNAL_db6f3995_4_k_cu_eff789a36thrust24THRUST_300001_SM_1000_NS12placeholders2_5E
	.align		8
        /*0168*/ 	.dword	_ZN34_INTERNAL_db6f3995_4_k_cu_eff789a36thrust24THRUST_300001_SM_1000_NS12placeholders2_6E
	.align		8
        /*0170*/ 	.dword	_ZN34_INTERNAL_db6f3995_4_k_cu_eff789a36thrust24THRUST_300001_SM_1000_NS12placeholders2_7E
	.align		8
        /*0178*/ 	.dword	_ZN34_INTERNAL_db6f3995_4_k_cu_eff789a36thrust24THRUST_300001_SM_1000_NS12placeholders2_8E
	.align		8
        /*0180*/ 	.dword	_ZN34_INTERNAL_db6f3995_4_k_cu_eff789a36thrust24THRUST_300001_SM_1000_NS12placeholders2_9E
	.align		8
        /*0188*/ 	.dword	_ZN34_INTERNAL_db6f3995_4_k_cu_eff789a36thrust24THRUST_300001_SM_1000_NS12placeholders3_10E
	.align		8
        /*0190*/ 	.dword	_ZN34_INTERNAL_db6f3995_4_k_cu_eff789a36thrust24THRUST_300001_SM_1000_NS3seqE


//--------------------- .nv.constant3             --------------------------
	.section	.nv.constant3,"a",@progbits
	.align	8
.nv.constant3:
	.type		__cr_lgamma_table,@object
	.size		__cr_lgamma_table,(.L_8 - __cr_lgamma_table)
__cr_lgamma_table:
        /*0000*/ 	.byte	0x00, 0x00, 0x00, 0x00, 0x00, 0x00, 0x00, 0x00, 0x00, 0x00, 0x00, 0x00, 0x00, 0x00, 0x00, 0x00
        /*0010*/ 	.byte	0xef, 0x39, 0xfa, 0xfe, 0x42, 0x2e, 0xe6, 0x3f, 0x02, 0x20, 0x2a, 0xfa, 0x0b, 0xab, 0xfc, 0x3f
        /*0020*/ 	.byte	0xf9, 0x2c, 0x92, 0x7c, 0xa7, 0x6c, 0x09, 0x40, 0xc9, 0x79, 0x44, 0x3c, 0x64, 0x26, 0x13, 0x40
        /*0030*/ 	.byte	0xca, 0x01, 0xcf, 0x3a, 0x27, 0x51, 0x1a, 0x40, 0x30, 0xcc, 0x2d, 0xf3, 0xe1, 0x0c, 0x21, 0x40
        /*0040*/ 	.byte	0x0d, 0xb7, 0xfc, 0x82, 0x8e, 0x35, 0x25, 0x40
.L_8:


//--------------------- .text._ZN3cub18CUB_300001_SM_10006detail6reduce28DeviceReduceSingleTileKernelINS2_10policy_hubIN4cuda3std3__45tupleIJblEEEyN6thrust24THRUST_300001_SM_1000_NS8cuda_cub9__find_if7functorIS9_EEE10Policy1000EPS9_SI_iSF_S9_S9_NS7_10__identityEEEvT0_T1_T2_T3_T4_T6_ --------------------------
	.section	.text._ZN3cub18CUB_300001_SM_10006detail6reduce28DeviceReduceSingleTileKernelINS2_10policy_hubIN4cuda3std3__45tupleIJblEEEyN6thrust24THRUST_300001_SM_1000_NS8cuda_cub9__find_if7functorIS9_EEE10Policy1000EPS9_SI_iSF_S9_S9_NS7_10__identityEEEvT0_T1_T2_T3_T4_T6_,"ax",@progbits
	.align	128
        .global         _ZN3cub18CUB_300001_SM_10006detail6reduce28DeviceReduceSingleTileKernelINS2_10policy_hubIN4cuda3std3__45tupleIJblEEEyN6thrust24THRUST_300001_SM_1000_NS8cuda_cub9__find_if7functorIS9_EEE10Policy1000EPS9_SI_iSF_S9_S9_NS7_10__identityEEEvT0_T1_T2_T3_T4_T6_
        .type           _ZN3cub18CUB_300001_SM_10006detail6reduce28DeviceReduceSingleTileKernelINS2_10policy_hubIN4cuda3std3__45tupleIJblEEEyN6thrust24THRUST_300001_SM_1000_NS8cuda_cub9__find_if7functorIS9_EEE10Policy1000EPS9_SI_iSF_S9_S9_NS7_10__identityEEEvT0_T1_T2_T3_T4_T6_,@function
        .size           _ZN3cub18CUB_300001_SM_10006detail6reduce28DeviceReduceSingleTileKernelINS2_10policy_hubIN4cuda3std3__45tupleIJblEEEyN6thrust24THRUST_300001_SM_1000_NS8cuda_cub9__find_if7functorIS9_EEE10Policy1000EPS9_SI_iSF_S9_S9_NS7_10__identityEEEvT0_T1_T2_T3_T4_T6_,(.L_x_484 - _ZN3cub18CUB_300001_SM_10006detail6reduce28DeviceReduceSingleTileKernelINS2_10policy_hubIN4cuda3std3__45tupleIJblEEEyN6thrust24THRUST_300001_SM_1000_NS8cuda_cub9__find_if7functorIS9_EEE10Policy1000EPS9_SI_iSF_S9_S9_NS7_10__identityEEEvT0_T1_T2_T3_T4_T6_)
        .other          _ZN3cub18CUB_300001_SM_10006detail6reduce28DeviceReduceSingleTileKernelINS2_10policy_hubIN4cuda3std3__45tupleIJblEEEyN6thrust24THRUST_300001_SM_1000_NS8cuda_cub9__find_if7functorIS9_EEE10Policy1000EPS9_SI_iSF_S9_S9_NS7_10__identityEEEvT0_T1_T2_T3_T4_T6_,@"STO_CUDA_ENTRY STV_DEFAULT"
_ZN3cub18CUB_300001_SM_10006detail6reduce28DeviceReduceSingleTileKernelINS2_10policy_hubIN4cuda3std3__45tupleIJblEEEyN6thrust24THRUST_300001_SM_1000_NS8cuda_cub9__find_if7functorIS9_EEE10Policy1000EPS9_SI_iSF_S9_S9_NS7_10__identityEEEvT0_T1_T2_T3_T4_T6_:
.text._ZN3cub18CUB_300001_SM_10006detail6reduce28DeviceReduceSingleTileKernelINS2_10policy_hubIN4cuda3std3__45tupleIJblEEEyN6thrust24THRUST_300001_SM_1000_NS8cuda_cub9__find_if7functorIS9_EEE10Policy1000EPS9_SI_iSF_S9_S9_NS7_10__identityEEEvT0_T1_T2_T3_T4_T6_:
[----:B------:R-:W-:Y:S01]  /*0000*/  LDC R1, c[0x0][0x37c] ;  /* 0x0000df00ff017b82 */ /* 0x000fe20000000800 */
[----:B------:R-:W0:Y:S07]  /*0010*/  LDCU UR4, c[0x0][0x390] ;  /* 0x00007200ff0477ac */ /* 0x000e2e0008000800 */
[----:B------:R-:W1:Y:S01]  /*0020*/  LDC.U8 R0, c[0x0][0x398] ;  /* 0x0000e600ff007b82 */ /* 0x000e620000000000 */
[----:B------:R-:W2:Y:S01]  /*0030*/  LDCU.64 UR8, c[0x0][0x358] ;  /* 0x00006b00ff0877ac */ /* 0x000ea20008000a00 */
[----:B0-----:R-:W-:-:S09]  /*0040*/  UISETP.NE.AND UP0, UPT, UR4, URZ, UPT ;  /* 0x000000ff0400728c */ /* 0x001fd2000bf05270 */
[----:B--2---:R-:W-:Y:S05]  /*0050*/  BRA.U UP0, `(.L_x_0) ;  /* 0x0000000100207547 */ /* 0x004fea000b800000 */
[----:B------:R-:W0:Y:S02]  /*0060*/  S2R R2, SR_TID.X ;  /* 0x0000000000027919 */ /* 0x000e240000002100 */
[----:B0-----:R-:W-:-:S13]  /*0070*/  ISETP.NE.AND P0, PT, R2, RZ, PT ;  /* 0x000000ff0200720c */ /* 0x001fda0003f05270 */
[----:B------:R-:W-:Y:S05]  /*0080*/  @P0 EXIT ;  /* 0x000000000000094d */ /* 0x000fea0003800000 */
[----:B------:R-:W1:Y:S08]  /*0090*/  LDC.64 R2, c[0x0][0x388] ;  /* 0x0000e200ff027b82 */ /* 0x000e700000000a00 */
[----:B------:R-:W0:Y:S01]  /*00a0*/  LDC.64 R4, c[0x0][0x3a0] ;  /* 0x0000e800ff047b82 */ /* 0x000e220000000a00 */
[----:B-1----:R-:W-:Y:S04]  /*00b0*/  STG.E.U8 desc[UR8][R2.64], R0 ;  /* 0x0000000002007986 */ /* 0x002fe8000c101108 */
[----:B0-----:R-:W-:Y:S01]  /*00c0*/  STG.E.64 desc[UR8][R2.64+0x8], R4 ;  /* 0x0000080402007986 */ /* 0x001fe2000c101b08 */
[----:B------:R-:W-:Y:S05]  /*00d0*/  EXIT ;  /* 0x000000000000794d */ /* 0x000fea0003800000 */
.L_x_0:
[----:B------:R-:W-:Y:S01]  /*00e0*/  UISETP.GT.AND UP0, UPT, UR4, 0x3ff, UPT ;  /* 0x000003ff0400788c */ /* 0x000fe2000bf04270 */
[----:B------:R-:W-:Y:S08]  /*00f0*/  BSSY.RECONVERGENT B0, `(.L_x_1) ;  /* 0x00003d8000007945 */ /* 0x000ff00003800200 */
[----:B------:R-:W-:Y:S05]  /*0100*/  BRA.U UP0, `(.L_x_2) ;  /* 0x0000002100e47547 */ /* 0x000fea000b800000 */
[----:B------:R-:W0:Y:S01]  /*0110*/  S2R R5, SR_TID.X ;  /* 0x0000000000057919 */ /* 0x000e220000002100 */
[----:B------:R-:W-:Y:S01]  /*0120*/  BSSY.RECONVERGENT B1, `(.L_x_3) ;  /* 0x000000b000017945 */ /* 0x000fe20003800200 */
[----:B------:R-:W-:Y:S02]  /*0130*/  PRMT R4, RZ, 0x7610, R4 ;  /* 0x00007610ff047816 */ /* 0x000fe40000000004 */
[----:B------:R-:W-:Y:S02]  /*0140*/  CS2R R2, SRZ ;  /* 0x0000000000027805 */ /* 0x000fe4000001ff00 */
[----:B0-----:R-:W-:Y:S01]  /*0150*/  ISETP.GE.AND P0, PT, R5, UR4, PT ;  /* 0x0000000405007c0c */ /* 0x001fe2000bf06270 */
[----:B------:R-:W-:-:S12]  /*0160*/  IMAD.MOV.U32 R9, RZ, RZ, R5 ;  /* 0x000000ffff097224 */ /* 0x000fd800078e0005 */
[----:B------:R-:W-:Y:S05]  /*0170*/  @P0 BRA `(.L_x_4) ;  /* 0x0000000000140947 */ /* 0x000fea0003800000 */
[----:B------:R-:W0:Y:S02]  /*0180*/  LDC.64 R6, c[0x0][0x380] ;  /* 0x0000e000ff067b82 */ /* 0x000e240000000a00 */
[----:B0-----:R-:W-:-:S05]  /*0190*/  IMAD.WIDE.U32 R6, R5, 0x10, R6 ;  /* 0x0000001005067825 */ /* 0x001fca00078e0006 */
[----:B------:R0:W5:Y:S04]  /*01a0*/  LDG.E.U16.CONSTANT R4, desc[UR8][R6.64] ;  /* 0x0000000806047981 */ /* 0x000168000c1e9500 */
[----:B------:R0:W5:Y:S01]  /*01b0*/  LDG.E.64.CONSTANT R2, desc[UR8][R6.64+0x8] ;  /* 0x0000080806027981 */ /* 0x000162000c1e9b00 */
[----:B------:R-:W-:-:S07]  /*01c0*/  VIADD R9, R5, 0x100 ;  /* 0x0000010005097836 */ /* 0x000fce0000000000 */
.L_x_4:
[----:B------:R-:W-:Y:S05]  /*01d0*/  BSYNC.RECONVERGENT B1 ;  /* 0x0000000000017941 */ /* 0x000fea0003800200 */
.L_x_3:
[----:B------:R-:W-:Y:S01]  /*01e0*/  ISETP.GE.AND P0, PT, R9, UR4, PT ;  /* 0x0000000409007c0c */ /* 0x000fe2000bf06270 */
[----:B------:R-:W-:-:S12]  /*01f0*/  BSSY.RECONVERGENT B1, `(.L_x_5) ;  /* 0x0000058000017945 */ /* 0x000fd80003800200 */
[----:B------:R-:W-:Y:S05]  /*0200*/  @P0 BRA `(.L_x_6) ;  /* 0x0000000400580947 */ /* 0x000fea0003800000 */
[----:B------:R-:W-:Y:S01]  /*0210*/  LOP3.LUT R8, RZ, R9, RZ, 0x33, !PT ;  /* 0x00000009ff087212 */ /* 0x000fe200078e33ff */
[----:B0-----:R-:W0:Y:S01]  /*0220*/  LDC.64 R6, c[0x0][0x380] ;  /* 0x0000e000ff067b82 */ /* 0x001e220000000a00 */
[----:B------:R-:W-:Y:S03]  /*0230*/  BSSY.RECONVERGENT B2, `(.L_x_7) ;  /* 0x0000020000027945 */ /* 0x000fe60003800200 */
[----:B------:R-:W-:-:S05]  /*0240*/  VIADD R8, R8, UR4 ;  /* 0x0000000408087c36 */ /* 0x000fca0008000000 */
[C---:B------:R-:W-:Y:S02]  /*0250*/  LOP3.LUT R10, R8.reuse, 0x300, RZ, 0xc0, !PT ;  /* 0x00000300080a7812 */ /* 0x040fe400078ec0ff */
[----:B------:R-:W-:Y:S02]  /*0260*/  ISETP.GE.U32.AND P1, PT, R8, 0x300, PT ;  /* 0x000003000800780c */ /* 0x000fe40003f26070 */
[----:B------:R-:W-:-:S13]  /*0270*/  ISETP.NE.AND P0, PT, R10, 0x300, PT ;  /* 0x000003000a00780c */ /* 0x000fda0003f05270 */
[----:B------:R-:W-:Y:S05]  /*0280*/  @!P0 BRA `(.L_x_8) ;  /* 0x0000000000688947 */ /* 0x000fea0003800000 */
[----:B------:R-:W2:Y:S01]  /*0290*/  LDC.64 R10, c[0x0][0x380] ;  /* 0x0000e000ff0a7b82 */ /* 0x000ea20000000a00 */
[----:B------:R-:W-:-:S04]  /*02a0*/  LEA.HI R8, R8, 0x1, RZ, 0x18 ;  /* 0x0000000108087811 */ /* 0x000fc800078fc0ff */
[----:B------:R-:W-:-:S05]  /*02b0*/  LOP3.LUT R8, R8, 0x3, RZ, 0xc0, !PT ;  /* 0x0000000308087812 */ /* 0x000fca00078ec0ff */
[----:B------:R-:W-:Y:S02]  /*02c0*/  IMAD.MOV R8, RZ, RZ, -R8 ;  /* 0x000000ffff087224 */ /* 0x000fe400078e0a08 */
[----:B--2---:R-:W-:-:S04]  /*02d0*/  IMAD.WIDE.U32 R10, R9, 0x10, R10 ;  /* 0x00000010090a7825 */ /* 0x004fc800078e000a */
[----:B------:R-:W-:Y:S02]  /*02e0*/  IMAD.MOV.U32 R15, RZ, RZ, R10 ;  /* 0x000000ffff0f7224 */ /* 0x000fe400078e000a */
[----:B------:R-:W-:-:S07]  /*02f0*/  IMAD.MOV.U32 R13, RZ, RZ, R11 ;  /* 0x000000ffff0d7224 */ /* 0x000fce00078e000b */
.L_x_9:
[----:B------:R-:W-:-:S05]  /*0300*/  IMAD.MOV.U32 R12, RZ, RZ, R15 ;  /* 0x000000ffff0c7224 */ /* 0x000fca00078e000f */
[----:B------:R-:W2:Y:S04]  /*0310*/  LDG.E.U16.CONSTANT R14, desc[UR8][R12.64] ;  /* 0x000000080c0e7981 */ /* 0x000ea8000c1e9500 */
[----:B------:R3:W4:Y:S01]  /*0320*/  LDG.E.64.CONSTANT R10, desc[UR8][R12.64+0x8] ;  /* 0x000008080c0a7981 */ /* 0x000722000c1e9b00 */
[----:B------:R-:W-:Y:S01]  /*0330*/  VIADD R8, R8, 0x1 ;  /* 0x0000000108087836 */ /* 0x000fe20000000000 */
[----:B-----5:R-:W-:Y:S01]  /*0340*/  LOP3.LUT P2, RZ, R4, 0xff, RZ, 0xc0, !PT ;  /* 0x000000ff04ff7812 */ /* 0x020fe2000784c0ff */
[----:B------:R-:W-:Y:S01]  /*0350*/  VIADD R9, R9, 0x100 ;  /* 0x0000010009097836 */ /* 0x000fe20000000000 */
[----:B------:R-:W-:Y:S02]  /*0360*/  IADD3 R15, P5, PT, R12, 0x1000, RZ ;  /* 0x000010000c0f7810 */ /* 0x000fe40007fbe0ff */
[----:B------:R-:W-:-:S03]  /*0370*/  ISETP.NE.AND P4, PT, R8, RZ, PT ;  /* 0x000000ff0800720c */ /* 0x000fc60003f85270 */
[----:B---3--:R-:W-:Y:S01]  /*0380*/  IMAD.X R13, RZ, RZ, R13, P5 ;  /* 0x000000ffff0d7224 */ /* 0x008fe200028e060d */
[----:B--2---:R-:W-:Y:S02]  /*0390*/  LOP3.LUT P3, RZ, R14, 0xff, RZ, 0xc0, !PT ;  /* 0x000000ff0eff7812 */ /* 0x004fe4000786c0ff */
[----:B----4-:R-:W-:-:S03]  /*03a0*/  ISETP.LT.U32.AND P0, PT, R10, R2, PT ;  /* 0x000000020a00720c */ /* 0x010fc60003f01070 */
[----:B------:R-:W-:Y:S02]  /*03b0*/  @P2 SEL R14, R4, 0x1, !P3 ;  /* 0x00000001040e2807 */ /* 0x000fe40005800000 */
[----:B------:R-:W-:Y:S02]  /*03c0*/  ISETP.LT.AND.EX P0, PT, R11, R3, PT, P0 ;  /* 0x000000030b00720c */ /* 0x000fe40003f01300 */
[----:B------:R-:W-:-:S04]  /*03d0*/  PRMT R4, R14, 0x7610, R4 ;  /* 0x000076100e047816 */ /* 0x000fc80000000004 */
[C---:B------:R-:W-:Y:S02]  /*03e0*/  @P3 SEL R2, R10.reuse, R2, P0 ;  /* 0x000000020a023207 */ /* 0x040fe40000000000 */
[C---:B------:R-:W-:Y:S02]  /*03f0*/  @P3 SEL R3, R11.reuse, R3, P0 ;  /* 0x000000030b033207 */ /* 0x040fe40000000000 */
[----:B------:R-:W-:Y:S02]  /*0400*/  SEL R2, R10, R2, !P2 ;  /* 0x000000020a027207 */ /* 0x000fe40005000000 */
[----:B------:R-:W-:Y:S01]  /*0410*/  SEL R3, R11, R3, !P2 ;  /* 0x000000030b037207 */ /* 0x000fe20005000000 */
[----:B------:R-:W-:Y:S06]  /*0420*/  @P4 BRA `(.L_x_9) ;  /* 0xfffffffc00b44947 */ /* 0x000fec000383ffff */
.L_x_8:
[----:B------:R-:W-:Y:S05]  /*0430*/  BSYNC.RECONVERGENT B2 ;  /* 0x0000000000027941 */ /* 0x000fea0003800200 */
.L_x_7:
[----:B------:R-:W-:Y:S05]  /*0440*/  @!P1 BRA `(.L_x_6) ;  /* 0x0000000000c89947 */ /* 0x000fea0003800000 */
.L_x_10:
[----:B0-----:R-:W-:-:S05]  /*0450*/  IMAD.WIDE R20, R9, 0x10, R6 ;  /* 0x0000001009147825 */ /* 0x001fca00078e0206 */
[----:B------:R-:W2:Y:S04]  /*0460*/  LDG.E.U16.CONSTANT R19, desc[UR8][R20.64] ;  /* 0x0000000814137981 */ /* 0x000ea8000c1e9500 */
[----:B------:R-:W3:Y:S04]  /*0470*/  LDG.E.64.CONSTANT R10, desc[UR8][R20.64+0x8] ;  /* 0x00000808140a7981 */ /* 0x000ee8000c1e9b00 */
[----:B------:R-:W4:Y:S04]  /*0480*/  LDG.E.U16.CONSTANT R22, desc[UR8][R20.64+0x1000] ;  /* 0x0010000814167981 */ /* 0x000f28000c1e9500 */
[----:B------:R-:W4:Y:S04]  /*0490*/  LDG.E.64.CONSTANT R12, desc[UR8][R20.64+0x1008] ;  /* 0x00100808140c7981 */ /* 0x000f28000c1e9b00 */
[----:B------:R-:W4:Y:S04]  /*04a0*/  LDG.E.U16.CONSTANT R18, desc[UR8][R20.64+0x2000] ;  /* 0x0020000814127981 */ /* 0x000f28000c1e9500 */
[----:B------:R-:W4:Y:S04]  /*04b0*/  LDG.E.64.CONSTANT R14, desc[UR8][R20.64+0x2008] ;  /* 0x00200808140e7981 */ /* 0x000f28000c1e9b00 */
[----:B------:R-:W4:Y:S04]  /*04c0*/  LDG.E.U16.CONSTANT R8, desc[UR8][R20.64+0x3000] ;  /* 0x0030000814087981 */ /* 0x000f28000c1e9500 */
[----:B------:R-:W4:Y:S01]  /*04d0*/  LDG.E.64.CONSTANT R16, desc[UR8][R20.64+0x3008] ;  /* 0x0030080814107981 */ /* 0x000f22000c1e9b00 */
[----:B-----5:R-:W-:Y:S01]  /*04e0*/  LOP3.LUT P2, RZ, R4, 0xff, RZ, 0xc0, !PT ;  /* 0x000000ff04ff7812 */ /* 0x020fe2000784c0ff */
[----:B------:R-:W-:-:S02]  /*04f0*/  IMAD.MOV.U32 R23, RZ, RZ, R3 ;  /* 0x000000ffff177224 */ /* 0x000fc400078e0003 */
[----:B------:R-:W-:Y:S01]  /*0500*/  VIADD R9, R9, 0x400 ;  /* 0x0000040009097836 */ /* 0x000fe20000000000 */
[----:B--2---:R-:W-:Y:S02]  /*0510*/  LOP3.LUT P1, RZ, R19, 0xff, RZ, 0xc0, !PT ;  /* 0x000000ff13ff7812 */ /* 0x004fe4000782c0ff */
[----:B---3--:R-:W-:-:S07]  /*0520*/  ISETP.LT.U32.AND P0, PT, R10, R2, PT ;  /* 0x000000020a00720c */ /* 0x008fce0003f01070 */
[----:B------:R-:W-:Y:S02]  /*0530*/  @P2 SEL R19, R4, 0x1, !P1 ;  /* 0x0000000104132807 */ /* 0x000fe40004800000 */
[-C--:B------:R-:W-:Y:S02]  /*0540*/  ISETP.LT.AND.EX P0, PT, R11, R23.reuse, PT, P0 ;  /* 0x000000170b00720c */ /* 0x080fe40003f01300 */
[----:B------:R-:W-:Y:S02]  /*0550*/  LOP3.LUT P3, RZ, R19, 0xff, RZ, 0xc0, !PT ;  /* 0x000000ff13ff7812 */ /* 0x000fe4000786c0ff */
[----:B----4-:R-:W-:Y:S02]  /*0560*/  LOP3.LUT P4, RZ, R22, 0xff, RZ, 0xc0, !PT ;  /* 0x000000ff16ff7812 */ /* 0x010fe4000788c0ff */
[----:B------:R-:W-:Y:S02]  /*0570*/  @P1 SEL R2, R10, R2, P0 ;  /* 0x000000020a021207 */ /* 0x000fe40000000000 */
[----:B------:R-:W-:-:S02]  /*0580*/  @P1 SEL R23, R11, R23, P0 ;  /* 0x000000170b171207 */ /* 0x000fc40000000000 */
[----:B------:R-:W-:Y:S02]  /*0590*/  SEL R3, R10, R2, !P2 ;  /* 0x000000020a037207 */ /* 0x000fe40005000000 */
[----:B------:R-:W-:Y:S02]  /*05a0*/  SEL R11, R11, R23, !P2 ;  /* 0x000000170b0b7207 */ /* 0x000fe40005000000 */
[----:B------:R-:W-:Y:S02]  /*05b0*/  ISETP.LT.U32.AND P0, PT, R12, R3, PT ;  /* 0x000000030c00720c */ /* 0x000fe40003f01070 */
[----:B------:R-:W-:Y:S02]  /*05c0*/  @P3 SEL R22, R19, 0x1, !P4 ;  /* 0x0000000113163807 */ /* 0x000fe40006000000 */
[----:B------:R-:W-:Y:S02]  /*05d0*/  ISETP.LT.AND.EX P0, PT, R13, R11, PT, P0 ;  /* 0x0000000b0d00720c */ /* 0x000fe40003f01300 */
[----:B------:R-:W-:-:S02]  /*05e0*/  LOP3.LUT P2, RZ, R18, 0xff, RZ, 0xc0, !PT ;  /* 0x000000ff12ff7812 */ /* 0x000fc4000784c0ff */
[----:B------:R-:W-:Y:S02]  /*05f0*/  @P4 SEL R3, R12, R3, P0 ;  /* 0x000000030c034207 */ /* 0x000fe40000000000 */
[----:B------:R-:W-:Y:S02]  /*0600*/  LOP3.LUT P1, RZ, R22, 0xff, RZ, 0xc0, !PT ;  /* 0x000000ff16ff7812 */ /* 0x000fe4000782c0ff */
[C---:B------:R-:W-:Y:S02]  /*0610*/  @P4 SEL R11, R13.reuse, R11, P0 ;  /* 0x0000000b0d0b4207 */ /* 0x040fe40000000000 */
[----:B------:R-:W-:Y:S02]  /*0620*/  SEL R3, R12, R3, !P3 ;  /* 0x000000030c037207 */ /* 0x000fe40005800000 */
[----:B------:R-:W-:Y:S02]  /*0630*/  SEL R13, R13, R11, !P3 ;  /* 0x0000000b0d0d7207 */ /* 0x000fe40005800000 */
[----:B------:R-:W-:-:S02]  /*0640*/  ISETP.LT.U32.AND P0, PT, R14, R3, PT ;  /* 0x000000030e00720c */ /* 0x000fc40003f01070 */
[----:B------:R-:W-:Y:S02]  /*0650*/  LOP3.LUT P3, RZ, R8, 0xff, RZ, 0xc0, !PT ;  /* 0x000000ff08ff7812 */ /* 0x000fe4000786c0ff */
[C---:B------:R-:W-:Y:S02]  /*0660*/  ISETP.LT.AND.EX P0, PT, R15.reuse, R13, PT, P0 ;  /* 0x0000000d0f00720c */ /* 0x040fe40003f01300 */
[----:B------:R-:W-:Y:S02]  /*0670*/  @P1 SEL R18, R22, 0x1, !P2 ;  /* 0x0000000116121807 */ /* 0x000fe40005000000 */
[C---:B------:R-:W-:Y:S02]  /*0680*/  @P2 SEL R3, R14.reuse, R3, P0 ;  /* 0x000000030e032207 */ /* 0x040fe40000000000 */
[----:B------:R-:W-:Y:S02]  /*0690*/  @P2 SEL R13, R15, R13, P0 ;  /* 0x0000000d0f0d2207 */ /* 0x000fe40000000000 */
[----:B------:R-:W-:-:S02]  /*06a0*/  SEL R3, R14, R3, !P1 ;  /* 0x000000030e037207 */ /* 0x000fc40004800000 */
[----:B------:R-:W-:Y:S02]  /*06b0*/  LOP3.LUT P2, RZ, R18, 0xff, RZ, 0xc0, !PT ;  /* 0x000000ff12ff7812 */ /* 0x000fe4000784c0ff */
[----:B------:R-:W-:Y:S02]  /*06c0*/  SEL R15, R15, R13, !P1 ;  /* 0x0000000d0f0f7207 */ /* 0x000fe40004800000 */
[----:B------:R-:W-:Y:S02]  /*06d0*/  ISETP.GE.AND P1, PT, R9, UR4, PT ;  /* 0x0000000409007c0c */ /* 0x000fe4000bf26270 */
[----:B------:R-:W-:-:S04]  /*06e0*/  ISETP.LT.U32.AND P0, PT, R16, R3, PT ;  /* 0x000000031000720c */ /* 0x000fc80003f01070 */
[----:B------:R-:W-:-:S03]  /*06f0*/  ISETP.LT.AND.EX P0, PT, R17, R15, PT, P0 ;  /* 0x0000000f1100720c */ /* 0x000fc60003f01300 */
[----:B------:R-:W-:Y:S02]  /*0700*/  @P2 SEL R8, R18, 0x1, !P3 ;  /* 0x0000000112082807 */ /* 0x000fe40005800000 */
[C---:B------:R-:W-:Y:S02]  /*0710*/  @P3 SEL R3, R16.reuse, R3, P0 ;  /* 0x0000000310033207 */ /* 0x040fe40000000000 */
[C---:B------:R-:W-:Y:S02]  /*0720*/  @P3 SEL R15, R17.reuse, R15, P0 ;  /* 0x0000000f110f3207 */ /* 0x040fe40000000000 */
[----:B------:R-:W-:Y:S02]  /*0730*/  SEL R2, R16, R3, !P2 ;  /* 0x0000000310027207 */ /* 0x000fe40005000000 */
[----:B------:R-:W-:Y:S02]  /*0740*/  SEL R3, R17, R15, !P2 ;  /* 0x0000000f11037207 */ /* 0x000fe40005000000 */
[----:B------:R-:W-:Y:S01]  /*0750*/  PRMT R4, R8, 0x7610, R4 ;  /* 0x0000761008047816 */ /* 0x000fe20000000004 */
[----:B------:R-:W-:Y:S06]  /*0760*/  @!P1 BRA `(.L_x_10) ;  /* 0xfffffffc00389947 */ /* 0x000fec000383ffff */
.L_x_6:
[----:B------:R-:W-:Y:S05]  /*0770*/  BSYNC.RECONVERGENT B1 ;  /* 0x0000000000017941 */ /* 0x000fea0003800200 */
.L_x_5:
[----:B------:R-:W-:-:S09]  /*0780*/  UISETP.GE.AND UP0, UPT, UR4, 0x100, UPT ;  /* 0x000001000400788c */ /* 0x000fd2000bf06270 */
[----:B------:R-:W-:Y:S05]  /*0790*/  BRA.U !UP0, `(.L_x_11) ;  /* 0x0000000d08407547 */ /* 0x000fea000b800000 */
[----:B------:R-:W2:Y:S01]  /*07a0*/  S2R R10, SR_LANEID ;  /* 0x00000000000a7919 */ /* 0x000ea20000000000 */
[----:B0----5:R-:W-:Y:S01]  /*07b0*/  LOP3.LUT R6, R4, 0xff, RZ, 0xc0, !PT ;  /* 0x000000ff04067812 */ /* 0x021fe200078ec0ff */
[----:B------:R-:W-:Y:S01]  /*07c0*/  BSSY.RECONVERGENT B1, `(.L_x_12) ;  /* 0x0000016000017945 */ /* 0x000fe20003800200 */
[----:B------:R0:W3:Y:S04]  /*07d0*/  SHFL.DOWN PT, R9, R2, 0x1, 0x1f ;  /* 0x08201f0002097f89 */ /* 0x0000e800000e0000 */
[----:B------:R0:W4:Y:S04]  /*07e0*/  SHFL.DOWN PT, R8, R3, 0x1, 0x1f ;  /* 0x08201f0003087f89 */ /* 0x00012800000e0000 */
[----:B------:R0:W0:Y:S01]  /*07f0*/  SHFL.DOWN PT, R7, R6, 0x1, 0x1f ;  /* 0x08201f0006077f89 */ /* 0x00002200000e0000 */
[----:B--2---:R-:W-:-:S02]  /*0800*/  ISETP.GT.AND P0, PT, R10, 0x1e, PT ;  /* 0x0000001e0a00780c */ /* 0x004fc40003f04270 */
[C---:B------:R-:W-:Y:S02]  /*0810*/  ISETP.GT.AND P3, PT, R10.reuse, 0x1d, PT ;  /* 0x0000001d0a00780c */ /* 0x040fe40003f64270 */
[----:B------:R-:W-:-:S09]  /*0820*/  ISETP.GT.AND P2, PT, R10, 0x1b, PT ;  /* 0x0000001b0a00780c */ /* 0x000fd20003f44270 */
[----:B0--34-:R-:W-:Y:S05]  /*0830*/  @P0 BRA `(.L_x_13) ;  /* 0x0000000000380947 */ /* 0x019fea0003800000 */
[----:B------:R-:W-:Y:S01]  /*0840*/  LOP3.LUT P1, RZ, R7, 0xff, RZ, 0xc0, !PT ;  /* 0x000000ff07ff7812 */ /* 0x000fe2000782c0ff */
[----:B------:R-:W-:Y:S01]  /*0850*/  IMAD.MOV.U32 R11, RZ, RZ, 0x1 ;  /* 0x00000001ff0b7424 */ /* 0x000fe200078e00ff */
[----:B------:R-:W-:-:S04]  /*0860*/  LOP3.LUT P0, R6, R4, 0xff, RZ, 0xc0, !PT ;  /* 0x000000ff04067812 */ /* 0x000fc8000780c0ff */
[----:B------:R-:W-:-:S13]  /*0870*/  PLOP3.LUT P0, PT, P0, P1, PT, 0x2f, 0xf2 ;  /* 0x0000000000f2781c */ /* 0x000fda0000702577 */
[----:B------:R-:W-:Y:S02]  /*0880*/  @!P0 ISETP.LT.U32.AND P1, PT, R9, R2, PT ;  /* 0x000000020900820c */ /* 0x000fe40003f21070 */
[----:B------:R-:W-:Y:S02]  /*0890*/  @P0 ISETP.NE.AND P4, PT, R6, RZ, PT ;  /* 0x000000ff0600020c */ /* 0x000fe40003f85270 */
[----:B------:R-:W-:Y:S02]  /*08a0*/  @!P0 PRMT R4, R11, 0x7610, R4 ;  /* 0x000076100b048816 */ /* 0x000fe40000000004 */
[----:B------:R-:W-:Y:S02]  /*08b0*/  @!P0 ISETP.LT.AND.EX P1, PT, R8, R3, PT, P1 ;  /* 0x000000030800820c */ /* 0x000fe40003f21310 */
[----:B------:R-:W-:Y:S02]  /*08c0*/  @P0 SEL R6, R7, R4, !P4 ;  /* 0x0000000407060207 */ /* 0x000fe40006000000 */
[----:B------:R-:W-:-:S02]  /*08d0*/  @!P0 SEL R2, R9, R2, P1 ;  /* 0x0000000209028207 */ /* 0x000fc40000800000 */
[----:B------:R-:W-:Y:S02]  /*08e0*/  @!P0 SEL R3, R8, R3, P1 ;  /* 0x0000000308038207 */ /* 0x000fe40000800000 */
[----:B------:R-:W-:Y:S02]  /*08f0*/  @P0 PRMT R4, R6, 0x7610, R4 ;  /* 0x0000761006040816 */ /* 0x000fe40000000004 */
[----:B------:R-:W-:Y:S02]  /*0900*/  @P0 SEL R2, R9, R2, !P4 ;  /* 0x0000000209020207 */ /* 0x000fe40006000000 */
[----:B------:R-:W-:-:S07]  /*0910*/  @P0 SEL R3, R8, R3, !P4 ;  /* 0x0000000308030207 */ /* 0x000fce0006000000 */
.L_x_13:
[----:B------:R-:W-:Y:S05]  /*0920*/  BSYNC.RECONVERGENT B1 ;  /* 0x0000000000017941 */ /* 0x000fea0003800200 */
.L_x_12:
[----:B------:R-:W-:Y:S01]  /*0930*/  LOP3.LUT R7, R4, 0xff, RZ, 0xc0, !PT ;  /* 0x000000ff04077812 */ /* 0x000fe200078ec0ff */
[----:B------:R0:W2:Y:S01]  /*0940*/  SHFL.DOWN PT, R9, R2, 0x2, 0x1f ;  /* 0x08401f0002097f89 */ /* 0x0000a200000e0000 */
[----:B------:R-:W-:Y:S01]  /*0950*/  BSSY.RECONVERGENT B1, `(.L_x_14) ;  /* 0x0000015000017945 */ /* 0x000fe20003800200 */
[C---:B------:R-:W-:Y:S02]  /*0960*/  ISETP.GT.AND P5, PT, R10.reuse, 0x17, PT ;  /* 0x000000170a00780c */ /* 0x040fe40003fa4270 */
[----:B------:R0:W3:Y:S01]  /*0970*/  SHFL.DOWN PT, R8, R3, 0x2, 0x1f ;  /* 0x08401f0003087f89 */ /* 0x0000e200000e0000 */
[C---:B------:R-:W-:Y:S02]  /*0980*/  ISETP.GT.AND P4, PT, R10.reuse, 0xf, PT ;  /* 0x0000000f0a00780c */ /* 0x040fe40003f84270 */
[----:B------:R-:W-:Y:S01]  /*0990*/  ISETP.NE.AND P1, PT, R10, RZ, PT ;  /* 0x000000ff0a00720c */ /* 0x000fe20003f25270 */
[----:B------:R-:W4:Y:S01]  /*09a0*/  SHFL.DOWN PT, R7, R7, 0x2, 0x1f ;  /* 0x08401f0007077f89 */ /* 0x000f2200000e0000 */
[----:B------:R-:W-:Y:S11]  /*09b0*/  @P3 BRA `(.L_x_15) ;  /* 0x0000000000383947 */ /* 0x000ff60003800000 */
[----:B----4-:R-:W-:Y:S01]  /*09c0*/  LOP3.LUT P0, RZ, R7, 0xff, RZ, 0xc0, !PT ;  /* 0x000000ff07ff7812 */ /* 0x010fe2000780c0ff */
[----:B------:R-:W-:Y:S01]  /*09d0*/  IMAD.MOV.U32 R10, RZ, RZ, 0x1 ;  /* 0x00000001ff0a7424 */ /* 0x000fe200078e00ff */
[----:B------:R-:W-:-:S04]  /*09e0*/  LOP3.LUT P3, R6, R4, 0xff, RZ, 0xc0, !PT ;  /* 0x000000ff04067812 */ /* 0x000fc8000786c0ff */
[----:B------:R-:W-:-:S13]  /*09f0*/  PLOP3.LUT P0, PT, P3, P0, PT, 0x2f, 0xf2 ;  /* 0x0000000000f2781c */ /* 0x000fda0001f00577 */
[----:B--2---:R-:W-:Y:S02]  /*0a00*/  @!P0 ISETP.LT.U32.AND P3, PT, R9, R2, PT ;  /* 0x000000020900820c */ /* 0x004fe40003f61070 */
[----:B------:R-:W-:Y:S02]  /*0a10*/  @P0 ISETP.NE.AND P6, PT, R6, RZ, PT ;  /* 0x000000ff0600020c */ /* 0x000fe40003fc5270 */
[----:B------:R-:W-:Y:S02]  /*0a20*/  @!P0 PRMT R4, R10, 0x7610, R4 ;  /* 0x000076100a048816 */ /* 0x000fe40000000004 */
[----:B---3--:R-:W-:Y:S02]  /*0a30*/  @!P0 ISETP.LT.AND.EX P3, PT, R8, R3, PT, P3 ;  /* 0x000000030800820c */ /* 0x008fe40003f61330 */
[----:B------:R-:W-:Y:S02]  /*0a40*/  @P0 SEL R6, R7, R4, !P6 ;  /* 0x0000000407060207 */ /* 0x000fe40007000000 */
[----:B0-----:R-:W-:-:S02]  /*0a50*/  @!P0 SEL R2, R9, R2, P3 ;  /* 0x0000000209028207 */ /* 0x001fc40001800000 */
[----:B------:R-:W-:Y:S02]  /*0a60*/  @!P0 SEL R3, R8, R3, P3 ;  /* 0x0000000308038207 */ /* 0x000fe40001800000 */
[----:B------:R-:W-:Y:S02]  /*0a70*/  @P0 PRMT R4, R6, 0x7610, R4 ;  /* 0x0000761006040816 */ /* 0x000fe40000000004 */
[----:B------:R-:W-:Y:S02]  /*0a80*/  @P0 SEL R2, R9, R2, !P6 ;  /* 0x0000000209020207 */ /* 0x000fe40007000000 */
[----:B------:R-:W-:-:S07]  /*0a90*/  @P0 SEL R3, R8, R3, !P6 ;  /* 0x0000000308030207 */ /* 0x000fce0007000000 */
.L_x_15:
[----:B------:R-:W-:Y:S05]  /*0aa0*/  BSYNC.RECONVERGENT B1 ;  /* 0x0000000000017941 */ /* 0x000fea0003800200 */
.L_x_14:
[----:B----4-:R-:W-:Y:S01]  /*0ab0*/  LOP3.LUT R7, R4, 0xff, RZ, 0xc0, !PT ;  /* 0x000000ff04077812 */ /* 0x010fe200078ec0ff */
[----:B--2---:R2:W4:Y:S01]  /*0ac0*/  SHFL.DOWN PT, R9, R2, 0x4, 0x1f ;  /* 0x08801f0002097f89 */ /* 0x00452200000e0000 */
[----:B------:R-:W-:Y:S03]  /*0ad0*/  BSSY.RECONVERGENT B1, `(.L_x_16) ;  /* 0x0000012000017945 */ /* 0x000fe60003800200 */
[----:B---3--:R2:W3:Y:S04]  /*0ae0*/  SHFL.DOWN PT, R8, R3, 0x4, 0x1f ;  /* 0x08801f0003087f89 */ /* 0x0084e800000e0000 */
[----:B------:R-:W0:Y:S01]  /*0af0*/  SHFL.DOWN PT, R7, R7, 0x4, 0x1f ;  /* 0x08801f0007077f89 */ /* 0x000e2200000e0000 */
[----:B------:R-:W-:Y:S05]  /*0b00*/  @P2 BRA `(.L_x_17) ;  /* 0x0000000000382947 */ /* 0x000fea0003800000 */
[----:B0-----:R-:W-:Y:S01]  /*0b10*/  LOP3.LUT P0, RZ, R7, 0xff, RZ, 0xc0, !PT ;  /* 0x000000ff07ff7812 */ /* 0x001fe2000780c0ff */
[----:B------:R-:W-:Y:S01]  /*0b20*/  IMAD.MOV.U32 R10, RZ, RZ, 0x1 ;  /* 0x00000001ff0a7424 */ /* 0x000fe200078e00ff */
[----:B------:R-:W-:-:S04]  /*0b30*/  LOP3.LUT P2, R6, R4, 0xff, RZ, 0xc0, !PT ;  /* 0x000000ff04067812 */ /* 0x000fc8000784c0ff */
[----:B------:R-:W-:-:S13]  /*0b40*/  PLOP3.LUT P0, PT, P2, P0, PT, 0x2f, 0xf2 ;  /* 0x0000000000f2781c */ /* 0x000fda0001700577 */
[----:B----4-:R-:W-:Y:S02]  /*0b50*/  @!P0 ISETP.LT.U32.AND P2, PT, R9, R2, PT ;  /* 0x000000020900820c */ /* 0x010fe40003f41070 */
[----:B------:R-:W-:Y:S02]  /*0b60*/  @P0 ISETP.NE.AND P3, PT, R6, RZ, PT ;  /* 0x000000ff0600020c */ /* 0x000fe40003f65270 */
[----:B------:R-:W-:Y:S02]  /*0b70*/  @!P0 PRMT R4, R10, 0x7610, R4 ;  /* 0x000076100a048816 */ /* 0x000fe40000000004 */
[----:B---3--:R-:W-:Y:S02]  /*0b80*/  @!P0 ISETP.LT.AND.EX P2, PT, R8, R3, PT, P2 ;  /* 0x000000030800820c */ /* 0x008fe40003f41320 */
[----:B------:R-:W-:Y:S02]  /*0b90*/  @P0 SEL R6, R7, R4, !P3 ;  /* 0x0000000407060207 */ /* 0x000fe40005800000 */
[----:B--2---:R-:W-:-:S02]  /*0ba0*/  @!P0 SEL R2, R9, R2, P2 ;  /* 0x0000000209028207 */ /* 0x004fc40001000000 */
[----:B------:R-:W-:Y:S02]  /*0bb0*/  @!P0 SEL R3, R8, R3, P2 ;  /* 0x0000000308038207 */ /* 0x000fe40001000000 */
[----:B------:R-:W-:Y:S02]  /*0bc0*/  @P0 PRMT R4, R6, 0x7610, R4 ;  /* 0x0000761006040816 */ /* 0x000fe40000000004 */
[----:B------:R-:W-:Y:S02]  /*0bd0*/  @P0 SEL R2, R9, R2, !P3 ;  /* 0x0000000209020207 */ /* 0x000fe40005800000 */
[----:B------:R-:W-:-:S07]  /*0be0*/  @P0 SEL R3, R8, R3, !P3 ;  /* 0x0000000308030207 */ /* 0x000fce0005800000 */
.L_x_17:
[----:B------:R-:W-:Y:S05]  /*0bf0*/  BSYNC.RECONVERGENT B1 ;  /* 0x0000000000017941 */ /* 0x000fea0003800200 */
.L_x_16:
[----:B0-----:R-:W-:Y:S01]  /*0c00*/  LOP3.LUT R7, R4, 0xff, RZ, 0xc0, !PT ;  /* 0x000000ff04077812 */ /* 0x001fe200078ec0ff */
[----:B----4-:R0:W4:Y:S01]  /*0c10*/  SHFL.DOWN PT, R9, R2, 0x8, 0x1f ;  /* 0x09001f0002097f89 */ /* 0x01012200000e0000 */
        /* <DEDUP_REMOVED lines=18> */
.L_x_19:
[----:B------:R-:W-:Y:S05]  /*0d40*/  BSYNC.RECONVERGENT B1 ;  /* 0x0000000000017941 */ /* 0x000fea0003800200 */
.L_x_18:
        /* <DEDUP_REMOVED lines=20> */
.L_x_21:
[----:B------:R-:W-:Y:S05]  /*0e90*/  BSYNC.RECONVERGENT B1 ;  /* 0x0000000000017941 */ /* 0x000fea0003800200 */
.L_x_20:
[----:B------:R-:W-:Y:S04]  /*0ea0*/  BSSY.RECONVERGENT B1, `(.L_x_22) ;  /* 0x000000a000017945 */ /* 0x000fe80003800200 */
[----:B------:R-:W-:Y:S05]  /*0eb0*/  @P1 BRA `(.L_x_23) ;  /* 0x0000000000201947 */ /* 0x000fea0003800000 */
[----:B---3--:R-:W3:Y:S01]  /*0ec0*/  S2R R8, SR_CgaCtaId ;  /* 0x0000000000087919 */ /* 0x008ee20000008800 */
[----:B0-----:R-:W-:Y:S02]  /*0ed0*/  MOV R7, 0x400 ;  /* 0x0000040000077802 */ /* 0x001fe40000000f00 */
[----:B------:R-:W-:-:S04]  /*0ee0*/  SHF.R.U32.HI R6, RZ, 0x1, R5 ;  /* 0x00000001ff067819 */ /* 0x000fc80000011605 */
[----:B------:R-:W-:Y:S02]  /*0ef0*/  LOP3.LUT R6, R6, 0x1f0, RZ, 0xc0, !PT ;  /* 0x000001f006067812 */ /* 0x000fe400078ec0ff */
[----:B---3--:R-:W-:-:S05]  /*0f00*/  LEA R7, R8, R7, 0x18 ;  /* 0x0000000708077211 */ /* 0x008fca00078ec0ff */
[----:B------:R-:W-:-:S05]  /*0f10*/  IMAD.IADD R7, R6, 0x1, R7 ;  /* 0x0000000106077824 */ /* 0x000fca00078e0207 */
[----:B------:R0:W-:Y:S04]  /*0f20*/  STS.64 [R7+0x10], R2 ;  /* 0x0000100207007388 */ /* 0x0001e80000000a00 */
[----:B------:R0:W-:Y:S02]  /*0f30*/  STS.U8 [R7+0x8], R4 ;  /* 0x0000080407007388 */ /* 0x0001e40000000000 */
.L_x_23:
[----:B------:R-:W-:Y:S05]  /*0f40*/  BSYNC.RECONVERGENT B1 ;  /* 0x0000000000017941 */ /* 0x000fea0003800200 */
.L_x_22:
[----:B------:R-:W-:Y:S01]  /*0f50*/  BAR.SYNC.DEFER_BLOCKING 0x0 ;  /* 0x0000000000007b1d */ /* 0x000fe20000010000 */
[----:B------:R-:W-:-:S13]  /*0f60*/  ISETP.NE.AND P1, PT, R5, RZ, PT ;  /* 0x000000ff0500720c */ /* 0x000fda0003f25270 */
[----:B------:R-:W-:Y:S05]  /*0f70*/  @P1 BRA `(.L_x_24) ;  /* 0x0000002c00bc1947 */ /* 0x000fea0003800000 */
[----:B------:R-:W5:Y:S01]  /*0f80*/  S2UR UR6, SR_CgaCtaId ;  /* 0x00000000000679c3 */ /* 0x000f620000008800 */
[----:B------:R-:W-:Y:S01]  /*0f90*/  UMOV UR5, 0x400 ;  /* 0x0000040000057882 */ /* 0x000fe20000000000 */
[----:B------:R-:W-:Y:S01]  /*0fa0*/  LOP3.LUT P2, RZ, R4, 0xff, RZ, 0xc0, !PT ;  /* 0x000000ff04ff7812 */ /* 0x000fe2000784c0ff */
[----:B-----5:R-:W-:-:S09]  /*0fb0*/  ULEA UR5, UR6, UR5, 0x18 ;  /* 0x0000000506057291 */ /* 0x020fd2000f8ec0ff */
[----:B------:R-:W5:Y:S04]  /*0fc0*/  LDS.U8 R16, [UR5+0x18] ;  /* 0x00001805ff107984 */ /* 0x000f680008000000 */
[----:B0-----:R-:W0:Y:S04]  /*0fd0*/  LDS.64 R6, [UR5+0x20] ;  /* 0x00002005ff067984 */ /* 0x001e280008000a00 */
[----:B------:R-:W1:Y:S04]  /*0fe0*/  LDS.U8 R17, [UR5+0x28] ;  /* 0x00002805ff117984 */ /* 0x000e680008000000 */
[----:B------:R-:W2:Y:S04]  /*0ff0*/  LDS.64 R12, [UR5+0x30] ;  /* 0x00003005ff0c7984 */ /* 0x000ea80008000a00 */
[----:B------:R-:W2:Y:S04]  /*1000*/  LDS.U8 R18, [UR5+0x38] ;  /* 0x00003805ff127984 */ /* 0x000ea80008000000 */
[----:B------:R-:W2:Y:S04]  /*1010*/  LDS.64 R10, [UR5+0x40] ;  /* 0x00004005ff0a7984 */ /* 0x000ea80008000a00 */
[----:B------:R-:W2:Y:S04]  /*1020*/  LDS.U8 R14, [UR5+0x48] ;  /* 0x00004805ff0e7984 */ /* 0x000ea80008000000 */
[----:B---34-:R-:W3:Y:S01]  /*1030*/  LDS.64 R8, [UR5+0x50] ;  /* 0x00005005ff087984 */ /* 0x018ee20008000a00 */
[----:B-----5:R-:W-:-:S02]  /*1040*/  ISETP.NE.AND P4, PT, R16, RZ, PT ;  /* 0x000000ff1000720c */ /* 0x020fc40003f85270 */
[----:B0-----:R-:W-:Y:S02]  /*1050*/  ISETP.LT.U32.AND P0, PT, R6, R2, PT ;  /* 0x000000020600720c */ /* 0x001fe40003f01070 */
[----:B------:R-:W-:Y:S02]  /*1060*/  @P2 SEL R16, R4, 0x1, !P4 ;  /* 0x0000000104102807 */ /* 0x000fe40006000000 */
[----:B------:R-:W-:Y:S02]  /*1070*/  ISETP.LT.AND.EX P0, PT, R7, R3, PT, P0 ;  /* 0x000000030700720c */ /* 0x000fe40003f01300 */
[----:B------:R-:W-:Y:S02]  /*1080*/  LOP3.LUT P3, RZ, R16, 0xff, RZ, 0xc0, !PT ;  /* 0x000000ff10ff7812 */ /* 0x000fe4000786c0ff */
[----:B-1----:R-:W-:-:S03]  /*1090*/  ISETP.NE.AND P5, PT, R17, RZ, PT ;  /* 0x000000ff1100720c */ /* 0x002fc60003fa5270 */
[C---:B--2---:R-:W-:Y:S02]  /*10a0*/  @P4 SEL R2, R6.reuse, R2, P0 ;  /* 0x0000000206024207 */ /* 0x044fe40000000000 */
[C---:B------:R-:W-:Y:S02]  /*10b0*/  @P4 SEL R3, R7.reuse, R3, P0 ;  /* 0x0000000307034207 */ /* 0x040fe40000000000 */
[----:B------:R-:W-:Y:S02]  /*10c0*/  SEL R5, R6, R2, !P2 ;  /* 0x0000000206057207 */ /* 0x000fe40005000000 */
[----:B------:R-:W-:Y:S02]  /*10d0*/  SEL R15, R7, R3, !P2 ;  /* 0x00000003070f7207 */ /* 0x000fe40005000000 */
[----:B------:R-:W-:Y:S01]  /*10e0*/  ISETP.LT.U32.AND P0, PT, R12, R5, PT ;  /* 0x000000050c00720c */ /* 0x000fe20003f01070 */
[----:B------:R-:W-:Y:S01]  /*10f0*/  LDS.64 R6, [UR5+0x60] ;  /* 0x00006005ff067984 */ /* 0x000fe20008000a00 */
[----:B------:R-:W-:-:S02]  /*1100*/  @P3 SEL R17, R16, 0x1, !P5 ;  /* 0x0000000110113807 */ /* 0x000fc40006800000 */
[----:B------:R-:W-:Y:S01]  /*1110*/  ISETP.LT.AND.EX P0, PT, R13, R15, PT, P0 ;  /* 0x0000000f0d00720c */ /* 0x000fe20003f01300 */
[----:B------:R-:W0:Y:S01]  /*1120*/  LDS.U8 R16, [UR5+0x58] ;  /* 0x00005805ff107984 */ /* 0x000e220008000000 */
[----:B------:R-:W-:Y:S02]  /*1130*/  LOP3.LUT P2, RZ, R17, 0xff, RZ, 0xc0, !PT ;  /* 0x000000ff11ff7812 */ /* 0x000fe4000784c0ff */
[----:B------:R-:W-:Y:S02]  /*1140*/  @P5 SEL R5, R12, R5, P0 ;  /* 0x000000050c055207 */ /* 0x000fe40000000000 */
[----:B------:R-:W-:Y:S02]  /*1150*/  ISETP.NE.AND P4, PT, R18, RZ, PT ;  /* 0x000000ff1200720c */ /* 0x000fe40003f85270 */
[----:B------:R-:W-:Y:S02]  /*1160*/  @P5 SEL R15, R13, R15, P0 ;  /* 0x0000000f0d0f5207 */ /* 0x000fe40000000000 */
[----:B------:R-:W-:-:S02]  /*1170*/  SEL R3, R12, R5, !P3 ;  /* 0x000000050c037207 */ /* 0x000fc40005800000 */
[----:B------:R-:W-:Y:S01]  /*1180*/  SEL R15, R13, R15, !P3 ;  /* 0x0000000f0d0f7207 */ /* 0x000fe20005800000 */
[----:B------:R-:W1:Y:S01]  /*1190*/  LDS.U8 R12, [UR5+0x68] ;  /* 0x00006805ff0c7984 */ /* 0x000e620008000000 */
[----:B------:R-:W-:Y:S02]  /*11a0*/  ISETP.LT.U32.AND P0, PT, R10, R3, PT ;  /* 0x000000030a00720c */ /* 0x000fe40003f01070 */
[----:B------:R-:W-:Y:S01]  /*11b0*/  @P2 SEL R18, R17, 0x1, !P4 ;  /* 0x0000000111122807 */ /* 0x000fe20006000000 */
[----:B------:R-:W2:Y:S01]  /*11c0*/  LDS.64 R4, [UR5+0x70] ;  /* 0x00007005ff047984 */ /* 0x000ea20008000a00 */
[----:B------:R-:W-:Y:S02]  /*11d0*/  ISETP.LT.AND.EX P0, PT, R11, R15, PT, P0 ;  /* 0x0000000f0b00720c */ /* 0x000fe40003f01300 */
[----:B------:R-:W-:Y:S02]  /*11e0*/  LOP3.LUT P5, RZ, R18, 0xff, RZ, 0xc0, !PT ;  /* 0x000000ff12ff7812 */ /* 0x000fe400078ac0ff */
[----:B------:R-:W-:-:S02]  /*11f0*/  @P4 SEL R3, R10, R3, P0 ;  /* 0x000000030a034207 */ /* 0x000fc40000000000 */
[----:B------:R-:W-:Y:S02]  /*1200*/  ISETP.NE.AND P3, PT, R14, RZ, PT ;  /* 0x000000ff0e00720c */ /* 0x000fe40003f65270 */
[C---:B------:R-:W-:Y:S02]  /*1210*/  @P4 SEL R15, R11.reuse, R15, P0 ;  /* 0x0000000f0b0f4207 */ /* 0x040fe40000000000 */
[----:B------:R-:W-:Y:S02]  /*1220*/  SEL R13, R10, R3, !P2 ;  /* 0x000000030a0d7207 */ /* 0x000fe40005000000 */
[----:B------:R-:W-:Y:S01]  /*1230*/  SEL R15, R11, R15, !P2 ;  /* 0x0000000f0b0f7207 */ /* 0x000fe20005000000 */
[----:B------:R-:W4:Y:S01]  /*1240*/  LDS.U8 R10, [UR5+0x78] ;  /* 0x00007805ff0a7984 */ /* 0x000f220008000000 */
[----:B---3--:R-:W-:Y:S02]  /*1250*/  ISETP.LT.U32.AND P0, PT, R8, R13, PT ;  /* 0x0000000d0800720c */ /* 0x008fe40003f01070 */
[----:B------:R-:W-:Y:S01]  /*1260*/  @P5 SEL R14, R18, 0x1, !P3 ;  /* 0x00000001120e5807 */ /* 0x000fe20005800000 */
[----:B------:R-:W3:Y:S01]  /*1270*/  LDS.64 R2, [UR5+0x80] ;  /* 0x00008005ff027984 */ /* 0x000ee20008000a00 */
[----:B------:R-:W-:-:S02]  /*1280*/  ISETP.LT.AND.EX P0, PT, R9, R15, PT, P0 ;  /* 0x0000000f0900720c */ /* 0x000fc40003f01300 */
[----:B------:R-:W-:Y:S02]  /*1290*/  LOP3.LUT P4, RZ, R14, 0xff, RZ, 0xc0, !PT ;  /* 0x000000ff0eff7812 */ /* 0x000fe4000788c0ff */
[----:B------:R-:W-:Y:S02]  /*12a0*/  @P3 SEL R13, R8, R13, P0 ;  /* 0x0000000d080d3207 */ /* 0x000fe40000000000 */
[----:B0-----:R-:W-:Y:S02]  /*12b0*/  ISETP.NE.AND P2, PT, R16, RZ, PT ;  /* 0x000000ff1000720c */ /* 0x001fe40003f45270 */
[C---:B------:R-:W-:Y:S02]  /*12c0*/  @P3 SEL R15, R9.reuse, R15, P0 ;  /* 0x0000000f090f3207 */ /* 0x040fe40000000000 */
[----:B------:R-:W-:Y:S02]  /*12d0*/  SEL R11, R8, R13, !P5 ;  /* 0x0000000d080b7207 */ /* 0x000fe40006800000 */
[----:B------:R-:W-:-:S02]  /*12e0*/  SEL R13, R9, R15, !P5 ;  /* 0x0000000f090d7207 */ /* 0x000fc40006800000 */
[----:B------:R-:W-:Y:S02]  /*12f0*/  ISETP.LT.U32.AND P0, PT, R6, R11, PT ;  /* 0x0000000b0600720c */ /* 0x000fe40003f01070 */
[----:B------:R-:W-:Y:S02]  /*1300*/  @P4 SEL R16, R14, 0x1, !P2 ;  /* 0x000000010e104807 */ /* 0x000fe40005000000 */
[----:B------:R-:W-:Y:S02]  /*1310*/  ISETP.LT.AND.EX P0, PT, R7, R13, PT, P0 ;  /* 0x0000000d0700720c */ /* 0x000fe40003f01300 */
[----:B------:R-:W-:Y:S02]  /*1320*/  LOP3.LUT P5, RZ, R16, 0xff, RZ, 0xc0, !PT ;  /* 0x000000ff10ff7812 */ /* 0x000fe400078ac0ff */
[----:B------:R-:W-:Y:S02]  /*1330*/  @P2 SEL R11, R6, R11, P0 ;  /* 0x0000000b060b2207 */ /* 0x000fe40000000000 */
[----:B-1----:R-:W-:-:S02]  /*1340*/  ISETP.NE.AND P3, PT, R12, RZ, PT ;  /* 0x000000ff0c00720c */ /* 0x002fc40003f65270 */
[C---:B------:R-:W-:Y:S02]  /*1350*/  @P2 SEL R13, R7.reuse, R13, P0 ;  /* 0x0000000d070d2207 */ /* 0x040fe40000000000 */
[----:B------:R-:W-:Y:S02]  /*1360*/  SEL R9, R6, R11, !P4 ;  /* 0x0000000b06097207 */ /* 0x000fe40006000000 */
[----:B------:R-:W-:Y:S02]  /*1370*/  SEL R11, R7, R13, !P4 ;  /* 0x0000000d070b7207 */ /* 0x000fe40006000000 */
[----:B--2---:R-:W-:Y:S02]  /*1380*/  ISETP.LT.U32.AND P0, PT, R4, R9, PT ;  /* 0x000000090400720c */ /* 0x004fe40003f01070 */
[----:B------:R-:W-:Y:S02]  /*1390*/  @P5 SEL R12, R16, 0x1, !P3 ;  /* 0x00000001100c5807 */ /* 0x000fe40005800000 */
[----:B------:R-:W-:-:S02]  /*13a0*/  ISETP.LT.AND.EX P0, PT, R5, R11, PT, P0 ;  /* 0x0000000b0500720c */ /* 0x000fc40003f01300 */
[----:B----4-:R-:W-:Y:S02]  /*13b0*/  ISETP.NE.AND P4, PT, R10, RZ, PT ;  /* 0x000000ff0a00720c */ /* 0x010fe40003f85270 */
[----:B------:R-:W-:Y:S02]  /*13c0*/  @P3 SEL R9, R4, R9, P0 ;  /* 0x0000000904093207 */ /* 0x000fe40000000000 */
[----:B------:R-:W-:Y:S02]  /*13d0*/  LOP3.LUT P2, RZ, R12, 0xff, RZ, 0xc0, !PT ;  /* 0x000000ff0cff7812 */ /* 0x000fe4000784c0ff */
[C---:B------:R-:W-:Y:S02]  /*13e0*/  @P3 SEL R11, R5.reuse, R11, P0 ;  /* 0x0000000b050b3207 */ /* 0x040fe40000000000 */
[----:B------:R-:W-:Y:S02]  /*13f0*/  SEL R7, R4, R9, !P5 ;  /* 0x0000000904077207 */ /* 0x000fe40006800000 */
[----:B------:R-:W-:-:S02]  /*1400*/  SEL R5, R5, R11, !P5 ;  /* 0x0000000b05057207 */ /* 0x000fc40006800000 */
[----:B---3--:R-:W-:-:S04]  /*1410*/  ISETP.LT.U32.AND P0, PT, R2, R7, PT ;  /* 0x000000070200720c */ /* 0x008fc80003f01070 */
[C---:B------:R-:W-:Y:S02]  /*1420*/  ISETP.LT.AND.EX P0, PT, R3.reuse, R5, PT, P0 ;  /* 0x000000050300720c */ /* 0x040fe40003f01300 */
[----:B------:R-:W-:Y:S02]  /*1430*/  @P2 SEL R10, R12, 0x1, !P4 ;  /* 0x000000010c0a2807 */ /* 0x000fe40006000000 */
[----:B------:R-:W-:Y:S02]  /*1440*/  @P4 SEL R7, R2, R7, P0 ;  /* 0x0000000702074207 */ /* 0x000fe40000000000 */
[----:B------:R-:W-:Y:S02]  /*1450*/  @P4 SEL R5, R3, R5, P0 ;  /* 0x0000000503054207 */ /* 0x000fe40000000000 */
[----:B------:R-:W-:Y:S02]  /*1460*/  PRMT R4, R10, 0x7610, R4 ;  /* 0x000076100a047816 */ /* 0x000fe40000000004 */
[----:B------:R-:W-:-:S02]  /*1470*/  SEL R2, R2, R7, !P2 ;  /* 0x0000000702027207 */ /* 0x000fc40005000000 */
[----:B------:R-:W-:Y:S01]  /*1480*/  SEL R3, R3, R5, !P2 ;  /* 0x0000000503037207 */ /* 0x000fe20005000000 */
[----:B------:R-:W-:Y:S06]  /*1490*/  BRA `(.L_x_24) ;  /* 0x0000002800747947 */ /* 0x000fec0003800000 */
.L_x_11:
[----:B------:R-:W2:Y:S01]  /*14a0*/  S2R R13, SR_LANEID ;  /* 0x00000000000d7919 */ /* 0x000ea20000000000 */
[----:B0-----:R-:W-:Y:S01]  /*14b0*/  LOP3.LUT R6, R5, 0x3e0, RZ, 0xc0, !PT ;  /* 0x000003e005067812 */ /* 0x001fe200078ec0ff */
[----:B------:R-:W-:Y:S04]  /*14c0*/  BSSY.RECONVERGENT B1, `(.L_x_25) ;  /* 0x0000022000017945 */ /* 0x000fe80003800200 */
[----:B------:R-:W-:Y:S01]  /*14d0*/  VIADD R7, R6, 0x20 ;  /* 0x0000002006077836 */ /* 0x000fe20000000000 */
[----:B------:R-:W-:-:S04]  /*14e0*/  LOP3.LUT R6, RZ, R6, RZ, 0x33, !PT ;  /* 0x00000006ff067212 */ /* 0x000fc800078e33ff */
[----:B------:R-:W-:Y:S01]  /*14f0*/  ISETP.GT.AND P0, PT, R7, UR4, PT ;  /* 0x0000000407007c0c */ /* 0x000fe2000bf04270 */
[----:B------:R-:W-:-:S05]  /*1500*/  VIADD R6, R6, UR4 ;  /* 0x0000000406067c36 */ /* 0x000fca0008000000 */
[----:B------:R-:W-:-:S05]  /*1510*/  SEL R6, R6, 0x1f, P0 ;  /* 0x0000001f06067807 */ /* 0x000fca0000000000 */
[----:B-----5:R0:W3:Y:S01]  /*1520*/  SHFL.DOWN PT, R8, R3, 0x1, R6 ;  /* 0x0820000003087989 */ /* 0x0200e200000e0006 */
[C---:B--2---:R-:W-:Y:S01]  /*1530*/  VIADD R7, R13.reuse, 0x2 ;  /* 0x000000020d077836 */ /* 0x044fe20000000000 */
[CC--:B------:R-:W-:Y:S01]  /*1540*/  ISETP.GE.AND P0, PT, R13.reuse, R6.reuse, PT ;  /* 0x000000060d00720c */ /* 0x0c0fe20003f06270 */
[C---:B------:R-:W-:Y:S01]  /*1550*/  VIADD R11, R13.reuse, 0x8 ;  /* 0x000000080d0b7836 */ /* 0x040fe20000000000 */
[C---:B------:R-:W-:Y:S01]  /*1560*/  ISETP.NE.AND P1, PT, R13.reuse, RZ, PT ;  /* 0x000000ff0d00720c */ /* 0x040fe20003f25270 */
[----:B------:R-:W-:Y:S01]  /*1570*/  VIADD R9, R13, 0x4 ;  /* 0x000000040d097836 */ /* 0x000fe20000000000 */
[-C--:B------:R-:W-:Y:S02]  /*1580*/  ISETP.GT.AND P5, PT, R7, R6.reuse, PT ;  /* 0x000000060700720c */ /* 0x080fe40003fa4270 */
[----:B------:R-:W-:Y:S02]  /*1590*/  LOP3.LUT R7, R4, 0xff, RZ, 0xc0, !PT ;  /* 0x000000ff04077812 */ /* 0x000fe400078ec0ff */
[----:B------:R-:W-:-:S02]  /*15a0*/  ISETP.GT.AND P2, PT, R11, R6, PT ;  /* 0x000000060b00720c */ /* 0x000fc40003f44270 */
[----:B------:R0:W2:Y:S01]  /*15b0*/  SHFL.DOWN PT, R11, R2, 0x1, R6 ;  /* 0x08200000020b7989 */ /* 0x0000a200000e0006 */
[----:B------:R-:W-:Y:S01]  /*15c0*/  ISETP.GT.AND P3, PT, R9, R6, PT ;  /* 0x000000060900720c */ /* 0x000fe20003f64270 */
[----:B------:R-:W-:Y:S02]  /*15d0*/  VIADD R9, R13, 0x10 ;  /* 0x000000100d097836 */ /* 0x000fe40000000000 */
[----:B------:R0:W4:Y:S01]  /*15e0*/  SHFL.DOWN PT, R7, R7, 0x1, R6 ;  /* 0x0820000007077989 */ /* 0x00012200000e0006 */
[----:B---3--:R-:W-:Y:S09]  /*15f0*/  @P0 BRA `(.L_x_26) ;  /* 0x0000000000380947 */ /* 0x008ff20003800000 */
[----:B----4-:R-:W-:Y:S01]  /*1600*/  LOP3.LUT P0, RZ, R7, 0xff, RZ, 0xc0, !PT ;  /* 0x000000ff07ff7812 */ /* 0x010fe2000780c0ff */
[----:B------:R-:W-:Y:S01]  /*1610*/  IMAD.MOV.U32 R12, RZ, RZ, 0x1 ;  /* 0x00000001ff0c7424 */ /* 0x000fe200078e00ff */
[----:B------:R-:W-:-:S04]  /*1620*/  LOP3.LUT P4, R10, R4, 0xff, RZ, 0xc0, !PT ;  /* 0x000000ff040a7812 */ /* 0x000fc8000788c0ff */
[----:B------:R-:W-:-:S13]  /*1630*/  PLOP3.LUT P0, PT, P4, P0, PT, 0x2f, 0xf2 ;  /* 0x0000000000f2781c */ /* 0x000fda0002700577 */
[----:B--2---:R-:W-:Y:S02]  /*1640*/  @!P0 ISETP.LT.U32.AND P4, PT, R11, R2, PT ;  /* 0x000000020b00820c */ /* 0x004fe40003f81070 */
[----:B------:R-:W-:Y:S02]  /*1650*/  @P0 ISETP.NE.AND P6, PT, R10, RZ, PT ;  /* 0x000000ff0a00020c */ /* 0x000fe40003fc5270 */
[----:B------:R-:W-:Y:S02]  /*1660*/  @!P0 PRMT R4, R12, 0x7610, R4 ;  /* 0x000076100c048816 */ /* 0x000fe40000000004 */
[----:B------:R-:W-:Y:S02]  /*1670*/  @!P0 ISETP.LT.AND.EX P4, PT, R8, R3, PT, P4 ;  /* 0x000000030800820c */ /* 0x000fe40003f81340 */
[----:B------:R-:W-:Y:S02]  /*1680*/  @P0 SEL R7, R7, R4, !P6 ;  /* 0x0000000407070207 */ /* 0x000fe40007000000 */
[----:B0-----:R-:W-:-:S02]  /*1690*/  @!P0 SEL R2, R11, R2, P4 ;  /* 0x000000020b028207 */ /* 0x001fc40002000000 */
[C---:B------:R-:W-:Y:S02]  /*16a0*/  @!P0 SEL R3, R8.reuse, R3, P4 ;  /* 0x0000000308038207 */ /* 0x040fe40002000000 */
[----:B------:R-:W-:Y:S02]  /*16b0*/  @P0 PRMT R4, R7, 0x7610, R4 ;  /* 0x0000761007040816 */ /* 0x000fe40000000004 */
[----:B------:R-:W-:Y:S02]  /*16c0*/  @P0 SEL R2, R11, R2, !P6 ;  /* 0x000000020b020207 */ /* 0x000fe40007000000 */
[----:B------:R-:W-:-:S07]  /*16d0*/  @P0 SEL R3, R8, R3, !P6 ;  /* 0x0000000308030207 */ /* 0x000fce0007000000 */
.L_x_26:
[----:B------:R-:W-:Y:S05]  /*16e0*/  BSYNC.RECONVERGENT B1 ;  /* 0x0000000000017941 */ /* 0x000fea0003800200 */
.L_x_25:
[----:B----4-:R-:W-:Y:S01]  /*16f0*/  LOP3.LUT R7, R4, 0xff, RZ, 0xc0, !PT ;  /* 0x000000ff04077812 */ /* 0x010fe200078ec0ff */
[----:B------:R3:W4:Y:S01]  /*1700*/  SHFL.DOWN PT, R8, R3, 0x2, R6 ;  /* 0x0840000003087989 */ /* 0x00072200000e0006 */
[----:B------:R-:W-:Y:S01]  /*1710*/  ISETP.GT.AND P4, PT, R9, R6, PT ;  /* 0x000000060900720c */ /* 0x000fe20003f84270 */
[----:B------:R-:W-:Y:S02]  /*1720*/  BSSY.RECONVERGENT B1, `(.L_x_27) ;  /* 0x0000012000017945 */ /* 0x000fe40003800200 */
[----:B------:R3:W0:Y:S04]  /*1730*/  SHFL.DOWN PT, R9, R2, 0x2, R6 ;  /* 0x0840000002097989 */ /* 0x00062800000e0006 */
[----:B------:R3:W0:Y:S01]  /*1740*/  SHFL.DOWN PT, R7, R7, 0x2, R6 ;  /* 0x0840000007077989 */ /* 0x00062200000e0006 */
[----:B------:R-:W-:Y:S05]  /*1750*/  @P5 BRA `(.L_x_28) ;  /* 0x0000000000385947 */ /* 0x000fea0003800000 */
[----:B0-----:R-:W-:Y:S01]  /*1760*/  LOP3.LUT P0, RZ, R7, 0xff, RZ, 0xc0, !PT ;  /* 0x000000ff07ff7812 */ /* 0x001fe2000780c0ff */
[----:B--2---:R-:W-:Y:S01]  /*1770*/  IMAD.MOV.U32 R11, RZ, RZ, 0x1 ;  /* 0x00000001ff0b7424 */ /* 0x004fe200078e00ff */
[----:B------:R-:W-:-:S04]  /*1780*/  LOP3.LUT P5, R10, R4, 0xff, RZ, 0xc0, !PT ;  /* 0x000000ff040a7812 */ /* 0x000fc800078ac0ff */
[----:B------:R-:W-:-:S13]  /*1790*/  PLOP3.LUT P0, PT, P5, P0, PT, 0x2f, 0xf2 ;  /* 0x0000000000f2781c */ /* 0x000fda0002f00577 */
[----:B------:R-:W-:Y:S02]  /*17a0*/  @!P0 ISETP.LT.U32.AND P5, PT, R9, R2, PT ;  /* 0x000000020900820c */ /* 0x000fe40003fa1070 */
[----:B------:R-:W-:Y:S02]  /*17b0*/  @P0 ISETP.NE.AND P6, PT, R10, RZ, PT ;  /* 0x000000ff0a00020c */ /* 0x000fe40003fc5270 */
[----:B------:R-:W-:Y:S02]  /*17c0*/  @!P0 PRMT R4, R11, 0x7610, R4 ;  /* 0x000076100b048816 */ /* 0x000fe40000000004 */
[----:B----4-:R-:W-:Y:S02]  /*17d0*/  @!P0 ISETP.LT.AND.EX P5, PT, R8, R3, PT, P5 ;  /* 0x000000030800820c */ /* 0x010fe40003fa1350 */
[----:B------:R-:W-:Y:S02]  /*17e0*/  @P0 SEL R7, R7, R4, !P6 ;  /* 0x0000000407070207 */ /* 0x000fe40007000000 */
[----:B---3--:R-:W-:-:S02]  /*17f0*/  @!P0 SEL R2, R9, R2, P5 ;  /* 0x0000000209028207 */ /* 0x008fc40002800000 */
[C---:B------:R-:W-:Y:S02]  /*1800*/  @!P0 SEL R3, R8.reuse, R3, P5 ;  /* 0x0000000308038207 */ /* 0x040fe40002800000 */
[----:B------:R-:W-:Y:S02]  /*1810*/  @P0 PRMT R4, R7, 0x7610, R4 ;  /* 0x0000761007040816 */ /* 0x000fe40000000004 */
[----:B------:R-:W-:Y:S02]  /*1820*/  @P0 SEL R2, R9, R2, !P6 ;  /* 0x0000000209020207 */ /* 0x000fe40007000000 */
[----:B------:R-:W-:-:S07]  /*1830*/  @P0 SEL R3, R8, R3, !P6 ;  /* 0x0000000308030207 */ /* 0x000fce0007000000 */
.L_x_28:
[----:B------:R-:W-:Y:S05]  /*1840*/  BSYNC.RECONVERGENT B1 ;  /* 0x0000000000017941 */ /* 0x000fea0003800200 */
.L_x_27:
[----:B0-----:R-:W-:Y:S01]  /*1850*/  LOP3.LUT R7, R4, 0xff, RZ, 0xc0, !PT ;  /* 0x000000ff04077812 */ /* 0x001fe200078ec0ff */
[----:B------:R0:W0:Y:S01]  /*1860*/  SHFL.DOWN PT, R9, R2, 0x4, R6 ;  /* 0x0880000002097989 */ /* 0x00002200000e0006 */
[----:B------:R-:W-:Y:S03]  /*1870*/  BSSY.RECONVERGENT B1, `(.L_x_29) ;  /* 0x0000012000017945 */ /* 0x000fe60003800200 */
[----:B----4-:R4:W0:Y:S04]  /*1880*/  SHFL.DOWN PT, R8, R3, 0x4, R6 ;  /* 0x0880000003087989 */ /* 0x01082800000e0006 */
        /* <DEDUP_REMOVED lines=9> */
[----:B------:R-:W-:Y:S02]  /*1920*/  @!P0 ISETP.LT.AND.EX P3, PT, R8, R3, PT, P3 ;  /* 0x000000030800820c */ /* 0x000fe40003f61330 */
[----:B------:R-:W-:Y:S02]  /*1930*/  @P0 SEL R7, R7, R4, !P5 ;  /* 0x0000000407070207 */ /* 0x000fe40006800000 */
[----:B---3--:R-:W-:-:S02]  /*1940*/  @!P0 SEL R2, R9, R2, P3 ;  /* 0x0000000209028207 */ /* 0x008fc40001800000 */
[C---:B----4-:R-:W-:Y:S02]  /*1950*/  @!P0 SEL R3, R8.reuse, R3, P3 ;  /* 0x0000000308038207 */ /* 0x050fe40001800000 */
[----:B------:R-:W-:Y:S02]  /*1960*/  @P0 PRMT R4, R7, 0x7610, R4 ;  /* 0x0000761007040816 */ /* 0x000fe40000000004 */
[----:B------:R-:W-:Y:S02]  /*1970*/  @P0 SEL R2, R9, R2, !P5 ;  /* 0x0000000209020207 */ /* 0x000fe40006800000 */
[----:B------:R-:W-:-:S07]  /*1980*/  @P0 SEL R3, R8, R3, !P5 ;  /* 0x0000000308030207 */ /* 0x000fce0006800000 */
.L_x_30:
[----:B------:R-:W-:Y:S05]  /*1990*/  BSYNC.RECONVERGENT B1 ;  /* 0x0000000000017941 */ /* 0x000fea0003800200 */
.L_x_29:
[----:B0-----:R-:W-:Y:S01]  /*19a0*/  LOP3.LUT R7, R4, 0xff, RZ, 0xc0, !PT ;  /* 0x000000ff04077812 */ /* 0x001fe200078ec0ff */
[----:B------:R0:W0:Y:S01]  /*19b0*/  SHFL.DOWN PT, R9, R2, 0x8, R6 ;  /* 0x0900000002097989 */ /* 0x00002200000e0006 */
[----:B------:R-:W-:Y:S03]  /*19c0*/  BSSY.RECONVERGENT B1, `(.L_x_31) ;  /* 0x0000012000017945 */ /* 0x000fe60003800200 */
        /* <DEDUP_REMOVED lines=17> */
.L_x_32:
[----:B------:R-:W-:Y:S05]  /*1ae0*/  BSYNC.RECONVERGENT B1 ;  /* 0x0000000000017941 */ /* 0x000fea0003800200 */
.L_x_31:
[----:B0-----:R-:W-:Y:S01]  /*1af0*/  LOP3.LUT R7, R4, 0xff, RZ, 0xc0, !PT ;  /* 0x000000ff04077812 */ /* 0x001fe200078ec0ff */
[----:B------:R0:W0:Y:S01]  /*1b00*/  SHFL.DOWN PT, R9, R2, 0x10, R6 ;  /* 0x0a00000002097989 */ /* 0x00002200000e0006 */
[----:B------:R-:W-:Y:S03]  /*1b10*/  BSSY.RECONVERGENT B1, `(.L_x_33) ;  /* 0x0000012000017945 */ /* 0x000fe60003800200 */
[----:B------:R0:W0:Y:S04]  /*1b20*/  SHFL.DOWN PT, R8, R3, 0x10, R6 ;  /* 0x0a00000003087989 */ /* 0x00002800000e0006 */
[----:B------:R0:W0:Y:S01]  /*1b30*/  SHFL.DOWN PT, R7, R7, 0x10, R6 ;  /* 0x0a00000007077989 */ /* 0x00002200000e0006 */
[----:B------:R-:W-:Y:S05]  /*1b40*/  @P4 BRA `(.L_x_34) ;  /* 0x0000000000384947 */ /* 0x000fea0003800000 */
[----:B0-----:R-:W-:Y:S01]  /*1b50*/  LOP3.LUT P0, RZ, R7, 0xff, RZ, 0xc0, !PT ;  /* 0x000000ff07ff7812 */ /* 0x001fe2000780c0ff */
[----:B------:R-:W-:Y:S01]  /*1b60*/  IMAD.MOV.U32 R10, RZ, RZ, 0x1 ;  /* 0x00000001ff0a7424 */ /* 0x000fe200078e00ff */
[----:B---34-:R-:W-:-:S04]  /*1b70*/  LOP3.LUT P2, R6, R4, 0xff, RZ, 0xc0, !PT ;  /* 0x000000ff04067812 */ /* 0x018fc8000784c0ff */
        /* <DEDUP_REMOVED lines=11> */
.L_x_34:
[----:B------:R-:W-:Y:S05]  /*1c30*/  BSYNC.RECONVERGENT B1 ;  /* 0x0000000000017941 */ /* 0x000fea0003800200 */
.L_x_33:
[----:B------:R-:W-:Y:S04]  /*1c40*/  BSSY.RECONVERGENT B1, `(.L_x_35) ;  /* 0x000000a000017945 */ /* 0x000fe80003800200 */
[----:B------:R-:W-:Y:S05]  /*1c50*/  @P1 BRA `(.L_x_36) ;  /* 0x0000000000201947 */ /* 0x000fea0003800000 */
[----:B0-----:R-:W0:Y:S01]  /*1c60*/  S2R R8, SR_CgaCtaId ;  /* 0x0000000000087919 */ /* 0x001e220000008800 */
[----:B------:R-:W-:Y:S02]  /*1c70*/  MOV R7, 0x400 ;  /* 0x0000040000077802 */ /* 0x000fe40000000f00 */
[----:B---34-:R-:W-:-:S04]  /*1c80*/  SHF.R.U32.HI R6, RZ, 0x1, R5 ;  /* 0x00000001ff067819 */ /* 0x018fc80000011605 */
[----:B------:R-:W-:Y:S02]  /*1c90*/  LOP3.LUT R6, R6, 0x1f0, RZ, 0xc0, !PT ;  /* 0x000001f006067812 */ /* 0x000fe400078ec0ff */
[----:B0-----:R-:W-:-:S05]  /*1ca0*/  LEA R7, R8, R7, 0x18 ;  /* 0x0000000708077211 */ /* 0x001fca00078ec0ff */
[----:B------:R-:W-:-:S05]  /*1cb0*/  IMAD.IADD R7, R6, 0x1, R7 ;  /* 0x0000000106077824 */ /* 0x000fca00078e0207 */
[----:B------:R0:W-:Y:S04]  /*1cc0*/  STS.64 [R7+0x10], R2 ;  /* 0x0000100207007388 */ /* 0x0001e80000000a00 */
[----:B------:R0:W-:Y:S02]  /*1cd0*/  STS.U8 [R7+0x8], R4 ;  /* 0x0000080407007388 */ /* 0x0001e40000000000 */
.L_x_36:
[----:B------:R-:W-:Y:S05]  /*1ce0*/  BSYNC.RECONVERGENT B1 ;  /* 0x0000000000017941 */ /* 0x000fea0003800200 */
.L_x_35:
[----:B------:R-:W-:Y:S01]  /*1cf0*/  BAR.SYNC.DEFER_BLOCKING 0x0 ;  /* 0x0000000000007b1d */ /* 0x000fe20000010000 */
[----:B------:R-:W-:-:S13]  /*1d00*/  ISETP.NE.AND P1, PT, R5, RZ, PT ;  /* 0x000000ff0500720c */ /* 0x000fda0003f25270 */
[----:B------:R-:W-:Y:S05]  /*1d10*/  @P1 BRA `(.L_x_24) ;  /* 0x0000002000541947 */ /* 0x000fea0003800000 */
[----:B------:R-:W-:Y:S02]  /*1d20*/  UISETP.GE.AND UP0, UPT, UR4, 0x21, UPT ;  /* 0x000000210400788c */ /* 0x000fe4000bf06270 */
[----:B------:R-:W-:Y:S02]  /*1d30*/  UISETP.GE.AND UP1, UPT, UR4, 0x41, UPT ;  /* 0x000000410400788c */ /* 0x000fe4000bf26270 */
[----:B------:R-:W-:Y:S02]  /*1d40*/  UISETP.GE.AND UP2, UPT, UR4, 0x61, UPT ;  /* 0x000000610400788c */ /* 0x000fe4000bf46270 */
[----:B------:R-:W-:Y:S02]  /*1d50*/  UISETP.GE.AND UP3, UPT, UR4, 0x81, UPT ;  /* 0x000000810400788c */ /* 0x000fe4000bf66270 */
[----:B------:R-:W-:Y:S02]  /*1d60*/  UISETP.GE.AND UP4, UPT, UR4, 0xa1, UPT ;  /* 0x000000a10400788c */ /* 0x000fe4000bf86270 */
[----:B------:R-:W-:-:S02]  /*1d70*/  UISETP.GE.AND UP5, UPT, UR4, 0xc1, UPT ;  /* 0x000000c10400788c */ /* 0x000fc4000bfa6270 */
[----:B------:R-:W-:Y:S01]  /*1d80*/  UISETP.GE.AND UP6, UPT, UR4, 0xe1, UPT ;  /* 0x000000e10400788c */ /* 0x000fe2000bfc6270 */
[----:B------:R-:W-:Y:S10]  /*1d90*/  BRA.U !UP0, `(.L_x_37) ;  /* 0x00000001083c7547 */ /* 0x000ff4000b800000 */
[----:B------:R-:W5:Y:S01]  /*1da0*/  S2UR UR6, SR_CgaCtaId ;  /* 0x00000000000679c3 */ /* 0x000f620000008800 */
[----:B------:R-:W-:Y:S01]  /*1db0*/  UMOV UR5, 0x400 ;  /* 0x0000040000057882 */ /* 0x000fe20000000000 */
[----:B------:R-:W-:Y:S01]  /*1dc0*/  LOP3.LUT P3, RZ, R4, 0xff, RZ, 0xc0, !PT ;  /* 0x000000ff04ff7812 */ /* 0x000fe2000786c0ff */
[----:B-----5:R-:W-:-:S09]  /*1dd0*/  ULEA UR5, UR6, UR5, 0x18 ;  /* 0x0000000506057291 */ /* 0x020fd2000f8ec0ff */
[----:B------:R-:W5:Y:S04]  /*1de0*/  LDS.U8 R5, [UR5+0x18] ;  /* 0x00001805ff057984 */ /* 0x000f680008000000 */
[----:B0--34-:R-:W0:Y:S01]  /*1df0*/  LDS.64 R6, [UR5+0x20] ;  /* 0x00002005ff067984 */ /* 0x019e220008000a00 */
[----:B-----5:R-:W-:Y:S02]  /*1e00*/  ISETP.NE.AND P2, PT, R5, RZ, PT ;  /* 0x000000ff0500720c */ /* 0x020fe40003f45270 */
[----:B0-----:R-:W-:Y:S02]  /*1e10*/  ISETP.LT.U32.AND P0, PT, R6, R2, PT ;  /* 0x000000020600720c */ /* 0x001fe40003f01070 */
[----:B------:R-:W-:Y:S02]  /*1e20*/  @P3 SEL R5, R4, 0x1, !P2 ;  /* 0x0000000104053807 */ /* 0x000fe40005000000 */
[----:B------:R-:W-:-:S02]  /*1e30*/  ISETP.LT.AND.EX P0, PT, R7, R3, PT, P0 ;  /* 0x000000030700720c */ /* 0x000fc40003f01300 */
[----:B------:R-:W-:-:S05]  /*1e40*/  PRMT R4, R5, 0x7610, R4 ;  /* 0x0000761005047816 */ /* 0x000fca0000000004 */
[C---:B------:R-:W-:Y:S02]  /*1e50*/  @P2 SEL R2, R6.reuse, R2, P0 ;  /* 0x0000000206022207 */ /* 0x040fe40000000000 */
[C---:B------:R-:W-:Y:S02]  /*1e60*/  @P2 SEL R3, R7.reuse, R3, P0 ;  /* 0x0000000307032207 */ /* 0x040fe40000000000 */
[----:B------:R-:W-:Y:S02]  /*1e70*/  SEL R2, R6, R2, !P3 ;  /* 0x0000000206027207 */ /* 0x000fe40005800000 */
[----:B------:R-:W-:-:S07]  /*1e80*/  SEL R3, R7, R3, !P3 ;  /* 0x0000000307037207 */ /* 0x000fce0005800000 */
.L_x_37:
[----:B------:R-:W-:Y:S05]  /*1e90*/  BRA.U !UP1, `(.L_x_38) ;  /* 0x00000001093c7547 */ /* 0x000fea000b800000 */
        /* <DEDUP_REMOVED lines=15> */
.L_x_38:
        /* <DEDUP_REMOVED lines=16> */
.L_x_39:
        /* <DEDUP_REMOVED lines=16> */
.L_x_40:
        /* <DEDUP_REMOVED lines=16> */
.L_x_41:
        /* <DEDUP_REMOVED lines=16> */
.L_x_42:
        /* <DEDUP_REMOVED lines=15> */
[----:B------:R-:W-:Y:S01]  /*2480*/  SEL R3, R7, R3, !P3 ;  /* 0x0000000307037207 */ /* 0x000fe20005800000 */
[----:B------:R-:W-:Y:S06]  /*2490*/  BRA `(.L_x_24) ;  /* 0x0000001800747947 */ /* 0x000fec0003800000 */
.L_x_2:
[----:B------:R-:W0:Y:S01]  /*24a0*/  S2R R5, SR_TID.X ;  /* 0x0000000000057919 */ /* 0x000e220000002100 */
[----:B------:R-:W0:Y:S02]  /*24b0*/  LDC.64 R6, c[0x0][0x380] ;  /* 0x0000e000ff067b82 */ /* 0x000e240000000a00 */
[----:B0-----:R-:W-:-:S05]  /*24c0*/  IMAD.WIDE.U32 R6, R5, 0x10, R6 ;  /* 0x0000001005067825 */ /* 0x001fca00078e0006 */
[----:B------:R-:W2:Y:S04]  /*24d0*/  LDG.E.U16.CONSTANT R16, desc[UR8][R6.64] ;  /* 0x0000000806107981 */ /* 0x000ea8000c1e9500 */
[----:B------:R-:W3:Y:S04]  /*24e0*/  LDG.E.64.CONSTANT R12, desc[UR8][R6.64+0x8] ;  /* 0x00000808060c7981 */ /* 0x000ee8000c1e9b00 */
[----:B------:R-:W3:Y:S04]  /*24f0*/  LDG.E.64.CONSTANT R10, desc[UR8][R6.64+0x1008] ;  /* 0x00100808060a7981 */ /* 0x000ee8000c1e9b00 */
[----:B------:R-:W4:Y:S04]  /*2500*/  LDG.E.U16.CONSTANT R4, desc[UR8][R6.64+0x1000] ;  /* 0x0010000806047981 */ /* 0x000f28000c1e9500 */
[----:B------:R-:W5:Y:S04]  /*2510*/  LDG.E.U16.CONSTANT R14, desc[UR8][R6.64+0x2000] ;  /* 0x00200008060e7981 */ /* 0x000f68000c1e9500 */
[----:B------:R-:W5:Y:S04]  /*2520*/  LDG.E.64.CONSTANT R8, desc[UR8][R6.64+0x2008] ;  /* 0x0020080806087981 */ /* 0x000f68000c1e9b00 */
[----:B------:R-:W5:Y:S04]  /*2530*/  LDG.E.U16.CONSTANT R15, desc[UR8][R6.64+0x3000] ;  /* 0x00300008060f7981 */ /* 0x000f68000c1e9500 */
[----:B------:R-:W5:Y:S01]  /*2540*/  LDG.E.64.CONSTANT R2, desc[UR8][R6.64+0x3008] ;  /* 0x0030080806027981 */ /* 0x000f62000c1e9b00 */
[----:B------:R-:W-:Y:S01]  /*2550*/  UISETP.GE.U32.AND UP0, UPT, UR4, 0x800, UPT ;  /* 0x000008000400788c */ /* 0x000fe2000bf06070 */
[----:B--2---:R-:W-:-:S02]  /*2560*/  LOP3.LUT P1, RZ, R16, 0xff, RZ, 0xc0, !PT ;  /* 0x000000ff10ff7812 */ /* 0x004fc4000782c0ff */
[----:B---3--:R-:W-:-:S04]  /*2570*/  ISETP.LT.U32.AND P0, PT, R10, R12, PT ;  /* 0x0000000c0a00720c */ /* 0x008fc80003f01070 */
[CC--:B------:R-:W-:Y:S02]  /*2580*/  ISETP.LT.AND.EX P0, PT, R11.reuse, R13.reuse, PT, P0 ;  /* 0x0000000d0b00720c */ /* 0x0c0fe40003f01300 */
[----:B----4-:R-:W-:Y:S02]  /*2590*/  LOP3.LUT P2, RZ, R4, 0xff, RZ, 0xc0, !PT ;  /* 0x000000ff04ff7812 */ /* 0x010fe4000784c0ff */
[----:B------:R-:W-:Y:S02]  /*25a0*/  SEL R17, R10, R12, P0 ;  /* 0x0000000c0a117207 */ /* 0x000fe40000000000 */
[----:B------:R-:W-:Y:S02]  /*25b0*/  SEL R19, R11, R13, P0 ;  /* 0x0000000d0b137207 */ /* 0x000fe40000000000 */
[----:B------:R-:W-:Y:S02]  /*25c0*/  @P1 SEL R4, R16, 0x1, !P2 ;  /* 0x0000000110041807 */ /* 0x000fe40005000000 */
[----:B------:R-:W-:-:S02]  /*25d0*/  SEL R17, R12, R17, !P2 ;  /* 0x000000110c117207 */ /* 0x000fc40005000000 */
[----:B------:R-:W-:Y:S02]  /*25e0*/  SEL R19, R13, R19, !P2 ;  /* 0x000000130d137207 */ /* 0x000fe40005000000 */
[----:B-----5:R-:W-:Y:S02]  /*25f0*/  LOP3.LUT P3, RZ, R14, 0xff, RZ, 0xc0, !PT ;  /* 0x000000ff0eff7812 */ /* 0x020fe4000786c0ff */
[----:B------:R-:W-:Y:S02]  /*2600*/  LOP3.LUT P2, RZ, R4, 0xff, RZ, 0xc0, !PT ;  /* 0x000000ff04ff7812 */ /* 0x000fe4000784c0ff */
[----:B------:R-:W-:Y:S02]  /*2610*/  SEL R13, R10, R17, !P1 ;  /* 0x000000110a0d7207 */ /* 0x000fe40004800000 */
[----:B------:R-:W-:Y:S02]  /*2620*/  SEL R17, R11, R19, !P1 ;  /* 0x000000130b117207 */ /* 0x000fe40004800000 */
[----:B------:R-:W-:-:S02]  /*2630*/  ISETP.LT.U32.AND P0, PT, R8, R13, PT ;  /* 0x0000000d0800720c */ /* 0x000fc40003f01070 */
[----:B------:R-:W-:Y:S02]  /*2640*/  LOP3.LUT P4, RZ, R15, 0xff, RZ, 0xc0, !PT ;  /* 0x000000ff0fff7812 */ /* 0x000fe4000788c0ff */
[----:B------:R-:W-:-:S03]  /*2650*/  ISETP.LT.AND.EX P0, PT, R9, R17, PT, P0 ;  /* 0x000000110900720c */ /* 0x000fc60003f01300 */
[----:B------:R-:W-:Y:S02]  /*2660*/  @P2 SEL R14, R4, 0x1, !P3 ;  /* 0x00000001040e2807 */ /* 0x000fe40005800000 */
[C---:B------:R-:W-:Y:S02]  /*2670*/  @P3 SEL R13, R8.reuse, R13, P0 ;  /* 0x0000000d080d3207 */ /* 0x040fe40000000000 */
[C---:B------:R-:W-:Y:S02]  /*2680*/  @P3 SEL R17, R9.reuse, R17, P0 ;  /* 0x0000001109113207 */ /* 0x040fe40000000000 */
[----:B------:R-:W-:Y:S02]  /*2690*/  SEL R11, R8, R13, !P2 ;  /* 0x0000000d080b7207 */ /* 0x000fe40005000000 */
[----:B------:R-:W-:Y:S02]  /*26a0*/  LOP3.LUT P1, RZ, R14, 0xff, RZ, 0xc0, !PT ;  /* 0x000000ff0eff7812 */ /* 0x000fe4000782c0ff */
[----:B------:R-:W-:-:S02]  /*26b0*/  SEL R9, R9, R17, !P2 ;  /* 0x0000001109097207 */ /* 0x000fc40005000000 */
[----:B------:R-:W-:-:S04]  /*26c0*/  ISETP.LT.U32.AND P0, PT, R2, R11, PT ;  /* 0x0000000b0200720c */ /* 0x000fc80003f01070 */
[----:B------:R-:W-:-:S04]  /*26d0*/  ISETP.LT.AND.EX P0, PT, R3, R9, PT, P0 ;  /* 0x000000090300720c */ /* 0x000fc80003f01300 */
[C---:B------:R-:W-:Y:S02]  /*26e0*/  @P4 SEL R9, R3.reuse, R9, P0 ;  /* 0x0000000903094207 */ /* 0x040fe40000000000 */
[----:B------:R-:W-:Y:S02]  /*26f0*/  @P4 SEL R11, R2, R11, P0 ;  /* 0x0000000b020b4207 */ /* 0x000fe40000000000 */
[----:B------:R-:W-:Y:S02]  /*2700*/  @P1 SEL R15, R14, 0x1, !P4 ;  /* 0x000000010e0f1807 */ /* 0x000fe40006000000 */
[----:B------:R-:W-:Y:S01]  /*2710*/  SEL R3, R3, R9, !P1 ;  /* 0x0000000903037207 */ /* 0x000fe20004800000 */
[----:B------:R-:W-:Y:S01]  /*2720*/  IMAD.MOV.U32 R9, RZ, RZ, 0x400 ;  /* 0x00000400ff097424 */ /* 0x000fe200078e00ff */
[----:B------:R-:W-:Y:S02]  /*2730*/  SEL R2, R2, R11, !P1 ;  /* 0x0000000b02027207 */ /* 0x000fe40004800000 */
[----:B------:R-:W-:Y:S01]  /*2740*/  PRMT R4, R15, 0x7610, R4 ;  /* 0x000076100f047816 */ /* 0x000fe20000000004 */
[----:B------:R-:W-:Y:S06]  /*2750*/  BRA.U !UP0, `(.L_x_43) ;  /* 0x0000000108e47547 */ /* 0x000fec000b800000 */
[----:B------:R-:W-:Y:S01]  /*2760*/  IMAD.MOV.U32 R9, RZ, RZ, 0x400 ;  /* 0x00000400ff097424 */ /* 0x000fe200078e00ff */
[----:B------:R-:W0:Y:S01]  /*2770*/  LDCU UR5, c[0x0][0x390] ;  /* 0x00007200ff0577ac */ /* 0x000e220008000800 */
[----:B------:R-:W-:-:S12]  /*2780*/  UIADD3 UR6, UPT, UPT, UR4, -0x400, URZ ;  /* 0xfffffc0004067890 */ /* 0x000fd8000fffe0ff */
.L_x_45:
[----:B------:R-:W-:-:S05]  /*2790*/  IMAD.WIDE R20, R9, 0x10, R6 ;  /* 0x0000001009147825 */ /* 0x000fca00078e0206 */
[----:B------:R-:W2:Y:S04]  /*27a0*/  LDG.E.U16.CONSTANT R19, desc[UR8][R20.64] ;  /* 0x0000000814137981 */ /* 0x000ea8000c1e9500 */
[----:B------:R-:W3:Y:S04]  /*27b0*/  LDG.E.64.CONSTANT R10, desc[UR8][R20.64+0x8] ;  /* 0x00000808140a7981 */ /* 0x000ee8000c1e9b00 */
[----:B------:R-:W4:Y:S04]  /*27c0*/  LDG.E.U16.CONSTANT R22, desc[UR8][R20.64+0x1000] ;  /* 0x0010000814167981 */ /* 0x000f28000c1e9500 */
[----:B------:R-:W5:Y:S04]  /*27d0*/  LDG.E.64.CONSTANT R12, desc[UR8][R20.64+0x1008] ;  /* 0x00100808140c7981 */ /* 0x000f68000c1e9b00 */
[----:B------:R-:W5:Y:S04]  /*27e0*/  LDG.E.U16.CONSTANT R8, desc[UR8][R20.64+0x2000] ;  /* 0x0020000814087981 */ /* 0x000f68000c1e9500 */
[----:B------:R-:W5:Y:S04]  /*27f0*/  LDG.E.64.CONSTANT R14, desc[UR8][R20.64+0x2008] ;  /* 0x00200808140e7981 */ /* 0x000f68000c1e9b00 */
[----:B------:R-:W5:Y:S04]  /*2800*/  LDG.E.U16.CONSTANT R18, desc[UR8][R20.64+0x3000] ;  /* 0x0030000814127981 */ /* 0x000f68000c1e9500 */
[----:B------:R-:W5:Y:S01]  /*2810*/  LDG.E.64.CONSTANT R16, desc[UR8][R20.64+0x3008] ;  /* 0x0030080814107981 */ /* 0x000f62000c1e9b00 */
[----:B------:R-:W-:Y:S01]  /*2820*/  LOP3.LUT P2, RZ, R4, 0xff, RZ, 0xc0, !PT ;  /* 0x000000ff04ff7812 */ /* 0x000fe2000784c0ff */
[----:B------:R-:W-:Y:S01]  /*2830*/  IMAD.MOV.U32 R23, RZ, RZ, R3 ;  /* 0x000000ffff177224 */ /* 0x000fe200078e0003 */
[----:B0-----:R-:W-:Y:S01]  /*2840*/  UMOV UR4, UR5 ;  /* 0x0000000500047c82 */ /* 0x001fe20008000000 */
[----:B--2---:R-:W-:-:S02]  /*2850*/  LOP3.LUT P1, RZ, R19, 0xff, RZ, 0xc0, !PT ;  /* 0x000000ff13ff7812 */ /* 0x004fc4000782c0ff */
[----:B---3--:R-:W-:-:S08]  /*2860*/  ISETP.LT.U32.AND P0, PT, R10, R2, PT ;  /* 0x000000020a00720c */ /* 0x008fd00003f01070 */
        /* <DEDUP_REMOVED lines=8> */
[----:B-----5:R-:W-:Y:S02]  /*28f0*/  ISETP.LT.U32.AND P0, PT, R12, R3, PT ;  /* 0x000000030c00720c */ /* 0x020fe40003f01070 */
        /* <DEDUP_REMOVED lines=9> */
[----:B------:R-:W-:Y:S02]  /*2990*/  IADD3 R2, PT, PT, -R9, UR4, RZ ;  /* 0x0000000409027c10 */ /* 0x000fe4000fffe1ff */
[C---:B------:R-:W-:Y:S02]  /*29a0*/  ISETP.LT.AND.EX P0, PT, R15.reuse, R13, PT, P0 ;  /* 0x0000000d0f00720c */ /* 0x040fe40003f01300 */
[----:B------:R-:W-:Y:S02]  /*29b0*/  @P1 SEL R8, R22, 0x1, !P2 ;  /* 0x0000000116081807 */ /* 0x000fe40005000000 */
[----:B------:R-:W-:Y:S02]  /*29c0*/  @P2 SEL R3, R14, R3, P0 ;  /* 0x000000030e032207 */ /* 0x000fe40000000000 */
[----:B------:R-:W-:Y:S02]  /*29d0*/  @P2 SEL R13, R15, R13, P0 ;  /* 0x0000000d0f0d2207 */ /* 0x000fe40000000000 */
[----:B------:R-:W-:-:S02]  /*29e0*/  LOP3.LUT P3, RZ, R18, 0xff, RZ, 0xc0, !PT ;  /* 0x000000ff12ff7812 */ /* 0x000fc4000786c0ff */
[----:B------:R-:W-:Y:S02]  /*29f0*/  SEL R3, R14, R3, !P1 ;  /* 0x000000030e037207 */ /* 0x000fe40004800000 */
[----:B------:R-:W-:Y:S02]  /*2a00*/  LOP3.LUT P2, RZ, R8, 0xff, RZ, 0xc0, !PT ;  /* 0x000000ff08ff7812 */ /* 0x000fe4000784c0ff */
[----:B------:R-:W-:Y:S02]  /*2a10*/  SEL R15, R15, R13, !P1 ;  /* 0x0000000d0f0f7207 */ /* 0x000fe40004800000 */
[----:B------:R-:W-:Y:S02]  /*2a20*/  ISETP.GE.AND P1, PT, R2, 0x400, PT ;  /* 0x000004000200780c */ /* 0x000fe40003f26270 */
        /* <DEDUP_REMOVED lines=9> */
[----:B------:R-:W-:-:S05]  /*2ac0*/  VIADD R9, R9, 0x400 ;  /* 0x0000040009097836 */ /* 0x000fca0000000000 */
[----:B------:R-:W-:-:S13]  /*2ad0*/  ISETP.GT.AND P0, PT, R9, UR6, PT ;  /* 0x0000000609007c0c */ /* 0x000fda000bf04270 */
[----:B------:R-:W-:Y:S05]  /*2ae0*/  @!P0 BRA `(.L_x_45) ;  /* 0xfffffffc00288947 */ /* 0x000fea000383ffff */
.L_x_43:
[----:B------:R-:W-:-:S13]  /*2af0*/  ISETP.GE.AND P0, PT, R9, UR4, PT ;  /* 0x0000000409007c0c */ /* 0x000fda000bf06270 */
[----:B------:R-:W-:Y:S05]  /*2b00*/  @P0 BRA `(.L_x_44) ;  /* 0x00000004009c0947 */ /* 0x000fea0003800000 */
[----:B------:R-:W-:Y:S01]  /*2b10*/  IADD3 R19, PT, PT, -R9, UR4, RZ ;  /* 0x0000000409137c10 */ /* 0x000fe2000fffe1ff */
[----:B------:R-:W-:Y:S03]  /*2b20*/  BSSY.RECONVERGENT B1, `(.L_x_44) ;  /* 0x0000065000017945 */ /* 0x000fe60003800200 */
[----:B------:R-:W-:-:S13]  /*2b30*/  ISETP.GE.AND P0, PT, R5, R19, PT ;  /* 0x000000130500720c */ /* 0x000fda0003f06270 */
[----:B------:R-:W-:Y:S05]  /*2b40*/  @P0 BRA `(.L_x_46) ;  /* 0x0000000400880947 */ /* 0x000fea0003800000 */
[----:B------:R-:W-:Y:S01]  /*2b50*/  LOP3.LUT R6, RZ, R5, RZ, 0x33, !PT ;  /* 0x00000005ff067212 */ /* 0x000fe200078e33ff */
[----:B------:R-:W-:Y:S01]  /*2b60*/  BSSY.RECONVERGENT B2, `(.L_x_47) ;  /* 0x000001f000027945 */ /* 0x000fe20003800200 */
[----:B------:R-:W-:Y:S02]  /*2b70*/  IMAD.MOV.U32 R18, RZ, RZ, R5 ;  /* 0x000000ffff127224 */ /* 0x000fe400078e0005 */
[----:B------:R-:W-:-:S04]  /*2b80*/  IADD3 R8, PT, PT, -R9, UR4, R6 ;  /* 0x0000000409087c10 */ /* 0x000fc8000fffe106 */
[C---:B------:R-:W-:Y:S02]  /*2b90*/  LOP3.LUT R6, R8.reuse, 0x300, RZ, 0xc0, !PT ;  /* 0x0000030008067812 */ /* 0x040fe400078ec0ff */
[----:B------:R-:W-:Y:S02]  /*2ba0*/  ISETP.GE.U32.AND P2, PT, R8, 0x300, PT ;  /* 0x000003000800780c */ /* 0x000fe40003f46070 */
[----:B------:R-:W-:-:S13]  /*2bb0*/  ISETP.NE.AND P0, PT, R6, 0x300, PT ;  /* 0x000003000600780c */ /* 0x000fda0003f05270 */
[----:B------:R-:W-:Y:S05]  /*2bc0*/  @!P0 BRA `(.L_x_48) ;  /* 0x0000000000608947 */ /* 0x000fea0003800000 */
[----:B------:R-:W0:Y:S01]  /*2bd0*/  LDC.64 R6, c[0x0][0x380] ;  /* 0x0000e000ff067b82 */ /* 0x000e220000000a00 */
[----:B------:R-:W-:Y:S01]  /*2be0*/  LEA.HI R8, R8, 0x1, RZ, 0x18 ;  /* 0x0000000108087811 */ /* 0x000fe200078fc0ff */
[----:B------:R-:W-:Y:S02]  /*2bf0*/  IMAD.IADD R15, R5, 0x1, R9 ;  /* 0x00000001050f7824 */ /* 0x000fe400078e0209 */
[----:B------:R-:W-:Y:S01]  /*2c00*/  IMAD.MOV.U32 R18, RZ, RZ, R5 ;  /* 0x000000ffff127224 */ /* 0x000fe200078e0005 */
[----:B------:R-:W-:-:S05]  /*2c10*/  LOP3.LUT R8, R8, 0x3, RZ, 0xc0, !PT ;  /* 0x0000000308087812 */ /* 0x000fca00078ec0ff */
[----:B------:R-:W-:-:S07]  /*2c20*/  IMAD.MOV R8, RZ, RZ, -R8 ;  /* 0x000000ffff087224 */ /* 0x000fce00078e0a08 */
.L_x_49:
[----:B0-----:R-:W-:-:S05]  /*2c30*/  IMAD.WIDE.U32 R10, R15, 0x10, R6 ;  /* 0x000000100f0a7825 */ /* 0x001fca00078e0006 */
[----:B------:R-:W2:Y:S04]  /*2c40*/  LDG.E.U16.CONSTANT R14, desc[UR8][R10.64] ;  /* 0x000000080a0e7981 */ /* 0x000ea8000c1e9500 */
[----:B------:R-:W3:Y:S01]  /*2c50*/  LDG.E.64.CONSTANT R12, desc[UR8][R10.64+0x8] ;  /* 0x000008080a0c7981 */ /* 0x000ee2000c1e9b00 */
[----:B------:R-:W-:Y:S01]  /*2c60*/  VIADD R8, R8, 0x1 ;  /* 0x0000000108087836 */ /* 0x000fe20000000000 */
[----:B------:R-:W-:Y:S01]  /*2c70*/  LOP3.LUT P3, RZ, R4, 0xff, RZ, 0xc0, !PT ;  /* 0x000000ff04ff7812 */ /* 0x000fe2000786c0ff */
[----:B------:R-:W-:Y:S02]  /*2c80*/  VIADD R18, R18, 0x100 ;  /* 0x0000010012127836 */ /* 0x000fe40000000000 */
[----:B------:R-:W-:Y:S01]  /*2c90*/  VIADD R15, R15, 0x100 ;  /* 0x000001000f0f7836 */ /* 0x000fe20000000000 */
[----:B--2---:R-:W-:-:S02]  /*2ca0*/  LOP3.LUT P1, RZ, R14, 0xff, RZ, 0xc0, !PT ;  /* 0x000000ff0eff7812 */ /* 0x004fc4000782c0ff */
[----:B---3--:R-:W-:-:S07]  /*2cb0*/  ISETP.LT.U32.AND P0, PT, R12, R2, PT ;  /* 0x000000020c00720c */ /* 0x008fce0003f01070 */
[----:B------:R-:W-:Y:S02]  /*2cc0*/  @P3 SEL R14, R4, 0x1, !P1 ;  /* 0x00000001040e3807 */ /* 0x000fe40004800000 */
[CC--:B------:R-:W-:Y:S02]  /*2cd0*/  ISETP.LT.AND.EX P0, PT, R13.reuse, R3.reuse, PT, P0 ;  /* 0x000000030d00720c */ /* 0x0c0fe40003f01300 */
[----:B------:R-:W-:Y:S02]  /*2ce0*/  PRMT R4, R14, 0x7610, R4 ;  /* 0x000076100e047816 */ /* 0x000fe40000000004 */
[----:B------:R-:W-:Y:S02]  /*2cf0*/  @P1 SEL R2, R12, R2, P0 ;  /* 0x000000020c021207 */ /* 0x000fe40000000000 */
[----:B------:R-:W-:Y:S02]  /*2d00*/  @P1 SEL R3, R13, R3, P0 ;  /* 0x000000030d031207 */ /* 0x000fe40000000000 */
[----:B------:R-:W-:-:S02]  /*2d10*/  ISETP.NE.AND P0, PT, R8, RZ, PT ;  /* 0x000000ff0800720c */ /* 0x000fc40003f05270 */
[----:B------:R-:W-:Y:S02]  /*2d20*/  SEL R2, R12, R2, !P3 ;  /* 0x000000020c027207 */ /* 0x000fe40005800000 */
[----:B------:R-:W-:-:S09]  /*2d30*/  SEL R3, R13, R3, !P3 ;  /* 0x000000030d037207 */ /* 0x000fd20005800000 */
[----:B------:R-:W-:Y:S05]  /*2d40*/  @P0 BRA `(.L_x_49) ;  /* 0xfffffffc00b80947 */ /* 0x000fea000383ffff */
.L_x_48:
[----:B------:R-:W-:Y:S05]  /*2d50*/  BSYNC.RECONVERGENT B2 ;  /* 0x0000000000027941 */ /* 0x000fea0003800200 */
.L_x_47:
[----:B------:R-:W-:Y:S05]  /*2d60*/  @!P2 BRA `(.L_x_46) ;  /* 0x000000040000a947 */ /* 0x000fea0003800000 */
[----:B------:R-:W0:Y:S01]  /*2d70*/  LDCU.64 UR6, c[0x0][0x380] ;  /* 0x00007000ff0677ac */ /* 0x000e220008000a00 */
[----:B------:R-:W2:Y:S01]  /*2d80*/  LDC.64 R6, c[0x0][0x380] ;  /* 0x0000e000ff067b82 */ /* 0x000ea20000000a00 */
[C---:B------:R-:W-:Y:S01]  /*2d90*/  IADD3 R13, P0, PT, R18.reuse, R9, RZ ;  /* 0x00000009120d7210 */ /* 0x040fe20007f1e0ff */
[----:B------:R-:W-:-:S04]  /*2da0*/  IMAD.IADD R21, R18, 0x1, R9 ;  /* 0x0000000112157824 */ /* 0x000fc800078e0209 */
[----:B------:R-:W-:Y:S01]  /*2db0*/  IMAD.X R8, RZ, RZ, RZ, P0 ;  /* 0x000000ffff087224 */ /* 0x000fe200000e06ff */
[----:B0-----:R-:W-:-:S04]  /*2dc0*/  LEA R10, P1, R13, UR6, 0x4 ;  /* 0x000000060d0a7c11 */ /* 0x001fc8000f8220ff */
[----:B------:R-:W-:Y:S02]  /*2dd0*/  IADD3 R10, P0, PT, R10, 0x3008, RZ ;  /* 0x000030080a0a7810 */ /* 0x000fe40007f1e0ff */
[----:B------:R-:W-:-:S05]  /*2de0*/  LEA.HI.X R13, R13, UR7, R8, 0x4, P1 ;  /* 0x000000070d0d7c11 */ /* 0x000fca00088f2408 */
[----:B------:R-:W-:-:S07]  /*2df0*/  IMAD.X R13, RZ, RZ, R13, P0 ;  /* 0x000000ffff0d7224 */ /* 0x000fce00000e060d */
.L_x_50:
[----:B--2---:R-:W-:-:S05]  /*2e00*/  IMAD.WIDE.U32 R8, R21, 0x10, R6 ;  /* 0x0000001015087825 */ /* 0x004fca00078e0006 */
[----:B------:R-:W2:Y:S04]  /*2e10*/  LDG.E.U16.CONSTANT R23, desc[UR8][R8.64] ;  /* 0x0000000808177981 */ /* 0x000ea8000c1e9500 */
[----:B------:R0:W3:Y:S02]  /*2e20*/  LDG.E.64.CONSTANT R14, desc[UR8][R8.64+0x8] ;  /* 0x00000808080e7981 */ /* 0x0000e4000c1e9b00 */
[----:B0-----:R-:W-:Y:S02]  /*2e30*/  IMAD.MOV.U32 R8, RZ, RZ, R10 ;  /* 0x000000ffff087224 */ /* 0x001fe400078e000a */
[----:B------:R-:W-:-:S05]  /*2e40*/  IMAD.MOV.U32 R9, RZ, RZ, R13 ;  /* 0x000000ffff097224 */ /* 0x000fca00078e000d */
[----:B------:R-:W4:Y:S04]  /*2e50*/  LDG.E.U16.CONSTANT R24, desc[UR8][R8.64+-0x2008] ;  /* 0xffdff80808187981 */ /* 0x000f28000c1e9500 */
[----:B------:R-:W5:Y:S04]  /*2e60*/  LDG.E.64.CONSTANT R12, desc[UR8][R8.64+-0x2000] ;  /* 0xffe00008080c7981 */ /* 0x000f68000c1e9b00 */
[----:B------:R-:W5:Y:S04]  /*2e70*/  LDG.E.U16.CONSTANT R20, desc[UR8][R8.64+-0x1008] ;  /* 0xffeff80808147981 */ /* 0x000f68000c1e9500 */
[----:B------:R-:W5:Y:S04]  /*2e80*/  LDG.E.64.CONSTANT R10, desc[UR8][R8.64+-0x1000] ;  /* 0xfff00008080a7981 */ /* 0x000f68000c1e9b00 */
[----:B------:R-:W5:Y:S04]  /*2e90*/  LDG.E.U16.CONSTANT R22, desc[UR8][R8.64+-0x8] ;  /* 0xfffff80808167981 */ /* 0x000f68000c1e9500 */
[----:B------:R-:W5:Y:S01]  /*2ea0*/  LDG.E.64.CONSTANT R16, desc[UR8][R8.64] ;  /* 0x0000000808107981 */ /* 0x000f62000c1e9b00 */
[----:B------:R-:W-:Y:S01]  /*2eb0*/  LOP3.LUT P2, RZ, R4, 0xff, RZ, 0xc0, !PT ;  /* 0x000000ff04ff7812 */ /* 0x000fe2000784c0ff */
[----:B------:R-:W-:-:S02]  /*2ec0*/  IMAD.MOV.U32 R25, RZ, RZ, R3 ;  /* 0x000000ffff197224 */ /* 0x000fc400078e0003 */
[----:B------:R-:W-:Y:S02]  /*2ed0*/  VIADD R18, R18, 0x400 ;  /* 0x0000040012127836 */ /* 0x000fe40000000000 */
[----:B------:R-:W-:Y:S01]  /*2ee0*/  VIADD R21, R21, 0x400 ;  /* 0x0000040015157836 */ /* 0x000fe20000000000 */
[----:B--2---:R-:W-:Y:S02]  /*2ef0*/  LOP3.LUT P1, RZ, R23, 0xff, RZ, 0xc0, !PT ;  /* 0x000000ff17ff7812 */ /* 0x004fe4000782c0ff */
[----:B---3--:R-:W-:-:S05]  /*2f00*/  ISETP.LT.U32.AND P0, PT, R14, R2, PT ;  /* 0x000000020e00720c */ /* 0x008fca0003f01070 */
[----:B------:R-:W-:Y:S02]  /*2f10*/  @P2 SEL R23, R4, 0x1, !P1 ;  /* 0x0000000104172807 */ /* 0x000fe40004800000 */
[-C--:B------:R-:W-:Y:S02]  /*2f20*/  ISETP.LT.AND.EX P0, PT, R15, R25.reuse, PT, P0 ;  /* 0x000000190f00720c */ /* 0x080fe40003f01300 */
[----:B------:R-:W-:Y:S02]  /*2f30*/  LOP3.LUT P3, RZ, R23, 0xff, RZ, 0xc0, !PT ;  /* 0x000000ff17ff7812 */ /* 0x000fe4000786c0ff */
[C---:B------:R-:W-:Y:S02]  /*2f40*/  @P1 SEL R2, R14.reuse, R2, P0 ;  /* 0x000000020e021207 */ /* 0x040fe40000000000 */
[----:B------:R-:W-:Y:S02]  /*2f50*/  @P1 SEL R25, R15, R25, P0 ;  /* 0x000000190f191207 */ /* 0x000fe40000000000 */
[----:B------:R-:W-:-:S02]  /*2f60*/  SEL R3, R14, R2, !P2 ;  /* 0x000000020e037207 */ /* 0x000fc40005000000 */
[----:B------:R-:W-:Y:S02]  /*2f70*/  SEL R15, R15, R25, !P2 ;  /* 0x000000190f0f7207 */ /* 0x000fe40005000000 */
[----:B----4-:R-:W-:Y:S02]  /*2f80*/  LOP3.LUT P4, RZ, R24, 0xff, RZ, 0xc0, !PT ;  /* 0x000000ff18ff7812 */ /* 0x010fe4000788c0ff */
[----:B-----5:R-:W-:Y:S02]  /*2f90*/  ISETP.LT.U32.AND P0, PT, R12, R3, PT ;  /* 0x000000030c00720c */ /* 0x020fe40003f01070 */
[----:B------:R-:W-:Y:S02]  /*2fa0*/  @P3 SEL R24, R23, 0x1, !P4 ;  /* 0x0000000117183807 */ /* 0x000fe40006000000 */
[----:B------:R-:W-:Y:S02]  /*2fb0*/  ISETP.LT.AND.EX P0, PT, R13, R15, PT, P0 ;  /* 0x0000000f0d00720c */ /* 0x000fe40003f01300 */
[----:B------:R-:W-:-:S02]  /*2fc0*/  LOP3.LUT P2, RZ, R20, 0xff, RZ, 0xc0, !PT ;  /* 0x000000ff14ff7812 */ /* 0x000fc4000784c0ff */
[----:B------:R-:W-:-:S03]  /*2fd0*/  LOP3.LUT P1, RZ, R24, 0xff, RZ, 0xc0, !PT ;  /* 0x000000ff18ff7812 */ /* 0x000fc6000782c0ff */
[C---:B------:R-:W-:Y:S02]  /*2fe0*/  @P4 SEL R3, R12.reuse, R3, P0 ;  /* 0x000000030c034207 */ /* 0x040fe40000000000 */
[C---:B------:R-:W-:Y:S02]  /*2ff0*/  @P4 SEL R15, R13.reuse, R15, P0 ;  /* 0x0000000f0d0f4207 */ /* 0x040fe40000000000 */
[----:B------:R-:W-:Y:S02]  /*3000*/  SEL R3, R12, R3, !P3 ;  /* 0x000000030c037207 */ /* 0x000fe40005800000 */
[----:B------:R-:W-:Y:S02]  /*3010*/  SEL R13, R13, R15, !P3 ;  /* 0x0000000f0d0d7207 */ /* 0x000fe40005800000 */
[----:B------:R-:W-:Y:S02]  /*3020*/  ISETP.LT.U32.AND P0, PT, R10, R3, PT ;  /* 0x000000030a00720c */ /* 0x000fe40003f01070 */
[----:B------:R-:W-:-:S02]  /*3030*/  LOP3.LUT P3, RZ, R22, 0xff, RZ, 0xc0, !PT ;  /* 0x000000ff16ff7812 */ /* 0x000fc4000786c0ff */
[C---:B------:R-:W-:Y:S02]  /*3040*/  ISETP.LT.AND.EX P0, PT, R11.reuse, R13, PT, P0 ;  /* 0x0000000d0b00720c */ /* 0x040fe40003f01300 */
[----:B------:R-:W-:Y:S02]  /*3050*/  @P1 SEL R20, R24, 0x1, !P2 ;  /* 0x0000000118141807 */ /* 0x000fe40005000000 */
[C---:B------:R-:W-:Y:S02]  /*3060*/  @P2 SEL R3, R10.reuse, R3, P0 ;  /* 0x000000030a032207 */ /* 0x040fe40000000000 */
[----:B------:R-:W-:Y:S02]  /*3070*/  @P2 SEL R13, R11, R13, P0 ;  /* 0x0000000d0b0d2207 */ /* 0x000fe40000000000 */
[----:B------:R-:W-:Y:S02]  /*3080*/  SEL R3, R10, R3, !P1 ;  /* 0x000000030a037207 */ /* 0x000fe40004800000 */
[----:B------:R-:W-:-:S02]  /*3090*/  LOP3.LUT P2, RZ, R20, 0xff, RZ, 0xc0, !PT ;  /* 0x000000ff14ff7812 */ /* 0x000fc4000784c0ff */
[----:B------:R-:W-:Y:S02]  /*30a0*/  SEL R11, R11, R13, !P1 ;  /* 0x0000000d0b0b7207 */ /* 0x000fe40004800000 */
[----:B------:R-:W-:Y:S02]  /*30b0*/  ISETP.GE.AND P1, PT, R18, R19, PT ;  /* 0x000000131200720c */ /* 0x000fe40003f26270 */
[----:B------:R-:W-:Y:S02]  /*30c0*/  ISETP.LT.U32.AND P0, PT, R16, R3, PT ;  /* 0x000000031000720c */ /* 0x000fe40003f01070 */
[----:B------:R-:W-:Y:S02]  /*30d0*/  IADD3 R10, P4, PT, R8, 0x4000, RZ ;  /* 0x00004000080a7810 */ /* 0x000fe40007f9e0ff */
[----:B------:R-:W-:-:S03]  /*30e0*/  ISETP.LT.AND.EX P0, PT, R17, R11, PT, P0 ;  /* 0x0000000b1100720c */ /* 0x000fc60003f01300 */
[----:B------:R-:W-:Y:S01]  /*30f0*/  @P2 SEL R22, R20, 0x1, !P3 ;  /* 0x0000000114162807 */ /* 0x000fe20005800000 */
[----:B------:R-:W-:Y:S01]  /*3100*/  IMAD.X R13, RZ, RZ, R9, P4 ;  /* 0x000000ffff0d7224 */ /* 0x000fe200020e0609 */
[C---:B------:R-:W-:Y:S02]  /*3110*/  @P3 SEL R3, R16.reuse, R3, P0 ;  /* 0x0000000310033207 */ /* 0x040fe40000000000 */
[C---:B------:R-:W-:Y:S02]  /*3120*/  @P3 SEL R11, R17.reuse, R11, P0 ;  /* 0x0000000b110b3207 */ /* 0x040fe40000000000 */
[----:B------:R-:W-:Y:S02]  /*3130*/  SEL R2, R16, R3, !P2 ;  /* 0x0000000310027207 */ /* 0x000fe40005000000 */
[----:B------:R-:W-:Y:S02]  /*3140*/  SEL R3, R17, R11, !P2 ;  /* 0x0000000b11037207 */ /* 0x000fe40005000000 */
[----:B------:R-:W-:Y:S01]  /*3150*/  PRMT R4, R22, 0x7610, R4 ;  /* 0x0000761016047816 */ /* 0x000fe20000000004 */
[----:B------:R-:W-:Y:S06]  /*3160*/  @!P1 BRA `(.L_x_50) ;  /* 0xfffffffc00249947 */ /* 0x000fec000383ffff */
.L_x_46:
[----:B------:R-:W-:Y:S05]  /*3170*/  BSYNC.RECONVERGENT B1 ;  /* 0x0000000000017941 */ /* 0x000fea0003800200 */
.L_x_44:
[----:B------:R-:W0:Y:S01]  /*3180*/  S2R R10, SR_LANEID ;  /* 0x00000000000a7919 */ /* 0x000e220000000000 */
[----:B------:R-:W-:Y:S01]  /*3190*/  LOP3.LUT R7, R4, 0xff, RZ, 0xc0, !PT ;  /* 0x000000ff04077812 */ /* 0x000fe200078ec0ff */
[----:B------:R-:W-:Y:S01]  /*31a0*/  BSSY.RECONVERGENT B1, `(.L_x_51) ;  /* 0x0000016000017945 */ /* 0x000fe20003800200 */
[----:B------:R2:W3:Y:S04]  /*31b0*/  SHFL.DOWN PT, R9, R2, 0x1, 0x1f ;  /* 0x08201f0002097f89 */ /* 0x0004e800000e0000 */
[----:B------:R2:W4:Y:S04]  /*31c0*/  SHFL.DOWN PT, R8, R3, 0x1, 0x1f ;  /* 0x08201f0003087f89 */ /* 0x00052800000e0000 */
[----:B------:R-:W1:Y:S01]  /*31d0*/  SHFL.DOWN PT, R7, R7, 0x1, 0x1f ;  /* 0x08201f0007077f89 */ /* 0x000e6200000e0000 */
[----:B0-----:R-:W-:-:S02]  /*31e0*/  ISETP.GT.AND P0, PT, R10, 0x1e, PT ;  /* 0x0000001e0a00780c */ /* 0x001fc40003f04270 */
[C---:B------:R-:W-:Y:S02]  /*31f0*/  ISETP.GT.AND P5, PT, R10.reuse, 0x1d, PT ;  /* 0x0000001d0a00780c */ /* 0x040fe40003fa4270 */
[----:B------:R-:W-:-:S09]  /*3200*/  ISETP.GT.AND P2, PT, R10, 0x1b, PT ;  /* 0x0000001b0a00780c */ /* 0x000fd20003f44270 */
[----:B-1234-:R-:W-:Y:S05]  /*3210*/  @P0 BRA `(.L_x_52) ;  /* 0x0000000000380947 */ /* 0x01efea0003800000 */
        /* <DEDUP_REMOVED lines=14> */
.L_x_52:
[----:B------:R-:W-:Y:S05]  /*3300*/  BSYNC.RECONVERGENT B1 ;  /* 0x0000000000017941 */ /* 0x000fea0003800200 */
.L_x_51:
[----:B------:R-:W-:Y:S01]  /*3310*/  LOP3.LUT R7, R4, 0xff, RZ, 0xc0, !PT ;  /* 0x000000ff04077812 */ /* 0x000fe200078ec0ff */
[----:B------:R0:W1:Y:S01]  /*3320*/  SHFL.DOWN PT, R9, R2, 0x2, 0x1f ;  /* 0x08401f0002097f89 */ /* 0x00006200000e0000 */
[----:B------:R-:W-:Y:S01]  /*3330*/  BSSY.RECONVERGENT B1, `(.L_x_53) ;  /* 0x0000015000017945 */ /* 0x000fe20003800200 */
[C---:B------:R-:W-:Y:S02]  /*3340*/  ISETP.GT.AND P4, PT, R10.reuse, 0x17, PT ;  /* 0x000000170a00780c */ /* 0x040fe40003f84270 */
[----:B------:R0:W2:Y:S01]  /*3350*/  SHFL.DOWN PT, R8, R3, 0x2, 0x1f ;  /* 0x08401f0003087f89 */ /* 0x0000a200000e0000 */
[C---:B------:R-:W-:Y:S02]  /*3360*/  ISETP.GT.AND P3, PT, R10.reuse, 0xf, PT ;  /* 0x0000000f0a00780c */ /* 0x040fe40003f64270 */
[----:B------:R-:W-:Y:S01]  /*3370*/  ISETP.NE.AND P1, PT, R10, RZ, PT ;  /* 0x000000ff0a00720c */ /* 0x000fe20003f25270 */
[----:B------:R-:W3:Y:S01]  /*3380*/  SHFL.DOWN PT, R7, R7, 0x2, 0x1f ;  /* 0x08401f0007077f89 */ /* 0x000ee200000e0000 */
[----:B------:R-:W-:Y:S11]  /*3390*/  @P5 BRA `(.L_x_54) ;  /* 0x0000000000385947 */ /* 0x000ff60003800000 */
[----:B---3--:R-:W-:Y:S01]  /*33a0*/  LOP3.LUT P0, RZ, R7, 0xff, RZ, 0xc0, !PT ;  /* 0x000000ff07ff7812 */ /* 0x008fe2000780c0ff */
[----:B------:R-:W-:Y:S01]  /*33b0*/  IMAD.MOV.U32 R10, RZ, RZ, 0x1 ;  /* 0x00000001ff0a7424 */ /* 0x000fe200078e00ff */
[----:B------:R-:W-:-:S04]  /*33c0*/  LOP3.LUT P5, R6, R4, 0xff, RZ, 0xc0, !PT ;  /* 0x000000ff04067812 */ /* 0x000fc800078ac0ff */
[----:B------:R-:W-:-:S13]  /*33d0*/  PLOP3.LUT P0, PT, P5, P0, PT, 0x2f, 0xf2 ;  /* 0x0000000000f2781c */ /* 0x000fda0002f00577 */
[----:B-1----:R-:W-:Y:S02]  /*33e0*/  @!P0 ISETP.LT.U32.AND P5, PT, R9, R2, PT ;  /* 0x000000020900820c */ /* 0x002fe40003fa1070 */
[----:B------:R-:W-:Y:S02]  /*33f0*/  @P0 ISETP.NE.AND P6, PT, R6, RZ, PT ;  /* 0x000000ff0600020c */ /* 0x000fe40003fc5270 */
[----:B------:R-:W-:Y:S02]  /*3400*/  @!P0 PRMT R4, R10, 0x7610, R4 ;  /* 0x000076100a048816 */ /* 0x000fe40000000004 */
[----:B--2---:R-:W-:Y:S02]  /*3410*/  @!P0 ISETP.LT.AND.EX P5, PT, R8, R3, PT, P5 ;  /* 0x000000030800820c */ /* 0x004fe40003fa1350 */
[----:B------:R-:W-:Y:S02]  /*3420*/  @P0 SEL R6, R7, R4, !P6 ;  /* 0x0000000407060207 */ /* 0x000fe40007000000 */
[----:B0-----:R-:W-:-:S02]  /*3430*/  @!P0 SEL R2, R9, R2, P5 ;  /* 0x0000000209028207 */ /* 0x001fc40002800000 */
[----:B------:R-:W-:Y:S02]  /*3440*/  @!P0 SEL R3, R8, R3, P5 ;  /* 0x0000000308038207 */ /* 0x000fe40002800000 */
[----:B------:R-:W-:Y:S02]  /*3450*/  @P0 PRMT R4, R6, 0x7610, R4 ;  /* 0x0000761006040816 */ /* 0x000fe40000000004 */
[----:B------:R-:W-:Y:S02]  /*3460*/  @P0 SEL R2, R9, R2, !P6 ;  /* 0x0000000209020207 */ /* 0x000fe40007000000 */
[----:B------:R-:W-:-:S07]  /*3470*/  @P0 SEL R3, R8, R3, !P6 ;  /* 0x0000000308030207 */ /* 0x000fce0007000000 */
.L_x_54:
[----:B------:R-:W-:Y:S05]  /*3480*/  BSYNC.RECONVERGENT B1 ;  /* 0x0000000000017941 */ /* 0x000fea0003800200 */
.L_x_53:
[----:B---3--:R-:W-:Y:S01]  /*3490*/  LOP3.LUT R7, R4, 0xff, RZ, 0xc0, !PT ;  /* 0x000000ff04077812 */ /* 0x008fe200078ec0ff */
[----:B-1----:R1:W3:Y:S01]  /*34a0*/  SHFL.DOWN PT, R9, R2, 0x4, 0x1f ;  /* 0x08801f0002097f89 */ /* 0x0022e200000e0000 */
[----:B------:R-:W-:Y:S03]  /*34b0*/  BSSY.RECONVERGENT B1, `(.L_x_55) ;  /* 0x0000012000017945 */ /* 0x000fe60003800200 */
[----:B--2---:R1:W2:Y:S04]  /*34c0*/  SHFL.DOWN PT, R8, R3, 0x4, 0x1f ;  /* 0x08801f0003087f89 */ /* 0x0042a800000e0000 */
[----:B------:R-:W4:Y:S01]  /*34d0*/  SHFL.DOWN PT, R7, R7, 0x4, 0x1f ;  /* 0x08801f0007077f89 */ /* 0x000f2200000e0000 */
[----:B------:R-:W-:Y:S05]  /*34e0*/  @P2 BRA `(.L_x_56) ;  /* 0x0000000000382947 */ /* 0x000fea0003800000 */
[----:B----4-:R-:W-:Y:S01]  /*34f0*/  LOP3.LUT P0, RZ, R7, 0xff, RZ, 0xc0, !PT ;  /* 0x000000ff07ff7812 */ /* 0x010fe2000780c0ff */
[----:B------:R-:W-:Y:S01]  /*3500*/  IMAD.MOV.U32 R10, RZ, RZ, 0x1 ;  /* 0x00000001ff0a7424 */ /* 0x000fe200078e00ff */
[----:B------:R-:W-:-:S04]  /*3510*/  LOP3.LUT P2, R6, R4, 0xff, RZ, 0xc0, !PT ;  /* 0x000000ff04067812 */ /* 0x000fc8000784c0ff */
[----:B------:R-:W-:-:S13]  /*3520*/  PLOP3.LUT P0, PT, P2, P0, PT, 0x2f, 0xf2 ;  /* 0x0000000000f2781c */ /* 0x000fda0001700577 */
[----:B---3--:R-:W-:Y:S02]  /*3530*/  @!P0 ISETP.LT.U32.AND P2, PT, R9, R2, PT ;  /* 0x000000020900820c */ /* 0x008fe40003f41070 */
[----:B------:R-:W-:Y:S02]  /*3540*/  @P0 ISETP.NE.AND P5, PT, R6, RZ, PT ;  /* 0x000000ff0600020c */ /* 0x000fe40003fa5270 */
[----:B------:R-:W-:Y:S02]  /*3550*/  @!P0 PRMT R4, R10, 0x7610, R4 ;  /* 0x000076100a048816 */ /* 0x000fe40000000004 */
[----:B--2---:R-:W-:Y:S02]  /*3560*/  @!P0 ISETP.LT.AND.EX P2, PT, R8, R3, PT, P2 ;  /* 0x000000030800820c */ /* 0x004fe40003f41320 */
[----:B------:R-:W-:Y:S02]  /*3570*/  @P0 SEL R6, R7, R4, !P5 ;  /* 0x0000000407060207 */ /* 0x000fe40006800000 */
[----:B01----:R-:W-:-:S02]  /*3580*/  @!P0 SEL R2, R9, R2, P2 ;  /* 0x0000000209028207 */ /* 0x003fc40001000000 */
[----:B------:R-:W-:Y:S02]  /*3590*/  @!P0 SEL R3, R8, R3, P2 ;  /* 0x0000000308038207 */ /* 0x000fe40001000000 */
[----:B------:R-:W-:Y:S02]  /*35a0*/  @P0 PRMT R4, R6, 0x7610, R4 ;  /* 0x0000761006040816 */ /* 0x000fe40000000004 */
[----:B------:R-:W-:Y:S02]  /*35b0*/  @P0 SEL R2, R9, R2, !P5 ;  /* 0x0000000209020207 */ /* 0x000fe40006800000 */
[----:B------:R-:W-:-:S07]  /*35c0*/  @P0 SEL R3, R8, R3, !P5 ;  /* 0x0000000308030207 */ /* 0x000fce0006800000 */
.L_x_56:
[----:B------:R-:W-:Y:S05]  /*35d0*/  BSYNC.RECONVERGENT B1 ;  /* 0x0000000000017941 */ /* 0x000fea0003800200 */
.L_x_55:
[----:B----4-:R-:W-:Y:S01]  /*35e0*/  LOP3.LUT R7, R4, 0xff, RZ, 0xc0, !PT ;  /* 0x000000ff04077812 */ /* 0x010fe200078ec0ff */
[----:B---3--:R3:W4:Y:S01]  /*35f0*/  SHFL.DOWN PT, R9, R2, 0x8, 0x1f ;  /* 0x09001f0002097f89 */ /* 0x00872200000e0000 */
[----:B------:R-:W-:Y:S03]  /*3600*/  BSSY.RECONVERGENT B1, `(.L_x_57) ;  /* 0x0000012000017945 */ /* 0x000fe60003800200 */
[----:B--2---:R3:W2:Y:S04]  /*3610*/  SHFL.DOWN PT, R8, R3, 0x8, 0x1f ;  /* 0x09001f0003087f89 */ /* 0x0046a800000e0000 */
        /* <DEDUP_REMOVED lines=9> */
[----:B--2---:R-:W-:Y:S02]  /*36b0*/  @!P0 ISETP.LT.AND.EX P2, PT, R8, R3, PT, P2 ;  /* 0x000000030800820c */ /* 0x004fe40003f41320 */
[----:B------:R-:W-:Y:S02]  /*36c0*/  @P0 SEL R6, R7, R4, !P4 ;  /* 0x0000000407060207 */ /* 0x000fe40006000000 */
[----:B-1-3--:R-:W-:-:S02]  /*36d0*/  @!P0 SEL R2, R9, R2, P2 ;  /* 0x0000000209028207 */ /* 0x00afc40001000000 */
[----:B------:R-:W-:Y:S02]  /*36e0*/  @!P0 SEL R3, R8, R3, P2 ;  /* 0x0000000308038207 */ /* 0x000fe40001000000 */
[----:B------:R-:W-:Y:S02]  /*36f0*/  @P0 PRMT R4, R6, 0x7610, R4 ;  /* 0x0000761006040816 */ /* 0x000fe40000000004 */
[----:B------:R-:W-:Y:S02]  /*3700*/  @P0 SEL R2, R9, R2, !P4 ;  /* 0x0000000209020207 */ /* 0x000fe40006000000 */
[----:B------:R-:W-:-:S07]  /*3710*/  @P0 SEL R3, R8, R3, !P4 ;  /* 0x0000000308030207 */ /* 0x000fce0006000000 */
.L_x_58:
[----:B------:R-:W-:Y:S05]  /*3720*/  BSYNC.RECONVERGENT B1 ;  /* 0x0000000000017941 */ /* 0x000fea0003800200 */
.L_x_57:
[----:B0-----:R-:W-:Y:S01]  /*3730*/  LOP3.LUT R7, R4, 0xff, RZ, 0xc0, !PT ;  /* 0x000000ff04077812 */ /* 0x001fe200078ec0ff */
[----:B----4-:R0:W4:Y:S01]  /*3740*/  SHFL.DOWN PT, R9, R2, 0x10, 0x1f ;  /* 0x0a001f0002097f89 */ /* 0x01012200000e0000 */
        /* <DEDUP_REMOVED lines=18> */
.L_x_60:
[----:B------:R-:W-:Y:S05]  /*3870*/  BSYNC.RECONVERGENT B1 ;  /* 0x0000000000017941 */ /* 0x000fea0003800200 */
.L_x_59:
[----:B------:R-:W-:Y:S04]  /*3880*/  BSSY.RECONVERGENT B1, `(.L_x_61) ;  /* 0x000000a000017945 */ /* 0x000fe80003800200 */
[----:B------:R-:W-:Y:S05]  /*3890*/  @P1 BRA `(.L_x_62) ;  /* 0x0000000000201947 */ /* 0x000fea0003800000 */
[----:B--2---:R-:W2:Y:S01]  /*38a0*/  S2R R8, SR_CgaCtaId ;  /* 0x0000000000087919 */ /* 0x004ea20000008800 */
[----:B0-----:R-:W-:Y:S02]  /*38b0*/  MOV R7, 0x400 ;  /* 0x0000040000077802 */ /* 0x001fe40000000f00 */
[----:B------:R-:W-:-:S04]  /*38c0*/  SHF.R.U32.HI R6, RZ, 0x1, R5 ;  /* 0x00000001ff067819 */ /* 0x000fc80000011605 */
[----:B------:R-:W-:Y:S02]  /*38d0*/  LOP3.LUT R6, R6, 0x1f0, RZ, 0xc0, !PT ;  /* 0x000001f006067812 */ /* 0x000fe400078ec0ff */
[----:B--2---:R-:W-:-:S05]  /*38e0*/  LEA R7, R8, R7, 0x18 ;  /* 0x0000000708077211 */ /* 0x004fca00078ec0ff */
[----:B------:R-:W-:-:S05]  /*38f0*/  IMAD.IADD R7, R6, 0x1, R7 ;  /* 0x0000000106077824 */ /* 0x000fca00078e0207 */
[----:B------:R0:W-:Y:S04]  /*3900*/  STS.64 [R7+0x10], R2 ;  /* 0x0000100207007388 */ /* 0x0001e80000000a00 */
[----:B------:R0:W-:Y:S02]  /*3910*/  STS.U8 [R7+0x8], R4 ;  /* 0x0000080407007388 */ /* 0x0001e40000000000 */
.L_x_62:
[----:B------:R-:W-:Y:S05]  /*3920*/  BSYNC.RECONVERGENT B1 ;  /* 0x0000000000017941 */ /* 0x000fea0003800200 */
.L_x_61:
        /* <DEDUP_REMOVED lines=10> */
[----:B------:R-:W3:Y:S04]  /*39d0*/  LDS.64 R12, [UR5+0x30] ;  /* 0x00003005ff0c7984 */ /* 0x000ee80008000a00 */
[----:B------:R-:W3:Y:S04]  /*39e0*/  LDS.U8 R18, [UR5+0x38] ;  /* 0x00003805ff127984 */ /* 0x000ee80008000000 */
[----:B------:R-:W3:Y:S04]  /*39f0*/  LDS.64 R10, [UR5+0x40] ;  /* 0x00004005ff0a7984 */ /* 0x000ee80008000a00 */
[----:B------:R-:W3:Y:S04]  /*3a00*/  LDS.U8 R14, [UR5+0x48] ;  /* 0x00004805ff0e7984 */ /* 0x000ee80008000000 */
[----:B--2-4-:R-:W2:Y:S01]  /*3a10*/  LDS.64 R8, [UR5+0x50] ;  /* 0x00005005ff087984 */ /* 0x014ea20008000a00 */
[----:B-----5:R-:W-:-:S02]  /*3a20*/  ISETP.NE.AND P2, PT, R16, RZ, PT ;  /* 0x000000ff1000720c */ /* 0x020fc40003f45270 */
[----:B0-----:R-:W-:Y:S02]  /*3a30*/  ISETP.LT.U32.AND P0, PT, R6, R2, PT ;  /* 0x000000020600720c */ /* 0x001fe40003f01070 */
[----:B------:R-:W-:Y:S02]  /*3a40*/  @P4 SEL R16, R4, 0x1, !P2 ;  /* 0x0000000104104807 */ /* 0x000fe40005000000 */
[----:B------:R-:W-:Y:S02]  /*3a50*/  ISETP.LT.AND.EX P0, PT, R7, R3, PT, P0 ;  /* 0x000000030700720c */ /* 0x000fe40003f01300 */
[----:B------:R-:W-:Y:S02]  /*3a60*/  LOP3.LUT P3, RZ, R16, 0xff, RZ, 0xc0, !PT ;  /* 0x000000ff10ff7812 */ /* 0x000fe4000786c0ff */
[----:B-1----:R-:W-:-:S03]  /*3a70*/  ISETP.NE.AND P5, PT, R17, RZ, PT ;  /* 0x000000ff1100720c */ /* 0x002fc60003fa5270 */
[C---:B---3--:R-:W-:Y:S02]  /*3a80*/  @P2 SEL R2, R6.reuse, R2, P0 ;  /* 0x0000000206022207 */ /* 0x048fe40000000000 */
        /* <DEDUP_REMOVED lines=17> */
[----:B------:R-:W3:Y:S01]  /*3ba0*/  LDS.64 R4, [UR5+0x70] ;  /* 0x00007005ff047984 */ /* 0x000ee20008000a00 */
        /* <DEDUP_REMOVED lines=8> */
[----:B--2---:R-:W-:Y:S02]  /*3c30*/  ISETP.LT.U32.AND P0, PT, R8, R13, PT ;  /* 0x0000000d0800720c */ /* 0x004fe40003f01070 */
[----:B------:R-:W-:Y:S01]  /*3c40*/  @P5 SEL R14, R18, 0x1, !P3 ;  /* 0x00000001120e5807 */ /* 0x000fe20005800000 */
[----:B------:R-:W2:Y:S01]  /*3c50*/  LDS.64 R2, [UR5+0x80] ;  /* 0x00008005ff027984 */ /* 0x000ea20008000a00 */
        /* <DEDUP_REMOVED lines=16> */
[----:B---3--:R-:W-:Y:S02]  /*3d60*/  ISETP.LT.U32.AND P0, PT, R4, R9, PT ;  /* 0x000000090400720c */ /* 0x008fe40003f01070 */
        /* <DEDUP_REMOVED lines=8> */
[----:B--2---:R-:W-:-:S04]  /*3df0*/  ISETP.LT.U32.AND P0, PT, R2, R7, PT ;  /* 0x000000070200720c */ /* 0x004fc80003f01070 */
[C---:B------:R-:W-:Y:S02]  /*3e00*/  ISETP.LT.AND.EX P0, PT, R3.reuse, R5, PT, P0 ;  /* 0x000000050300720c */ /* 0x040fe40003f01300 */
[----:B------:R-:W-:Y:S02]  /*3e10*/  @P2 SEL R10, R12, 0x1, !P4 ;  /* 0x000000010c0a2807 */ /* 0x000fe40006000000 */
[----:B------:R-:W-:Y:S02]  /*3e20*/  @P4 SEL R7, R2, R7, P0 ;  /* 0x0000000702074207 */ /* 0x000fe40000000000 */
[----:B------:R-:W-:Y:S02]  /*3e30*/  @P4 SEL R5, R3, R5, P0 ;  /* 0x0000000503054207 */ /* 0x000fe40000000000 */
[----:B------:R-:W-:Y:S02]  /*3e40*/  PRMT R4, R10, 0x7610, R4 ;  /* 0x000076100a047816 */ /* 0x000fe40000000004 */
[----:B------:R-:W-:-:S02]  /*3e50*/  SEL R2, R2, R7, !P2 ;  /* 0x0000000702027207 */ /* 0x000fc40005000000 */
[----:B------:R-:W-:-:S07]  /*3e60*/  SEL R3, R3, R5, !P2 ;  /* 0x0000000503037207 */ /* 0x000fce0005000000 */
.L_x_24:
[----:B------:R-:W-:Y:S05]  /*3e70*/  BSYNC.RECONVERGENT B0 ;  /* 0x0000000000007941 */ /* 0x000fea0003800200 */
.L_x_1:
[----:B------:R-:W-:Y:S05]  /*3e80*/  @P1 EXIT ;  /* 0x000000000000194d */ /* 0x000fea0003800000 */
[----:B0-234-:R-:W0:Y:S01]  /*3e90*/  LDC.64 R8, c[0x0][0x3a0] ;  /* 0x0000e800ff087b82 */ /* 0x01de220000000a00 */
[----:B------:R-:W-:Y:S02]  /*3ea0*/  PRMT R7, R4, 0x7610, R7 ;  /* 0x0000761004077816 */ /* 0x000fe40000000007 */
[----:B-1----:R-:W-:Y:S02]  /*3eb0*/  ISETP.NE.AND P1, PT, R0, RZ, PT ;  /* 0x000000ff0000720c */ /* 0x002fe40003f25270 */
[----:B------:R-:W-:-:S03]  /*3ec0*/  LOP3.LUT P2, RZ, R7, 0xff, RZ, 0xc0, !PT ;  /* 0x000000ff07ff7812 */ /* 0x000fc6000784c0ff */
[----:B------:R-:W1:Y:S08]  /*3ed0*/  LDC.64 R4, c[0x0][0x388] ;  /* 0x0000e200ff047b82 */ /* 0x000e700000000a00 */
[----:B------:R-:W-:Y:S02]  /*3ee0*/  @P1 SEL R7, R0, 0x1, !P2 ;  /* 0x0000000100071807 */ /* 0x000fe40005000000 */
[----:B0-----:R-:W-:-:S04]  /*3ef0*/  ISETP.LT.U32.AND P0, PT, R2, R8, PT ;  /* 0x000000080200720c */ /* 0x001fc80003f01070 */
[----:B------:R-:W-:-:S04]  /*3f00*/  ISETP.LT.AND.EX P0, PT, R3, R9, PT, P0 ;  /* 0x000000090300720c */ /* 0x000fc80003f01300 */
[C---:B------:R-:W-:Y:S01]  /*3f10*/  @P2 SEL R8, R2.reuse, R8, P0 ;  /* 0x0000000802082207 */ /* 0x040fe20000000000 */
[----:B-1----:R-:W-:Y:S01]  /*3f20*/  STG.E.U8 desc[UR8][R4.64], R7 ;  /* 0x0000000704007986 */ /* 0x002fe2000c101108 */
[C---:B------:R-:W-:Y:S02]  /*3f30*/  @P2 SEL R9, R3.reuse, R9, P0 ;  /* 0x0000000903092207 */ /* 0x040fe40000000000 */
[----:B------:R-:W-:Y:S02]  /*3f40*/  SEL R2, R2, R8, !P1 ;  /* 0x0000000802027207 */ /* 0x000fe40004800000 */
[----:B------:R-:W-:-:S05]  /*3f50*/  SEL R3, R3, R9, !P1 ;  /* 0x0000000903037207 */ /* 0x000fca0004800000 */
[----:B------:R-:W-:Y:S01]  /*3f60*/  STG.E.64 desc[UR8][R4.64+0x8], R2 ;  /* 0x0000080204007986 */ /* 0x000fe2000c101b08 */
[----:B------:R-:W-:Y:S05]  /*3f70*/  EXIT ;  /* 0x000000000000794d */ /* 0x000fea0003800000 */
.L_x_63:
[----:B------:R-:W-:-:S00]  /*3f80*/  BRA `(.L_x_63) ;  /* 0xfffffffc00fc7947 */ /* 0x000fc0000383ffff */
[----:B------:R-:W-:-:S00]  /*3f90*/  NOP ;  /* 0x0000000000007918 */ /* 0x000fc00000000000 */
        /* <DEDUP_REMOVED lines=14> */
.L_x_484:


//--------------------- .text._ZN3cub18CUB_300001_SM_10006detail6reduce18DeviceReduceKernelINS2_10policy_hubIN4cuda3std3__45tupleIJblEEEyN6thrust24THRUST_300001_SM_1000_NS8cuda_cub9__find_if7functorIS9_EEE10Policy1000ENSB_12zip_iteratorINS8_IJNSD_26transform_input_iterator_tIbNSC_6detail35transform_pair_of_input_iterators_tIbNSB_6detail15normal_iteratorINSB_10device_ptrIiEEEESQ_NS7_8equal_toIiEEEENS7_10__not_fn_tINS7_10__identityEEEEENSB_17counting_iteratorIlNSB_11use_defaultESZ_SZ_EEEEEEEySF_S9_SV_EEvT0_PT3_T1_NS0_13GridEvenShareIS16_EET2_T4_ --------------------------
	.section	.text._ZN3cub18CUB_300001_SM_10006detail6reduce18DeviceReduceKernelINS2_10policy_hubIN4cuda3std3__45tupleIJblEEEyN6thrust24THRUST_300001_SM_1000_NS8cuda_cub9__find_if7functorIS9_EEE10Policy1000ENSB_12zip_iteratorINS8_IJNSD_26transform_input_iterator_tIbNSC_6detail35transform_pair_of_input_iterators_tIbNSB_6detail15normal_iteratorINSB_10device_ptrIiEEEESQ_NS7_8equal_toIiEEEENS7_10__not_fn_tINS7_10__identityEEEEENSB_17counting_iteratorIlNSB_11use_defaultESZ_SZ_EEEEEEEySF_S9_SV_EEvT0_PT3_T1_NS0_13GridEvenShareIS16_EET2_T4_,"ax",@progbits
	.align	128
        .global         _ZN3cub18CUB_300001_SM_10006detail6reduce18DeviceReduceKernelINS2_10policy_hubIN4cuda3std3__45tupleIJblEEEyN6thrust24THRUST_300001_SM_1000_NS8cuda_cub9__find_if7functorIS9_EEE10Policy1000ENSB_12zip_iteratorINS8_IJNSD_26transform_input_iterator_tIbNSC_6detail35transform_pair_of_input_iterators_tIbNSB_6detail15normal_iteratorINSB_10device_ptrIiEEEESQ_NS7_8equal_toIiEEEENS7_10__not_fn_tINS7_10__identityEEEEENSB_17counting_iteratorIlNSB_11use_defaultESZ_SZ_EEEEEEEySF_S9_SV_EEvT0_PT3_T1_NS0_13GridEvenShareIS16_EET2_T4_
        .type           _ZN3cub18CUB_300001_SM_10006detail6reduce18DeviceReduceKernelINS2_10policy_hubIN4cuda3std3__45tupleIJblEEEyN6thrust24THRUST_300001_SM_1000_NS8cuda_cub9__find_if7functorIS9_EEE10Policy1000ENSB_12zip_iteratorINS8_IJNSD_26transform_input_iterator_tIbNSC_6detail35transform_pair_of_input_iterators_tIbNSB_6detail15normal_iteratorINSB_10device_ptrIiEEEESQ_NS7_8equal_toIiEEEENS7_10__not_fn_tINS7_10__identityEEEEENSB_17counting_iteratorIlNSB_11use_defaultESZ_SZ_EEEEEEEySF_S9_SV_EEvT0_PT3_T1_NS0_13GridEvenShareIS16_EET2_T4_,@function
        .size           _ZN3cub18CUB_300001_SM_10006detail6reduce18DeviceReduceKernelINS2_10policy_hubIN4cuda3std3__45tupleIJblEEEyN6thrust24THRUST_300001_SM_1000_NS8cuda_cub9__find_if7functorIS9_EEE10Policy1000ENSB_12zip_iteratorINS8_IJNSD_26transform_input_iterator_tIbNSC_6detail35transform_pair_of_input_iterators_tIbNSB_6detail15normal_iteratorINSB_10device_ptrIiEEEESQ_NS7_8equal_toIiEEEENS7_10__not_fn_tINS7_10__identityEEEEENSB_17counting_iteratorIlNSB_11use_defaultESZ_SZ_EEEEEEEySF_S9_SV_EEvT0_PT3_T1_NS0_13GridEvenShareIS16_EET2_T4_,(.L_x_485 - _ZN3cub18CUB_300001_SM_10006detail6reduce18DeviceReduceKernelINS2_10policy_hubIN4cuda3std3__45tupleIJblEEEyN6thrust24THRUST_300001_SM_1000_NS8cuda_cub9__find_if7functorIS9_EEE10Policy1000ENSB_12zip_iteratorINS8_IJNSD_26transform_input_iterator_tIbNSC_6detail35transform_pair_of_input_iterators_tIbNSB_6detail15normal_iteratorINSB_10device_ptrIiEEEESQ_NS7_8equal_toIiEEEENS7_10__not_fn_tINS7_10__identityEEEEENSB_17counting_iteratorIlNSB_11use_defaultESZ_SZ_EEEEEEEySF_S9_SV_EEvT0_PT3_T1_NS0_13GridEvenShareIS16_EET2_T4_)
        .other          _ZN3cub18CUB_300001_SM_10006detail6reduce18DeviceReduceKernelINS2_10policy_hubIN4cuda3std3__45tupleIJblEEEyN6thrust24THRUST_300001_SM_1000_NS8cuda_cub9__find_if7functorIS9_EEE10Policy1000ENSB_12zip_iteratorINS8_IJNSD_26transform_input_iterator_tIbNSC_6detail35transform_pair_of_input_iterators_tIbNSB_6detail15normal_iteratorINSB_10device_ptrIiEEEESQ_NS7_8equal_toIiEEEENS7_10__not_fn_tINS7_10__identityEEEEENSB_17counting_iteratorIlNSB_11use_defaultESZ_SZ_EEEEEEEySF_S9_SV_EEvT0_PT3_T1_NS0_13GridEvenShareIS16_EET2_T4_,@"STO_CUDA_ENTRY STV_DEFAULT"
_ZN3cub18CUB_300001_SM_10006detail6reduce18DeviceReduceKernelINS2_10policy_hubIN4cuda3std3__45tupleIJblEEEyN6thrust24THRUST_300001_SM_1000_NS8cuda_cub9__find_if7functorIS9_EEE10Policy1000ENSB_12zip_iteratorINS8_IJNSD_26transform_input_iterator_tIbNSC_6detail35transform_pair_of_input_iterators_tIbNSB_6detail15normal_iteratorINSB_10device_ptrIiEEEESQ_NS7_8equal_toIiEEEENS7_10__not_fn_tINS7_10__identityEEEEENSB_17counting_iteratorIlNSB_11use_defaultESZ_SZ_EEEEEEEySF_S9_SV_EEvT0_PT3_T1_NS0_13GridEvenShareIS16_EET2_T4_:
.text._ZN3cub18CUB_300001_SM_10006detail6reduce18DeviceReduceKernelINS2_10policy_hubIN4cuda3std3__45tupleIJblEEEyN6thrust24THRUST_300001_SM_1000_NS8cuda_cub9__find_if7functorIS9_EEE10Policy1000ENSB_12zip_iteratorINS8_IJNSD_26transform_input_iterator_tIbNSC_6detail35transform_pair_of_input_iterators_tIbNSB_6detail15normal_iteratorINSB_10device_ptrIiEEEESQ_NS7_8equal_toIiEEEENS7_10__not_fn_tINS7_10__identityEEEEENSB_17counting_iteratorIlNSB_11use_defaultESZ_SZ_EEEEEEEySF_S9_SV_EEvT0_PT3_T1_NS0_13GridEvenShareIS16_EET2_T4_:
[----:B------:R-:W-:Y:S01]  /*0000*/  LDC R1, c[0x0][0x37c] ;  /* 0x0000df00ff017b82 */ /* 0x000fe20000000800 */
[----:B------:R-:W0:Y:S01]  /*0010*/  S2R R0, SR_CTAID.X ;  /* 0x0000000000007919 */ /* 0x000e220000002500 */
[----:B------:R-:W1:Y:S01]  /*0020*/  LDCU.64 UR6, c[0x0][0x3d8] ;  /* 0x00007b00ff0677ac */ /* 0x000e620008000a00 */
[----:B------:R-:W-:Y:S01]  /*0030*/  BSSY.RECONVERGENT B0, `(.L_x_64) ;  /* 0x00005d6000007945 */ /* 0x000fe20003800200 */
[----:B------:R-:W2:Y:S01]  /*0040*/  LDCU UR5, c[0x0][0x3e0] ;  /* 0x00007c00ff0577ac */ /* 0x000ea20008000800 */
[----:B------:R-:W3:Y:S01]  /*0050*/  LDCU.64 UR12, c[0x0][0x358] ;  /* 0x00006b00ff0c77ac */ /* 0x000ee20008000a00 */
[----:B-1----:R-:W-:Y:S02]  /*0060*/  IMAD.U32 R2, RZ, RZ, UR6 ;  /* 0x00000006ff027e24 */ /* 0x002fe4000f8e00ff */
[----:B------:R-:W-:Y:S01]  /*0070*/  IMAD.U32 R3, RZ, RZ, UR7 ;  /* 0x00000007ff037e24 */ /* 0x000fe2000f8e00ff */
[----:B--2---:R-:W-:-:S04]  /*0080*/  USHF.L.U32 UR5, UR5, 0xa, URZ ;  /* 0x0000000a05057899 */ /* 0x004fc800080006ff */
[----:B------:R-:W-:Y:S01]  /*0090*/  USHF.R.S32.HI UR4, URZ, 0x1f, UR5 ;  /* 0x0000001fff047899 */ /* 0x000fe20008011405 */
[----:B0-----:R-:W-:-:S05]  /*00a0*/  IMAD.SHL.U32 R11, R0, 0x400, RZ ;  /* 0x00000400000b7824 */ /* 0x001fca00078e00ff */
[----:B------:R-:W-:-:S04]  /*00b0*/  IADD3 R21, P1, PT, -R11, R2, RZ ;  /* 0x000000020b157210 */ /* 0x000fc80007f3e1ff */
[----:B------:R-:W-:Y:S02]  /*00c0*/  ISETP.GT.U32.AND P0, PT, R21, 0x3ff, PT ;  /* 0x000003ff1500780c */ /* 0x000fe40003f04070 */
[----:B------:R-:W-:-:S04]  /*00d0*/  IADD3.X R20, PT, PT, R3, -0x1, RZ, P1, !PT ;  /* 0xffffffff03147810 */ /* 0x000fc80000ffe4ff */
[----:B------:R-:W-:-:S13]  /*00e0*/  ISETP.GT.U32.AND.EX P0, PT, R20, RZ, PT, P0 ;  /* 0x000000ff1400720c */ /* 0x000fda0003f04100 */
[----:B---3--:R-:W-:Y:S05]  /*00f0*/  @P0 BRA `(.L_x_65) ;  /* 0x0000003000bc0947 */ /* 0x008fea0003800000 */
[----:B------:R-:W0:Y:S01]  /*0100*/  S2R R10, SR_TID.X ;  /* 0x00000000000a7919 */ /* 0x000e220000002100 */
[----:B------:R-:W1:Y:S01]  /*0110*/  LDC.64 R4, c[0x0][0x380] ;  /* 0x0000e000ff047b82 */ /* 0x000e620000000a00 */
[----:B------:R-:W-:-:S07]  /*0120*/  IMAD.IADD R9, R2, 0x1, -R11 ;  /* 0x0000000102097824 */ /* 0x000fce00078e0a0b */
[----:B------:R-:W2:Y:S01]  /*0130*/  LDC.64 R12, c[0x0][0x388] ;  /* 0x0000e200ff0c7b82 */ /* 0x000ea20000000a00 */
[----:B------:R-:W-:Y:S01]  /*0140*/  CS2R R6, SRZ ;  /* 0x0000000000067805 */ /* 0x000fe2000001ff00 */
[----:B------:R-:W3:Y:S01]  /*0150*/  LDCU.64 UR8, c[0x0][0x3a0] ;  /* 0x00007400ff0877ac */ /* 0x000ee20008000a00 */
[----:B------:R-:W4:Y:S01]  /*0160*/  LDCU.128 UR4, c[0x0][0x380] ;  /* 0x00007000ff0477ac */ /* 0x000f220008000c00 */
[----:B0-----:R-:W-:-:S13]  /*0170*/  ISETP.GE.AND P1, PT, R10, R9, PT ;  /* 0x000000090a00720c */ /* 0x001fda0003f26270 */
[----:B------:R-:W-:Y:S01]  /*0180*/  @!P1 IMAD.IADD R3, R11, 0x1, R10 ;  /* 0x000000010b039824 */ /* 0x000fe200078e020a */
[----:B------:R-:W0:Y:S03]  /*0190*/  @!P1 LDC.64 R16, c[0x0][0x3a0] ;  /* 0x0000e800ff109b82 */ /* 0x000e260000000a00 */
[----:B-1----:R-:W-:-:S04]  /*01a0*/  @!P1 IMAD.WIDE.U32 R4, R3, 0x4, R4 ;  /* 0x0000000403049825 */ /* 0x002fc800078e0004 */
[----:B--2---:R-:W-:Y:S02]  /*01b0*/  @!P1 IMAD.WIDE.U32 R12, R3, 0x4, R12 ;  /* 0x00000004030c9825 */ /* 0x004fe400078e000c */
[----:B------:R-:W2:Y:S04]  /*01c0*/  @!P1 LDG.E R4, desc[UR12][R4.64] ;  /* 0x0000000c04049981 */ /* 0x000ea8000c1e1900 */
[----:B------:R-:W2:Y:S01]  /*01d0*/  @!P1 LDG.E R13, desc[UR12][R12.64] ;  /* 0x0000000c0c0d9981 */ /* 0x000ea2000c1e1900 */
[----:B------:R-:W-:Y:S01]  /*01e0*/  IMAD.MOV.U32 R14, RZ, RZ, R10 ;  /* 0x000000ffff0e7224 */ /* 0x000fe200078e000a */
[----:B------:R-:W-:Y:S01]  /*01f0*/  PRMT R8, RZ, 0x7610, R8 ;  /* 0x00007610ff087816 */ /* 0x000fe20000000008 */
[----:B------:R-:W-:Y:S01]  /*0200*/  @!P1 VIADD R14, R10, 0x100 ;  /* 0x000001000a0e9836 */ /* 0x000fe20000000000 */
[----:B------:R-:W-:Y:S04]  /*0210*/  BSSY.RECONVERGENT B1, `(.L_x_66) ;  /* 0x000014b000017945 */ /* 0x000fe80003800200 */
[----:B------:R-:W-:-:S02]  /*0220*/  ISETP.GE.AND P2, PT, R14, R9, PT ;  /* 0x000000090e00720c */ /* 0x000fc40003f46270 */
[----:B0-----:R-:W-:-:S05]  /*0230*/  @!P1 IADD3 R6, P3, PT, R3, R16, RZ ;  /* 0x0000001003069210 */ /* 0x001fca0007f7e0ff */
[----:B------:R-:W-:Y:S01]  /*0240*/  @!P1 IMAD.X R7, RZ, RZ, R17, P3 ;  /* 0x000000ffff079224 */ /* 0x000fe200018e0611 */
[----:B--2---:R-:W-:-:S04]  /*0250*/  @!P1 ISETP.NE.AND P0, PT, R4, R13, PT ;  /* 0x0000000d0400920c */ /* 0x004fc80003f05270 */
[----:B------:R-:W-:-:S04]  /*0260*/  @!P1 SEL R3, RZ, 0x1, !P0 ;  /* 0x00000001ff039807 */ /* 0x000fc80004000000 */
[----:B------:R-:W-:Y:S01]  /*0270*/  @!P1 PRMT R8, R3, 0x7610, R8 ;  /* 0x0000761003089816 */ /* 0x000fe20000000008 */
[----:B---34-:R-:W-:Y:S06]  /*0280*/  @P2 BRA `(.L_x_67) ;  /* 0x00000014000c2947 */ /* 0x018fec0003800000 */
[----:B------:R-:W-:Y:S01]  /*0290*/  LOP3.LUT R3, RZ, R14, RZ, 0x33, !PT ;  /* 0x0000000eff037212 */ /* 0x000fe200078e33ff */
[----:B------:R-:W-:Y:S04]  /*02a0*/  BSSY.RECONVERGENT B2, `(.L_x_68) ;  /* 0x00000a0000027945 */ /* 0x000fe80003800200 */
[----:B------:R-:W-:-:S04]  /*02b0*/  IMAD.IADD R12, R3, 0x1, R2 ;  /* 0x00000001030c7824 */ /* 0x000fc800078e0202 */
[----:B------:R-:W-:-:S05]  /*02c0*/  IMAD.IADD R13, R12, 0x1, -R11 ;  /* 0x000000010c0d7824 */ /* 0x000fca00078e0a0b */
[C---:B------:R-:W-:Y:S02]  /*02d0*/  ISETP.GE.U32.AND P0, PT, R13.reuse, 0x700, PT ;  /* 0x000007000d00780c */ /* 0x040fe40003f06070 */
[----:B------:R-:W-:-:S04]  /*02e0*/  LEA.HI R13, R13, 0x1, RZ, 0x18 ;  /* 0x000000010d0d7811 */ /* 0x000fc800078fc0ff */
[----:B------:R-:W-:-:S07]  /*02f0*/  LOP3.LUT R26, R13, 0x7, RZ, 0xc0, !PT ;  /* 0x000000070d1a7812 */ /* 0x000fce00078ec0ff */
[----:B------:R-:W-:Y:S05]  /*0300*/  @!P0 BRA `(.L_x_69) ;  /* 0x0000000800648947 */ /* 0x000fea0003800000 */
[----:B------:R-:W-:Y:S01]  /*0310*/  LOP3.LUT R15, R13, 0x1fffff8, RZ, 0xc0, !PT ;  /* 0x01fffff80d0f7812 */ /* 0x000fe200078ec0ff */
[----:B------:R-:W-:Y:S01]  /*0320*/  BSSY.RECONVERGENT B3, `(.L_x_70) ;  /* 0x0000096000037945 */ /* 0x000fe20003800200 */
[----:B------:R-:W-:-:S03]  /*0330*/  VIADD R14, R14, 0x400 ;  /* 0x000004000e0e7836 */ /* 0x000fc60000000000 */
[----:B------:R-:W-:-:S07]  /*0340*/  IMAD.MOV R15, RZ, RZ, -R15 ;  /* 0x000000ffff0f7224 */ /* 0x000fce00078e0a0f */
.L_x_71:
[----:B------:R-:W-:-:S05]  /*0350*/  VIADD R2, R14, 0xfffffc00 ;  /* 0xfffffc000e027836 */ /* 0x000fca0000000000 */
[----:B------:R-:W-:-:S04]  /*0360*/  IADD3 R21, P0, PT, R11, R2, RZ ;  /* 0x000000020b157210 */ /* 0x000fc80007f1e0ff */
[----:B------:R-:W-:Y:S01]  /*0370*/  LEA.HI.X.SX32 R24, R2, RZ, 0x1, P0 ;  /* 0x000000ff02187211 */ /* 0x000fe200000f0eff */
[----:B------:R-:W-:-:S03]  /*0380*/  IMAD.SHL.U32 R4, R21, 0x4, RZ ;  /* 0x0000000415047824 */ /* 0x000fc600078e00ff */
[----:B------:R-:W-:Y:S02]  /*0390*/  SHF.L.U64.HI R5, R21, 0x2, R24 ;  /* 0x0000000215057819 */ /* 0x000fe40000010218 */
[C---:B------:R-:W-:Y:S02]  /*03a0*/  IADD3 R2, P0, PT, R4.reuse, UR4, RZ ;  /* 0x0000000404027c10 */ /* 0x040fe4000ff1e0ff */
[----:B------:R-:W-:Y:S02]  /*03b0*/  IADD3 R4, P1, PT, R4, UR6, RZ ;  /* 0x0000000604047c10 */ /* 0x000fe4000ff3e0ff */
[C---:B------:R-:W-:Y:S02]  /*03c0*/  IADD3.X R3, PT, PT, R5.reuse, UR5, RZ, P0, !PT ;  /* 0x0000000505037c10 */ /* 0x040fe400087fe4ff */
[----:B------:R-:W-:-:S03]  /*03d0*/  IADD3.X R5, PT, PT, R5, UR7, RZ, P1, !PT ;  /* 0x0000000705057c10 */ /* 0x000fc60008ffe4ff */
[----:B------:R-:W2:Y:S04]  /*03e0*/  LDG.E R17, desc[UR12][R2.64] ;  /* 0x0000000c02117981 */ /* 0x000ea8000c1e1900 */
[----:B------:R-:W2:Y:S04]  /*03f0*/  LDG.E R18, desc[UR12][R4.64] ;  /* 0x0000000c04127981 */ /* 0x000ea8000c1e1900 */
[----:B------:R-:W3:Y:S04]  /*0400*/  LDG.E R23, desc[UR12][R2.64+0x400] ;  /* 0x0004000c02177981 */ /* 0x000ee8000c1e1900 */
[----:B------:R-:W3:Y:S04]  /*0410*/  LDG.E R16, desc[UR12][R4.64+0x400] ;  /* 0x0004000c04107981 */ /* 0x000ee8000c1e1900 */
[----:B------:R-:W4:Y:S04]  /*0420*/  LDG.E R20, desc[UR12][R2.64+0x800] ;  /* 0x0008000c02147981 */ /* 0x000f28000c1e1900 */
[----:B------:R-:W4:Y:S01]  /*0430*/  LDG.E R19, desc[UR12][R4.64+0x800] ;  /* 0x0008000c04137981 */ /* 0x000f22000c1e1900 */
[----:B------:R-:W-:-:S02]  /*0440*/  PRMT R22, R8, 0x7610, R22 ;  /* 0x0000761008167816 */ /* 0x000fc40000000016 */
[----:B------:R-:W-:Y:S01]  /*0450*/  IADD3 R21, P0, PT, R21, UR8, RZ ;  /* 0x0000000815157c10 */ /* 0x000fe2000ff1e0ff */
[----:B------:R-:W5:Y:S01]  /*0460*/  LDG.E R8, desc[UR12][R2.64+0xc00] ;  /* 0x000c000c02087981 */ /* 0x000f62000c1e1900 */
[----:B------:R-:W-:Y:S02]  /*0470*/  LOP3.LUT P2, RZ, R22, 0xff, RZ, 0xc0, !PT ;  /* 0x000000ff16ff7812 */ /* 0x000fe4000784c0ff */
[----:B------:R-:W-:Y:S02]  /*0480*/  IADD3.X R24, PT, PT, R24, UR9, RZ, P0, !PT ;  /* 0x0000000918187c10 */ /* 0x000fe400087fe4ff */
[----:B------:R-:W-:-:S04]  /*0490*/  ISETP.LT.U32.AND P0, PT, R21, R6, PT ;  /* 0x000000061500720c */ /* 0x000fc80003f01070 */
[----:B------:R-:W-:Y:S02]  /*04a0*/  ISETP.LT.AND.EX P0, PT, R24, R7, PT, P0 ;  /* 0x000000071800720c */ /* 0x000fe40003f01300 */
[CC--:B--2---:R-:W-:Y:S02]  /*04b0*/  ISETP.NE.AND P3, PT, R17.reuse, R18.reuse, P2 ;  /* 0x000000121100720c */ /* 0x0c4fe40001765270 */
[----:B------:R-:W-:Y:S02]  /*04c0*/  ISETP.NE.AND P1, PT, R17, R18, PT ;  /* 0x000000121100720c */ /* 0x000fe40003f25270 */
[----:B------:R-:W5:Y:S01]  /*04d0*/  LDG.E R17, desc[UR12][R4.64+0xc00] ;  /* 0x000c000c04117981 */ /* 0x000f62000c1e1900 */
[----:B------:R-:W-:Y:S02]  /*04e0*/  SEL R18, R21, R6, P0 ;  /* 0x0000000615127207 */ /* 0x000fe40000000000 */
[----:B------:R-:W-:-:S06]  /*04f0*/  @!P2 SEL R22, RZ, 0x1, !P1 ;  /* 0x00000001ff16a807 */ /* 0x000fcc0004800000 */
[----:B------:R-:W-:Y:S01]  /*0500*/  @!P3 SEL R18, R21, R6, !P2 ;  /* 0x000000061512b207 */ /* 0x000fe20005000000 */
[----:B------:R-:W-:Y:S01]  /*0510*/  VIADD R6, R14, 0xfffffd00 ;  /* 0xfffffd000e067836 */ /* 0x000fe20000000000 */
[CC--:B------:R-:W-:Y:S02]  /*0520*/  SEL R21, R24.reuse, R7.reuse, P0 ;  /* 0x0000000718157207 */ /* 0x0c0fe40000000000 */
[----:B------:R-:W-:Y:S02]  /*0530*/  @!P3 SEL R21, R24, R7, !P2 ;  /* 0x000000071815b207 */ /* 0x000fe40005000000 */
[----:B------:R-:W-:Y:S02]  /*0540*/  SHF.R.S32.HI R7, RZ, 0x1f, R6 ;  /* 0x0000001fff077819 */ /* 0x000fe40000011406 */
[----:B------:R-:W-:Y:S02]  /*0550*/  IADD3 R25, P0, P4, R6, UR8, R11 ;  /* 0x0000000806197c10 */ /* 0x000fe4000fc1e00b */
[----:B------:R-:W-:Y:S01]  /*0560*/  SEL R22, R22, 0x1, !P3 ;  /* 0x0000000116167807 */ /* 0x000fe20005800000 */
[----:B------:R-:W2:Y:S01]  /*0570*/  LDG.E R6, desc[UR12][R2.64+0x1000] ;  /* 0x0010000c02067981 */ /* 0x000ea2000c1e1900 */
[----:B------:R-:W-:-:S02]  /*0580*/  IADD3.X R24, PT, PT, R7, UR9, RZ, P0, P4 ;  /* 0x0000000907187c10 */ /* 0x000fc400087e84ff */
[----:B------:R-:W-:Y:S01]  /*0590*/  LOP3.LUT P2, RZ, R22, 0xff, RZ, 0xc0, !PT ;  /* 0x000000ff16ff7812 */ /* 0x000fe2000784c0ff */
[----:B------:R-:W2:Y:S03]  /*05a0*/  LDG.E R7, desc[UR12][R4.64+0x1000] ;  /* 0x0010000c04077981 */ /* 0x000ea6000c1e1900 */
[----:B---3--:R-:W-:Y:S02]  /*05b0*/  ISETP.NE.AND P3, PT, R23, R16, P2 ;  /* 0x000000101700720c */ /* 0x008fe40001765270 */
[----:B------:R-:W-:Y:S02]  /*05c0*/  ISETP.LT.U32.AND P0, PT, R25, R18, PT ;  /* 0x000000121900720c */ /* 0x000fe40003f01070 */
[----:B------:R-:W-:Y:S02]  /*05d0*/  ISETP.NE.AND P1, PT, R23, R16, PT ;  /* 0x000000101700720c */ /* 0x000fe40003f25270 */
[----:B------:R-:W-:-:S03]  /*05e0*/  ISETP.LT.AND.EX P0, PT, R24, R21, PT, P0 ;  /* 0x000000151800720c */ /* 0x000fc60003f01300 */
[----:B------:R-:W-:Y:S02]  /*05f0*/  @!P2 SEL R22, RZ, 0x1, !P1 ;  /* 0x00000001ff16a807 */ /* 0x000fe40004800000 */
[CC--:B------:R-:W-:Y:S02]  /*0600*/  SEL R23, R25.reuse, R18.reuse, P0 ;  /* 0x0000001219177207 */ /* 0x0c0fe40000000000 */
[----:B------:R-:W-:Y:S02]  /*0610*/  @!P3 SEL R23, R25, R18, !P2 ;  /* 0x000000121917b207 */ /* 0x000fe40005000000 */
[-C--:B------:R-:W-:Y:S02]  /*0620*/  SEL R18, R24, R21.reuse, P0 ;  /* 0x0000001518127207 */ /* 0x080fe40000000000 */
[----:B------:R-:W-:Y:S02]  /*0630*/  SEL R16, R22, 0x1, !P3 ;  /* 0x0000000116107807 */ /* 0x000fe40005800000 */
[----:B------:R-:W-:Y:S01]  /*0640*/  @!P3 SEL R18, R24, R21, !P2 ;  /* 0x000000151812b207 */ /* 0x000fe20005000000 */
[----:B------:R-:W3:Y:S04]  /*0650*/  LDG.E R22, desc[UR12][R2.64+0x1400] ;  /* 0x0014000c02167981 */ /* 0x000ee8000c1e1900 */
[----:B------:R-:W3:Y:S01]  /*0660*/  LDG.E R21, desc[UR12][R4.64+0x1400] ;  /* 0x0014000c04157981 */ /* 0x000ee2000c1e1900 */
[----:B------:R-:W-:Y:S01]  /*0670*/  LOP3.LUT P1, RZ, R16, 0xff, RZ, 0xc0, !PT ;  /* 0x000000ff10ff7812 */ /* 0x000fe2000782c0ff */
[----:B------:R-:W-:Y:S01]  /*0680*/  VIADD R24, R14, 0xfffffe00 ;  /* 0xfffffe000e187836 */ /* 0x000fe20000000000 */
[----:B----4-:R-:W-:-:S02]  /*0690*/  ISETP.NE.AND P2, PT, R20, R19, PT ;  /* 0x000000131400720c */ /* 0x010fc40003f45270 */
[----:B------:R-:W-:Y:S02]  /*06a0*/  ISETP.NE.AND P3, PT, R20, R19, P1 ;  /* 0x000000131400720c */ /* 0x000fe40000f65270 */
[----:B------:R-:W-:Y:S01]  /*06b0*/  SHF.R.S32.HI R27, RZ, 0x1f, R24 ;  /* 0x0000001fff1b7819 */ /* 0x000fe20000011418 */
[----:B------:R-:W4:Y:S01]  /*06c0*/  LDG.E R19, desc[UR12][R2.64+0x1800] ;  /* 0x0018000c02137981 */ /* 0x000f22000c1e1900 */
[----:B------:R-:W-:-:S03]  /*06d0*/  IADD3 R24, P0, P4, R24, UR8, R11 ;  /* 0x0000000818187c10 */ /* 0x000fc6000fc1e00b */
[----:B------:R-:W4:Y:S01]  /*06e0*/  LDG.E R20, desc[UR12][R4.64+0x1800] ;  /* 0x0018000c04147981 */ /* 0x000f22000c1e1900 */
[----:B------:R-:W-:Y:S02]  /*06f0*/  IADD3.X R27, PT, PT, R27, UR9, RZ, P0, P4 ;  /* 0x000000091b1b7c10 */ /* 0x000fe400087e84ff */
[----:B------:R-:W-:-:S04]  /*0700*/  ISETP.LT.U32.AND P0, PT, R24, R23, PT ;  /* 0x000000171800720c */ /* 0x000fc80003f01070 */
[----:B------:R-:W-:-:S04]  /*0710*/  ISETP.LT.AND.EX P0, PT, R27, R18, PT, P0 ;  /* 0x000000121b00720c */ /* 0x000fc80003f01300 */
[CC--:B------:R-:W-:Y:S02]  /*0720*/  SEL R25, R24.reuse, R23.reuse, P0 ;  /* 0x0000001718197207 */ /* 0x0c0fe40000000000 */
[----:B------:R-:W-:Y:S02]  /*0730*/  @!P3 SEL R25, R24, R23, !P1 ;  /* 0x000000171819b207 */ /* 0x000fe40004800000 */
[----:B------:R-:W4:Y:S04]  /*0740*/  LDG.E R23, desc[UR12][R2.64+0x1c00] ;  /* 0x001c000c02177981 */ /* 0x000f28000c1e1900 */
[----:B------:R0:W4:Y:S01]  /*0750*/  LDG.E R24, desc[UR12][R4.64+0x1c00] ;  /* 0x001c000c04187981 */ /* 0x000122000c1e1900 */
[----:B------:R-:W-:-:S04]  /*0760*/  @!P1 SEL R16, RZ, 0x1, !P2 ;  /* 0x00000001ff109807 */ /* 0x000fc80005000000 */
[----:B------:R-:W-:-:S04]  /*0770*/  SEL R28, R16, 0x1, !P3 ;  /* 0x00000001101c7807 */ /* 0x000fc80005800000 */
[----:B------:R-:W-:Y:S02]  /*0780*/  LOP3.LUT P2, RZ, R28, 0xff, RZ, 0xc0, !PT ;  /* 0x000000ff1cff7812 */ /* 0x000fe4000784c0ff */
[CC--:B------:R-:W-:Y:S02]  /*0790*/  SEL R16, R27.reuse, R18.reuse, P0 ;  /* 0x000000121b107207 */ /* 0x0c0fe40000000000 */
[----:B------:R-:W-:Y:S01]  /*07a0*/  @!P3 SEL R16, R27, R18, !P1 ;  /* 0x000000121b10b207 */ /* 0x000fe20004800000 */
[----:B------:R-:W-:-:S05]  /*07b0*/  VIADD R18, R14, 0xffffff00 ;  /* 0xffffff000e127836 */ /* 0x000fca0000000000 */
[----:B------:R-:W-:Y:S02]  /*07c0*/  SHF.R.S32.HI R27, RZ, 0x1f, R18 ;  /* 0x0000001fff1b7819 */ /* 0x000fe40000011412 */
[----:B------:R-:W-:-:S04]  /*07d0*/  IADD3 R18, P1, P4, R18, UR8, R11 ;  /* 0x0000000812127c10 */ /* 0x000fc8000fc3e00b */
[----:B------:R-:W-:Y:S02]  /*07e0*/  IADD3.X R27, PT, PT, R27, UR9, RZ, P1, P4 ;  /* 0x000000091b1b7c10 */ /* 0x000fe40008fe84ff */
[----:B0-----:R-:W-:Y:S01]  /*07f0*/  SHF.R.S32.HI R4, RZ, 0x1f, R14 ;  /* 0x0000001fff047819 */ /* 0x001fe2000001140e */
[----:B------:R-:W-:Y:S01]  /*0800*/  VIADD R15, R15, 0x8 ;  /* 0x000000080f0f7836 */ /* 0x000fe20000000000 */
[CC--:B-----5:R-:W-:Y:S02]  /*0810*/  ISETP.NE.AND P0, PT, R8.reuse, R17.reuse, PT ;  /* 0x000000110800720c */ /* 0x0e0fe40003f05270 */
[----:B------:R-:W-:Y:S02]  /*0820*/  ISETP.NE.AND P3, PT, R8, R17, P2 ;  /* 0x000000110800720c */ /* 0x000fe40001765270 */
[----:B------:R-:W-:-:S04]  /*0830*/  @!P2 SEL R28, RZ, 0x1, !P0 ;  /* 0x00000001ff1ca807 */ /* 0x000fc80004000000 */
[----:B------:R-:W-:Y:S02]  /*0840*/  SEL R28, R28, 0x1, !P3 ;  /* 0x000000011c1c7807 */ /* 0x000fe40005800000 */
[----:B------:R-:W-:Y:S02]  /*0850*/  ISETP.LT.U32.AND P0, PT, R18, R25, PT ;  /* 0x000000191200720c */ /* 0x000fe40003f01070 */
[----:B------:R-:W-:Y:S02]  /*0860*/  LOP3.LUT P1, RZ, R28, 0xff, RZ, 0xc0, !PT ;  /* 0x000000ff1cff7812 */ /* 0x000fe4000782c0ff */
[----:B------:R-:W-:-:S04]  /*0870*/  ISETP.LT.AND.EX P0, PT, R27, R16, PT, P0 ;  /* 0x000000101b00720c */ /* 0x000fc80003f01300 */
[----:B------:R-:W-:Y:S02]  /*0880*/  SEL R3, R18, R25, P0 ;  /* 0x0000001912037207 */ /* 0x000fe40000000000 */
[CC--:B------:R-:W-:Y:S02]  /*0890*/  SEL R2, R27.reuse, R16.reuse, P0 ;  /* 0x000000101b027207 */ /* 0x0c0fe40000000000 */
[----:B--2---:R-:W-:Y:S02]  /*08a0*/  ISETP.NE.AND P0, PT, R6, R7, PT ;  /* 0x000000070600720c */ /* 0x004fe40003f05270 */
[----:B------:R-:W-:Y:S02]  /*08b0*/  @!P3 SEL R3, R18, R25, !P2 ;  /* 0x000000191203b207 */ /* 0x000fe40005000000 */
[----:B------:R-:W-:Y:S02]  /*08c0*/  @!P3 SEL R2, R27, R16, !P2 ;  /* 0x000000101b02b207 */ /* 0x000fe40005000000 */
[----:B------:R-:W-:-:S02]  /*08d0*/  ISETP.NE.AND P3, PT, R6, R7, P1 ;  /* 0x000000070600720c */ /* 0x000fc40000f65270 */
[----:B------:R-:W-:Y:S02]  /*08e0*/  @!P1 SEL R28, RZ, 0x1, !P0 ;  /* 0x00000001ff1c9807 */ /* 0x000fe40004000000 */
[----:B------:R-:W-:Y:S02]  /*08f0*/  IADD3 R8, P4, P5, R14, UR8, R11 ;  /* 0x000000080e087c10 */ /* 0x000fe4000fd9e00b */
[----:B------:R-:W-:Y:S02]  /*0900*/  SEL R28, R28, 0x1, !P3 ;  /* 0x000000011c1c7807 */ /* 0x000fe40005800000 */
[----:B------:R-:W-:Y:S02]  /*0910*/  IADD3.X R17, PT, PT, R4, UR9, RZ, P4, P5 ;  /* 0x0000000904117c10 */ /* 0x000fe4000a7ea4ff */
[----:B------:R-:W-:Y:S02]  /*0920*/  ISETP.LT.U32.AND P0, PT, R8, R3, PT ;  /* 0x000000030800720c */ /* 0x000fe40003f01070 */
[----:B------:R-:W-:-:S02]  /*0930*/  LOP3.LUT P2, RZ, R28, 0xff, RZ, 0xc0, !PT ;  /* 0x000000ff1cff7812 */ /* 0x000fc4000784c0ff */
[----:B------:R-:W-:Y:S01]  /*0940*/  ISETP.LT.AND.EX P0, PT, R17, R2, PT, P0 ;  /* 0x000000021100720c */ /* 0x000fe20003f01300 */
[----:B------:R-:W-:-:S03]  /*0950*/  VIADD R6, R14, 0x100 ;  /* 0x000001000e067836 */ /* 0x000fc60000000000 */
[----:B------:R-:W-:Y:S02]  /*0960*/  SEL R4, R8, R3, P0 ;  /* 0x0000000308047207 */ /* 0x000fe40000000000 */
[CC--:B------:R-:W-:Y:S02]  /*0970*/  SEL R5, R17.reuse, R2.reuse, P0 ;  /* 0x0000000211057207 */ /* 0x0c0fe40000000000 */
[----:B---3--:R-:W-:Y:S02]  /*0980*/  ISETP.NE.AND P0, PT, R22, R21, PT ;  /* 0x000000151600720c */ /* 0x008fe40003f05270 */
[----:B------:R-:W-:Y:S02]  /*0990*/  @!P3 SEL R4, R8, R3, !P1 ;  /* 0x000000030804b207 */ /* 0x000fe40004800000 */
[----:B------:R-:W-:Y:S02]  /*09a0*/  @!P3 SEL R5, R17, R2, !P1 ;  /* 0x000000021105b207 */ /* 0x000fe40004800000 */
[----:B------:R-:W-:-:S02]  /*09b0*/  ISETP.NE.AND P3, PT, R22, R21, P2 ;  /* 0x000000151600720c */ /* 0x000fc40001765270 */
[----:B------:R-:W-:Y:S02]  /*09c0*/  @!P2 SEL R28, RZ, 0x1, !P0 ;  /* 0x00000001ff1ca807 */ /* 0x000fe40004000000 */
[----:B------:R-:W-:Y:S02]  /*09d0*/  SHF.R.S32.HI R3, RZ, 0x1f, R6 ;  /* 0x0000001fff037819 */ /* 0x000fe40000011406 */
[----:B------:R-:W-:Y:S02]  /*09e0*/  IADD3 R7, P4, P5, R6, UR8, R11 ;  /* 0x0000000806077c10 */ /* 0x000fe4000fd9e00b */
[----:B------:R-:W-:Y:S02]  /*09f0*/  SEL R28, R28, 0x1, !P3 ;  /* 0x000000011c1c7807 */ /* 0x000fe40005800000 */
[----:B------:R-:W-:Y:S02]  /*0a00*/  IADD3.X R8, PT, PT, R3, UR9, RZ, P4, P5 ;  /* 0x0000000903087c10 */ /* 0x000fe4000a7ea4ff */
[----:B------:R-:W-:-:S02]  /*0a10*/  ISETP.LT.U32.AND P0, PT, R7, R4, PT ;  /* 0x000000040700720c */ /* 0x000fc40003f01070 */
[----:B------:R-:W-:Y:S01]  /*0a20*/  LOP3.LUT P1, RZ, R28, 0xff, RZ, 0xc0, !PT ;  /* 0x000000ff1cff7812 */ /* 0x000fe2000782c0ff */
[----:B------:R-:W-:Y:S01]  /*0a30*/  VIADD R6, R14, 0x200 ;  /* 0x000002000e067836 */ /* 0x000fe20000000000 */
[----:B------:R-:W-:-:S04]  /*0a40*/  ISETP.LT.AND.EX P0, PT, R8, R5, PT, P0 ;  /* 0x000000050800720c */ /* 0x000fc80003f01300 */
[CC--:B------:R-:W-:Y:S02]  /*0a50*/  SEL R2, R7.reuse, R4.reuse, P0 ;  /* 0x0000000407027207 */ /* 0x0c0fe40000000000 */
[-C--:B------:R-:W-:Y:S02]  /*0a60*/  SEL R3, R8, R5.reuse, P0 ;  /* 0x0000000508037207 */ /* 0x080fe40000000000 */
[----:B------:R-:W-:Y:S02]  /*0a70*/  @!P3 SEL R2, R7, R4, !P2 ;  /* 0x000000040702b207 */ /* 0x000fe40005000000 */
[----:B------:R-:W-:Y:S02]  /*0a80*/  SHF.R.S32.HI R4, RZ, 0x1f, R6 ;  /* 0x0000001fff047819 */ /* 0x000fe40000011406 */
[----:B------:R-:W-:Y:S02]  /*0a90*/  IADD3 R7, P0, P4, R6, UR8, R11 ;  /* 0x0000000806077c10 */ /* 0x000fe4000fc1e00b */
[----:B------:R-:W-:-:S02]  /*0aa0*/  @!P3 SEL R3, R8, R5, !P2 ;  /* 0x000000050803b207 */ /* 0x000fc40005000000 */
[CC--:B----4-:R-:W-:Y:S02]  /*0ab0*/  ISETP.NE.AND P2, PT, R19.reuse, R20.reuse, PT ;  /* 0x000000141300720c */ /* 0x0d0fe40003f45270 */
[----:B------:R-:W-:Y:S02]  /*0ac0*/  ISETP.NE.AND P3, PT, R19, R20, P1 ;  /* 0x000000141300720c */ /* 0x000fe40000f65270 */
[----:B------:R-:W-:Y:S01]  /*0ad0*/  IADD3.X R6, PT, PT, R4, UR9, RZ, P0, P4 ;  /* 0x0000000904067c10 */ /* 0x000fe200087e84ff */
[----:B------:R-:W-:Y:S01]  /*0ae0*/  VIADD R4, R14, 0x300 ;  /* 0x000003000e047836 */ /* 0x000fe20000000000 */
[----:B------:R-:W-:Y:S02]  /*0af0*/  @!P1 SEL R28, RZ, 0x1, !P2 ;  /* 0x00000001ff1c9807 */ /* 0x000fe40005000000 */
[----:B------:R-:W-:Y:S02]  /*0b00*/  ISETP.LT.U32.AND P0, PT, R7, R2, PT ;  /* 0x000000020700720c */ /* 0x000fe40003f01070 */
[----:B------:R-:W-:-:S02]  /*0b10*/  SHF.R.S32.HI R5, RZ, 0x1f, R4 ;  /* 0x0000001fff057819 */ /* 0x000fc40000011404 */
[----:B------:R-:W-:Y:S02]  /*0b20*/  SEL R28, R28, 0x1, !P3 ;  /* 0x000000011c1c7807 */ /* 0x000fe40005800000 */
[----:B------:R-:W-:Y:S02]  /*0b30*/  IADD3 R4, P4, P5, R4, UR8, R11 ;  /* 0x0000000804047c10 */ /* 0x000fe4000fd9e00b */
[----:B------:R-:W-:Y:S02]  /*0b40*/  ISETP.LT.AND.EX P0, PT, R6, R3, PT, P0 ;  /* 0x000000030600720c */ /* 0x000fe40003f01300 */
[----:B------:R-:W-:Y:S02]  /*0b50*/  LOP3.LUT P2, RZ, R28, 0xff, RZ, 0xc0, !PT ;  /* 0x000000ff1cff7812 */ /* 0x000fe4000784c0ff */
[----:B------:R-:W-:Y:S02]  /*0b60*/  IADD3.X R5, PT, PT, R5, UR9, RZ, P4, P5 ;  /* 0x0000000905057c10 */ /* 0x000fe4000a7ea4ff */
[----:B------:R-:W-:-:S02]  /*0b70*/  SEL R17, R7, R2, P0 ;  /* 0x0000000207117207 */ /* 0x000fc40000000000 */
[CC--:B------:R-:W-:Y:S02]  /*0b80*/  SEL R16, R6.reuse, R3.reuse, P0 ;  /* 0x0000000306107207 */ /* 0x0c0fe40000000000 */
[----:B------:R-:W-:Y:S02]  /*0b90*/  ISETP.NE.AND P4, PT, R15, RZ, PT ;  /* 0x000000ff0f00720c */ /* 0x000fe40003f85270 */
[----:B------:R-:W-:Y:S02]  /*0ba0*/  @!P3 SEL R17, R7, R2, !P1 ;  /* 0x000000020711b207 */ /* 0x000fe40004800000 */
[----:B------:R-:W-:Y:S02]  /*0bb0*/  @!P3 SEL R16, R6, R3, !P1 ;  /* 0x000000030610b207 */ /* 0x000fe40004800000 */
[----:B------:R-:W-:Y:S02]  /*0bc0*/  ISETP.NE.AND P3, PT, R23, R24, P2 ;  /* 0x000000181700720c */ /* 0x000fe40001765270 */
[----:B------:R-:W-:-:S02]  /*0bd0*/  ISETP.LT.U32.AND P0, PT, R4, R17, PT ;  /* 0x000000110400720c */ /* 0x000fc40003f01070 */
[----:B------:R-:W-:Y:S02]  /*0be0*/  ISETP.NE.AND P1, PT, R23, R24, PT ;  /* 0x000000181700720c */ /* 0x000fe40003f25270 */
[CC--:B------:R-:W-:Y:S02]  /*0bf0*/  ISETP.LT.AND.EX P0, PT, R5.reuse, R16.reuse, PT, P0 ;  /* 0x000000100500720c */ /* 0x0c0fe40003f01300 */
[----:B------:R-:W-:Y:S01]  /*0c00*/  @!P2 SEL R28, RZ, 0x1, !P1 ;  /* 0x00000001ff1ca807 */ /* 0x000fe20004800000 */
[----:B------:R-:W-:Y:S01]  /*0c10*/  VIADD R14, R14, 0x800 ;  /* 0x000008000e0e7836 */ /* 0x000fe20000000000 */
[----:B------:R-:W-:Y:S02]  /*0c20*/  SEL R6, R4, R17, P0 ;  /* 0x0000001104067207 */ /* 0x000fe40000000000 */
[----:B------:R-:W-:Y:S02]  /*0c30*/  SEL R7, R5, R16, P0 ;  /* 0x0000001005077207 */ /* 0x000fe40000000000 */
[----:B------:R-:W-:-:S02]  /*0c40*/  SEL R8, R28, 0x1, !P3 ;  /* 0x000000011c087807 */ /* 0x000fc40005800000 */
[----:B------:R-:W-:Y:S02]  /*0c50*/  @!P3 SEL R6, R4, R17, !P2 ;  /* 0x000000110406b207 */ /* 0x000fe40005000000 */
[----:B------:R-:W-:Y:S01]  /*0c60*/  @!P3 SEL R7, R5, R16, !P2 ;  /* 0x000000100507b207 */ /* 0x000fe20005000000 */
[----:B------:R-:W-:Y:S06]  /*0c70*/  @P4 BRA `(.L_x_71) ;  /* 0xfffffff400b44947 */ /* 0x000fec000383ffff */
[----:B------:R-:W-:Y:S05]  /*0c80*/  BSYNC.RECONVERGENT B3 ;  /* 0x0000000000037941 */ /* 0x000fea0003800200 */
.L_x_70:
[----:B------:R-:W-:-:S07]  /*0c90*/  VIADD R14, R14, 0xfffffc00 ;  /* 0xfffffc000e0e7836 */ /* 0x000fce0000000000 */
.L_x_69:
[----:B------:R-:W-:Y:S05]  /*0ca0*/  BSYNC.RECONVERGENT B2 ;  /* 0x0000000000027941 */ /* 0x000fea0003800200 */
.L_x_68:
[----:B------:R-:W-:-:S13]  /*0cb0*/  ISETP.NE.AND P0, PT, R26, RZ, PT ;  /* 0x000000ff1a00720c */ /* 0x000fda0003f05270 */
[----:B------:R-:W-:Y:S05]  /*0cc0*/  @!P0 BRA `(.L_x_67) ;  /* 0x00000008007c8947 */ /* 0x000fea0003800000 */
[----:B------:R-:W-:Y:S01]  /*0cd0*/  ISETP.GE.U32.AND P0, PT, R26, 0x4, PT ;  /* 0x000000041a00780c */ /* 0x000fe20003f06070 */
[----:B------:R-:W-:Y:S01]  /*0ce0*/  BSSY.RECONVERGENT B2, `(.L_x_72) ;  /* 0x0000050000027945 */ /* 0x000fe20003800200 */
[----:B------:R-:W-:-:S11]  /*0cf0*/  LOP3.LUT P1, R13, R13, 0x3, RZ, 0xc0, !PT ;  /* 0x000000030d0d7812 */ /* 0x000fd6000782c0ff */
[----:B------:R-:W-:Y:S05]  /*0d00*/  @!P0 BRA `(.L_x_73) ;  /* 0x0000000400348947 */ /* 0x000fea0003800000 */
[----:B------:R-:W0:Y:S01]  /*0d10*/  LDCU.128 UR16, c[0x0][0x380] ;  /* 0x00007000ff1077ac */ /* 0x000e220008000c00 */
[----:B------:R-:W-:Y:S01]  /*0d20*/  IADD3 R23, P0, PT, R11, R14, RZ ;  /* 0x0000000e0b177210 */ /* 0x000fe20007f1e0ff */
[----:B------:R-:W1:Y:S03]  /*0d30*/  LDCU.64 UR10, c[0x0][0x3a0] ;  /* 0x00007400ff0a77ac */ /* 0x000e660008000a00 */
[----:B------:R-:W-:Y:S01]  /*0d40*/  LEA.HI.X.SX32 R24, R14, RZ, 0x1, P0 ;  /* 0x000000ff0e187211 */ /* 0x000fe200000f0eff */
[----:B------:R-:W-:-:S03]  /*0d50*/  IMAD.SHL.U32 R2, R23, 0x4, RZ ;  /* 0x0000000417027824 */ /* 0x000fc600078e00ff */
[----:B------:R-:W-:Y:S02]  /*0d60*/  SHF.L.U64.HI R3, R23, 0x2, R24 ;  /* 0x0000000217037819 */ /* 0x000fe40000010218 */
[C---:B0-----:R-:W-:Y:S02]  /*0d70*/  IADD3 R4, P0, PT, R2.reuse, UR16, RZ ;  /* 0x0000001002047c10 */ /* 0x041fe4000ff1e0ff */
        /* <DEDUP_REMOVED lines=8> */
[----:B------:R-:W4:Y:S04]  /*0e00*/  LDG.E R18, desc[UR12][R2.64+0x800] ;  /* 0x0008000c02127981 */ /* 0x000f28000c1e1900 */
[----:B------:R0:W5:Y:S04]  /*0e10*/  LDG.E R15, desc[UR12][R4.64+0xc00] ;  /* 0x000c000c040f7981 */ /* 0x000168000c1e1900 */
[----:B------:R0:W5:Y:S01]  /*0e20*/  LDG.E R16, desc[UR12][R2.64+0xc00] ;  /* 0x000c000c02107981 */ /* 0x000162000c1e1900 */
[----:B------:R-:W-:-:S02]  /*0e30*/  LOP3.LUT P3, RZ, R8, 0xff, RZ, 0xc0, !PT ;  /* 0x000000ff08ff7812 */ /* 0x000fc4000786c0ff */
[----:B-1----:R-:W-:Y:S01]  /*0e40*/  IADD3 R23, P2, PT, R23, UR10, RZ ;  /* 0x0000000a17177c10 */ /* 0x002fe2000ff5e0ff */
[----:B0-----:R-:W-:-:S03]  /*0e50*/  VIADD R4, R14, 0x100 ;  /* 0x000001000e047836 */ /* 0x001fc60000000000 */
[----:B------:R-:W-:Y:S02]  /*0e60*/  IADD3.X R24, PT, PT, R24, UR11, RZ, P2, !PT ;  /* 0x0000000b18187c10 */ /* 0x000fe400097fe4ff */
[----:B------:R-:W-:Y:S02]  /*0e70*/  SHF.R.S32.HI R3, RZ, 0x1f, R4 ;  /* 0x0000001fff037819 */ /* 0x000fe40000011404 */
[CC--:B--2---:R-:W-:Y:S02]  /*0e80*/  ISETP.NE.AND P0, PT, R21.reuse, R22.reuse, PT ;  /* 0x000000161500720c */ /* 0x0c4fe40003f05270 */
[----:B------:R-:W-:Y:S02]  /*0e90*/  ISETP.NE.AND P4, PT, R21, R22, P3 ;  /* 0x000000161500720c */ /* 0x000fe40001f85270 */
[----:B------:R-:W-:Y:S02]  /*0ea0*/  @!P3 SEL R8, RZ, 0x1, !P0 ;  /* 0x00000001ff08b807 */ /* 0x000fe40004000000 */
[----:B------:R-:W-:-:S02]  /*0eb0*/  ISETP.LT.U32.AND P0, PT, R23, R6, PT ;  /* 0x000000061700720c */ /* 0x000fc40003f01070 */
[----:B------:R-:W-:Y:S02]  /*0ec0*/  SEL R8, R8, 0x1, !P4 ;  /* 0x0000000108087807 */ /* 0x000fe40006000000 */
[-C--:B------:R-:W-:Y:S02]  /*0ed0*/  ISETP.LT.AND.EX P0, PT, R24, R7.reuse, PT, P0 ;  /* 0x000000071800720c */ /* 0x080fe40003f01300 */
[----:B------:R-:W-:Y:S02]  /*0ee0*/  LOP3.LUT P2, RZ, R8, 0xff, RZ, 0xc0, !PT ;  /* 0x000000ff08ff7812 */ /* 0x000fe4000784c0ff */
[CC--:B------:R-:W-:Y:S02]  /*0ef0*/  SEL R22, R23.reuse, R6.reuse, P0 ;  /* 0x0000000617167207 */ /* 0x0c0fe40000000000 */
[----:B------:R-:W-:Y:S02]  /*0f00*/  SEL R2, R24, R7, P0 ;  /* 0x0000000718027207 */ /* 0x000fe40000000000 */
[----:B------:R-:W-:-:S02]  /*0f10*/  @!P4 SEL R22, R23, R6, !P3 ;  /* 0x000000061716c207 */ /* 0x000fc40005800000 */
[----:B------:R-:W-:Y:S02]  /*0f20*/  @!P4 SEL R2, R24, R7, !P3 ;  /* 0x000000071802c207 */ /* 0x000fe40005800000 */
[CC--:B---3--:R-:W-:Y:S02]  /*0f30*/  ISETP.NE.AND P3, PT, R20.reuse, R19.reuse, PT ;  /* 0x000000131400720c */ /* 0x0c8fe40003f65270 */
[----:B------:R-:W-:Y:S02]  /*0f40*/  ISETP.NE.AND P4, PT, R20, R19, P2 ;  /* 0x000000131400720c */ /* 0x000fe40001785270 */
[----:B------:R-:W-:Y:S02]  /*0f50*/  @!P2 SEL R8, RZ, 0x1, !P3 ;  /* 0x00000001ff08a807 */ /* 0x000fe40005800000 */
[----:B------:R-:W-:Y:S01]  /*0f60*/  IADD3 R5, P5, P0, R4, UR10, R11 ;  /* 0x0000000a04057c10 */ /* 0x000fe2000f8be00b */
[----:B------:R-:W-:Y:S01]  /*0f70*/  VIADD R4, R14, 0x200 ;  /* 0x000002000e047836 */ /* 0x000fe20000000000 */
[----:B------:R-:W-:-:S02]  /*0f80*/  SEL R8, R8, 0x1, !P4 ;  /* 0x0000000108087807 */ /* 0x000fc40006000000 */
[----:B------:R-:W-:Y:S02]  /*0f90*/  IADD3.X R7, PT, PT, R3, UR11, RZ, P5, P0 ;  /* 0x0000000b03077c10 */ /* 0x000fe4000afe04ff */
[----:B------:R-:W-:Y:S02]  /*0fa0*/  ISETP.LT.U32.AND P0, PT, R5, R22, PT ;  /* 0x000000160500720c */ /* 0x000fe40003f01070 */
[----:B------:R-:W-:Y:S02]  /*0fb0*/  LOP3.LUT P3, RZ, R8, 0xff, RZ, 0xc0, !PT ;  /* 0x000000ff08ff7812 */ /* 0x000fe4000786c0ff */
[----:B------:R-:W-:Y:S02]  /*0fc0*/  ISETP.LT.AND.EX P0, PT, R7, R2, PT, P0 ;  /* 0x000000020700720c */ /* 0x000fe40003f01300 */
[----:B------:R-:W-:Y:S02]  /*0fd0*/  SHF.R.S32.HI R3, RZ, 0x1f, R4 ;  /* 0x0000001fff037819 */ /* 0x000fe40000011404 */
[----:B------:R-:W-:-:S02]  /*0fe0*/  SEL R19, R5, R22, P0 ;  /* 0x0000001605137207 */ /* 0x000fc40000000000 */
[----:B------:R-:W-:Y:S02]  /*0ff0*/  SEL R20, R7, R2, P0 ;  /* 0x0000000207147207 */ /* 0x000fe40000000000 */
[----:B------:R-:W-:Y:S02]  /*1000*/  @!P4 SEL R19, R5, R22, !P2 ;  /* 0x000000160513c207 */ /* 0x000fe40005000000 */
[----:B------:R-:W-:Y:S01]  /*1010*/  @!P4 SEL R20, R7, R2, !P2 ;  /* 0x000000020714c207 */ /* 0x000fe20005000000 */
[C---:B------:R-:W-:Y:S01]  /*1020*/  VIADD R2, R14.reuse, 0x300 ;  /* 0x000003000e027836 */ /* 0x040fe20000000000 */
[CC--:B----4-:R-:W-:Y:S01]  /*1030*/  ISETP.NE.AND P4, PT, R17.reuse, R18.reuse, PT ;  /* 0x000000121100720c */ /* 0x0d0fe20003f85270 */
[----:B------:R-:W-:Y:S01]  /*1040*/  VIADD R14, R14, 0x400 ;  /* 0x000004000e0e7836 */ /* 0x000fe20000000000 */
[----:B------:R-:W-:Y:S02]  /*1050*/  IADD3 R6, P5, P0, R4, UR10, R11 ;  /* 0x0000000a04067c10 */ /* 0x000fe4000f8be00b */
[----:B------:R-:W-:-:S02]  /*1060*/  ISETP.NE.AND P2, PT, R17, R18, P3 ;  /* 0x000000121100720c */ /* 0x000fc40001f45270 */
[----:B------:R-:W-:Y:S02]  /*1070*/  @!P3 SEL R8, RZ, 0x1, !P4 ;  /* 0x00000001ff08b807 */ /* 0x000fe40006000000 */
[----:B------:R-:W-:Y:S02]  /*1080*/  IADD3.X R7, PT, PT, R3, UR11, RZ, P5, P0 ;  /* 0x0000000b03077c10 */ /* 0x000fe4000afe04ff */
[----:B------:R-:W-:Y:S02]  /*1090*/  ISETP.LT.U32.AND P0, PT, R6, R19, PT ;  /* 0x000000130600720c */ /* 0x000fe40003f01070 */
[----:B------:R-:W-:Y:S02]  /*10a0*/  SEL R8, R8, 0x1, !P2 ;  /* 0x0000000108087807 */ /* 0x000fe40005000000 */
[----:B------:R-:W-:Y:S02]  /*10b0*/  ISETP.LT.AND.EX P0, PT, R7, R20, PT, P0 ;  /* 0x000000140700720c */ /* 0x000fe40003f01300 */
[----:B------:R-:W-:-:S02]  /*10c0*/  LOP3.LUT P4, RZ, R8, 0xff, RZ, 0xc0, !PT ;  /* 0x000000ff08ff7812 */ /* 0x000fc4000788c0ff */
[CC--:B------:R-:W-:Y:S02]  /*10d0*/  SEL R5, R6.reuse, R19.reuse, P0 ;  /* 0x0000001306057207 */ /* 0x0c0fe40000000000 */
[CC--:B------:R-:W-:Y:S02]  /*10e0*/  SEL R4, R7.reuse, R20.reuse, P0 ;  /* 0x0000001407047207 */ /* 0x0c0fe40000000000 */
[----:B------:R-:W-:Y:S02]  /*10f0*/  SHF.R.S32.HI R3, RZ, 0x1f, R2 ;  /* 0x0000001fff037819 */ /* 0x000fe40000011402 */
[----:B------:R-:W-:Y:S02]  /*1100*/  @!P2 SEL R5, R6, R19, !P3 ;  /* 0x000000130605a207 */ /* 0x000fe40005800000 */
[----:B------:R-:W-:Y:S02]  /*1110*/  @!P2 SEL R4, R7, R20, !P3 ;  /* 0x000000140704a207 */ /* 0x000fe40005800000 */
[----:B------:R-:W-:-:S02]  /*1120*/  IADD3 R2, P5, P6, R2, UR10, R11 ;  /* 0x0000000a02027c10 */ /* 0x000fc4000febe00b */
[-C--:B-----5:R-:W-:Y:S02]  /*1130*/  ISETP.NE.AND P3, PT, R15, R16.reuse, P4 ;  /* 0x000000100f00720c */ /* 0x0a0fe40002765270 */
[----:B------:R-:W-:Y:S02]  /*1140*/  IADD3.X R3, PT, PT, R3, UR11, RZ, P5, P6 ;  /* 0x0000000b03037c10 */ /* 0x000fe4000afec4ff */
[----:B------:R-:W-:Y:S02]  /*1150*/  ISETP.LT.U32.AND P0, PT, R2, R5, PT ;  /* 0x000000050200720c */ /* 0x000fe40003f01070 */
[----:B------:R-:W-:Y:S02]  /*1160*/  ISETP.NE.AND P2, PT, R15, R16, PT ;  /* 0x000000100f00720c */ /* 0x000fe40003f45270 */
[----:B------:R-:W-:Y:S02]  /*1170*/  ISETP.LT.AND.EX P0, PT, R3, R4, PT, P0 ;  /* 0x000000040300720c */ /* 0x000fe40003f01300 */
[----:B------:R-:W-:-:S02]  /*1180*/  @!P4 SEL R8, RZ, 0x1, !P2 ;  /* 0x00000001ff08c807 */ /* 0x000fc40005000000 */
[-C--:B------:R-:W-:Y:S02]  /*1190*/  SEL R6, R2, R5.reuse, P0 ;  /* 0x0000000502067207 */ /* 0x080fe40000000000 */
[CC--:B------:R-:W-:Y:S02]  /*11a0*/  SEL R7, R3.reuse, R4.reuse, P0 ;  /* 0x0000000403077207 */ /* 0x0c0fe40000000000 */
[----:B------:R-:W-:Y:S02]  /*11b0*/  SEL R8, R8, 0x1, !P3 ;  /* 0x0000000108087807 */ /* 0x000fe40005800000 */
[----:B------:R-:W-:Y:S02]  /*11c0*/  @!P3 SEL R6, R2, R5, !P4 ;  /* 0x000000050206b207 */ /* 0x000fe40006000000 */
[----:B------:R-:W-:-:S07]  /*11d0*/  @!P3 SEL R7, R3, R4, !P4 ;  /* 0x000000040307b207 */ /* 0x000fce0006000000 */
.L_x_73:
[----:B------:R-:W-:Y:S05]  /*11e0*/  BSYNC.RECONVERGENT B2 ;  /* 0x0000000000027941 */ /* 0x000fea0003800200 */
.L_x_72:
[----:B------:R-:W-:Y:S05]  /*11f0*/  @!P1 BRA `(.L_x_67) ;  /* 0x0000000400309947 */ /* 0x000fea0003800000 */
[----:B------:R-:W-:Y:S01]  /*1200*/  ISETP.NE.AND P0, PT, R13, 0x1, PT ;  /* 0x000000010d00780c */ /* 0x000fe20003f05270 */
[----:B------:R-:W-:Y:S01]  /*1210*/  BSSY.RECONVERGENT B2, `(.L_x_74) ;  /* 0x000002e000027945 */ /* 0x000fe20003800200 */
[----:B------:R-:W-:-:S11]  /*1220*/  LOP3.LUT P1, RZ, R12, 0x100, RZ, 0xc0, !PT ;  /* 0x000001000cff7812 */ /* 0x000fd6000782c0ff */
        /* <DEDUP_REMOVED lines=13> */
[----:B------:R0:W3:Y:S04]  /*1300*/  LDG.E R18, desc[UR12][R2.64+0x400] ;  /* 0x0004000c02127981 */ /* 0x0000e8000c1e1900 */
[----:B------:R4:W3:Y:S01]  /*1310*/  LDG.E R19, desc[UR12][R4.64+0x400] ;  /* 0x0004000c04137981 */ /* 0x0008e2000c1e1900 */
[----:B------:R-:W-:-:S02]  /*1320*/  LOP3.LUT P2, RZ, R8, 0xff, RZ, 0xc0, !PT ;  /* 0x000000ff08ff7812 */ /* 0x000fc4000784c0ff */
[----:B-1----:R-:W-:-:S04]  /*1330*/  IADD3 R15, P0, PT, R12, UR10, RZ ;  /* 0x0000000a0c0f7c10 */ /* 0x002fc8000ff1e0ff */
[----:B------:R-:W-:Y:S02]  /*1340*/  IADD3.X R12, PT, PT, R13, UR11, RZ, P0, !PT ;  /* 0x0000000b0d0c7c10 */ /* 0x000fe400087fe4ff */
[----:B------:R-:W-:-:S04]  /*1350*/  ISETP.LT.U32.AND P0, PT, R15, R6, PT ;  /* 0x000000060f00720c */ /* 0x000fc80003f01070 */
[----:B------:R-:W-:-:S04]  /*1360*/  ISETP.LT.AND.EX P0, PT, R12, R7, PT, P0 ;  /* 0x000000070c00720c */ /* 0x000fc80003f01300 */
[----:B0-----:R-:W-:Y:S02]  /*1370*/  SEL R2, R15, R6, P0 ;  /* 0x000000060f027207 */ /* 0x001fe40000000000 */
[----:B------:R-:W-:Y:S02]  /*1380*/  SEL R3, R12, R7, P0 ;  /* 0x000000070c037207 */ /* 0x000fe40000000000 */
[CC--:B--2---:R-:W-:Y:S02]  /*1390*/  ISETP.NE.AND P4, PT, R16.reuse, R17.reuse, PT ;  /* 0x000000111000720c */ /* 0x0c4fe40003f85270 */
[----:B------:R-:W-:Y:S01]  /*13a0*/  ISETP.NE.AND P3, PT, R16, R17, P2 ;  /* 0x000000111000720c */ /* 0x000fe20001765270 */
[C---:B------:R-:W-:Y:S01]  /*13b0*/  VIADD R16, R14.reuse, 0x100 ;  /* 0x000001000e107836 */ /* 0x040fe20000000000 */
[----:B------:R-:W-:Y:S01]  /*13c0*/  @!P2 SEL R8, RZ, 0x1, !P4 ;  /* 0x00000001ff08a807 */ /* 0x000fe20006000000 */
[----:B------:R-:W-:-:S03]  /*13d0*/  VIADD R14, R14, 0x200 ;  /* 0x000002000e0e7836 */ /* 0x000fc60000000000 */
[----:B------:R-:W-:Y:S02]  /*13e0*/  SEL R8, R8, 0x1, !P3 ;  /* 0x0000000108087807 */ /* 0x000fe40005800000 */
[----:B----4-:R-:W-:Y:S02]  /*13f0*/  SHF.R.S32.HI R4, RZ, 0x1f, R16 ;  /* 0x0000001fff047819 */ /* 0x010fe40000011410 */
[----:B------:R-:W-:Y:S02]  /*1400*/  LOP3.LUT P4, RZ, R8, 0xff, RZ, 0xc0, !PT ;  /* 0x000000ff08ff7812 */ /* 0x000fe4000788c0ff */
[----:B------:R-:W-:Y:S02]  /*1410*/  IADD3 R5, P5, P6, R16, UR10, R11 ;  /* 0x0000000a10057c10 */ /* 0x000fe4000febe00b */
[----:B------:R-:W-:Y:S02]  /*1420*/  @!P3 SEL R2, R15, R6, !P2 ;  /* 0x000000060f02b207 */ /* 0x000fe40005000000 */
[----:B------:R-:W-:-:S02]  /*1430*/  @!P3 SEL R3, R12, R7, !P2 ;  /* 0x000000070c03b207 */ /* 0x000fc40005000000 */
[-C--:B---3--:R-:W-:Y:S02]  /*1440*/  ISETP.NE.AND P3, PT, R18, R19.reuse, P4 ;  /* 0x000000131200720c */ /* 0x088fe40002765270 */
[----:B------:R-:W-:Y:S02]  /*1450*/  IADD3.X R4, PT, PT, R4, UR11, RZ, P5, P6 ;  /* 0x0000000b04047c10 */ /* 0x000fe4000afec4ff */
[----:B------:R-:W-:Y:S02]  /*1460*/  ISETP.LT.U32.AND P0, PT, R5, R2, PT ;  /* 0x000000020500720c */ /* 0x000fe40003f01070 */
[----:B------:R-:W-:Y:S02]  /*1470*/  ISETP.NE.AND P2, PT, R18, R19, PT ;  /* 0x000000131200720c */ /* 0x000fe40003f45270 */
[----:B------:R-:W-:Y:S02]  /*1480*/  ISETP.LT.AND.EX P0, PT, R4, R3, PT, P0 ;  /* 0x000000030400720c */ /* 0x000fe40003f01300 */
[----:B------:R-:W-:-:S02]  /*1490*/  @!P4 SEL R8, RZ, 0x1, !P2 ;  /* 0x00000001ff08c807 */ /* 0x000fc40005000000 */
[CC--:B------:R-:W-:Y:S02]  /*14a0*/  SEL R6, R5.reuse, R2.reuse, P0 ;  /* 0x0000000205067207 */ /* 0x0c0fe40000000000 */
[-C--:B------:R-:W-:Y:S02]  /*14b0*/  SEL R7, R4, R3.reuse, P0 ;  /* 0x0000000304077207 */ /* 0x080fe40000000000 */
[----:B------:R-:W-:Y:S02]  /*14c0*/  SEL R8, R8, 0x1, !P3 ;  /* 0x0000000108087807 */ /* 0x000fe40005800000 */
[----:B------:R-:W-:Y:S02]  /*14d0*/  @!P3 SEL R6, R5, R2, !P4 ;  /* 0x000000020506b207 */ /* 0x000fe40006000000 */
[----:B------:R-:W-:-:S07]  /*14e0*/  @!P3 SEL R7, R4, R3, !P4 ;  /* 0x000000030407b207 */ /* 0x000fce0006000000 */
.L_x_75:
[----:B------:R-:W-:Y:S05]  /*14f0*/  BSYNC.RECONVERGENT B2 ;  /* 0x0000000000027941 */ /* 0x000fea0003800200 */
.L_x_74:
[----:B------:R-:W-:Y:S05]  /*1500*/  @P1 BRA `(.L_x_67) ;  /* 0x00000000006c1947 */ /* 0x000fea0003800000 */
        /* <DEDUP_REMOVED lines=11> */
[----:B------:R-:W2:Y:S01]  /*15c0*/  LDG.E R5, desc[UR12][R4.64] ;  /* 0x0000000c04057981 */ /* 0x000ea2000c1e1900 */
[----:B------:R-:W-:Y:S02]  /*15d0*/  LOP3.LUT P3, RZ, R8, 0xff, RZ, 0xc0, !PT ;  /* 0x000000ff08ff7812 */ /* 0x000fe4000786c0ff */
[----:B-1----:R-:W-:-:S04]  /*15e0*/  IADD3 R13, P0, PT, R11, UR10, RZ ;  /* 0x0000000a0b0d7c10 */ /* 0x002fc8000ff1e0ff */
[----:B------:R-:W-:Y:S02]  /*15f0*/  IADD3.X R12, PT, PT, R12, UR11, RZ, P0, !PT ;  /* 0x0000000b0c0c7c10 */ /* 0x000fe400087fe4ff */
[----:B------:R-:W-:-:S04]  /*1600*/  ISETP.LT.U32.AND P0, PT, R13, R6, PT ;  /* 0x000000060d00720c */ /* 0x000fc80003f01070 */
[----:B------:R-:W-:-:S04]  /*1610*/  ISETP.LT.AND.EX P0, PT, R12, R7, PT, P0 ;  /* 0x000000070c00720c */ /* 0x000fc80003f01300 */
[----:B------:R-:W-:Y:S02]  /*1620*/  SEL R11, R13, R6, P0 ;  /* 0x000000060d0b7207 */ /* 0x000fe40000000000 */
[CC--:B--2---:R-:W-:Y:S02]  /*1630*/  ISETP.NE.AND P2, PT, R2.reuse, R5.reuse, P3 ;  /* 0x000000050200720c */ /* 0x0c4fe40001f45270 */
[----:B------:R-:W-:Y:S02]  /*1640*/  ISETP.NE.AND P1, PT, R2, R5, PT ;  /* 0x000000050200720c */ /* 0x000fe40003f25270 */
[----:B------:R-:W-:Y:S02]  /*1650*/  SEL R2, R12, R7, P0 ;  /* 0x000000070c027207 */ /* 0x000fe40000000000 */
[----:B------:R-:W-:-:S04]  /*1660*/  @!P3 SEL R8, RZ, 0x1, !P1 ;  /* 0x00000001ff08b807 */ /* 0x000fc80004800000 */
[----:B------:R-:W-:-:S03]  /*1670*/  SEL R8, R8, 0x1, !P2 ;  /* 0x0000000108087807 */ /* 0x000fc60005000000 */
[----:B------:R-:W-:Y:S02]  /*1680*/  @!P2 SEL R11, R13, R6, !P3 ;  /* 0x000000060d0ba207 */ /* 0x000fe40005800000 */
[----:B------:R-:W-:-:S03]  /*1690*/  @!P2 SEL R2, R12, R7, !P3 ;  /* 0x000000070c02a207 */ /* 0x000fc60005800000 */
[----:B------:R-:W-:Y:S02]  /*16a0*/  IMAD.MOV.U32 R6, RZ, RZ, R11 ;  /* 0x000000ffff067224 */ /* 0x000fe400078e000b */
[----:B------:R-:W-:-:S07]  /*16b0*/  IMAD.MOV.U32 R7, RZ, RZ, R2 ;  /* 0x000000ffff077224 */ /* 0x000fce00078e0002 */
.L_x_67:
[----:B------:R-:W-:Y:S05]  /*16c0*/  BSYNC.RECONVERGENT B1 ;  /* 0x0000000000017941 */ /* 0x000fea0003800200 */
.L_x_66:
[----:B------:R-:W-:-:S13]  /*16d0*/  ISETP.GE.AND P0, PT, R9, 0x100, PT ;  /* 0x000001000900780c */ /* 0x000fda0003f06270 */
[----:B------:R-:W-:Y:S05]  /*16e0*/  @!P0 BRA `(.L_x_76) ;  /* 0x0000000c00408947 */ /* 0x000fea0003800000 */
[----:B------:R-:W0:Y:S01]  /*16f0*/  S2R R9, SR_LANEID ;  /* 0x0000000000097919 */ /* 0x000e220000000000 */
[----:B------:R-:W-:Y:S01]  /*1700*/  LOP3.LUT R2, R8, 0xff, RZ, 0xc0, !PT ;  /* 0x000000ff08027812 */ /* 0x000fe200078ec0ff */
[----:B------:R-:W-:Y:S01]  /*1710*/  BSSY.RECONVERGENT B1, `(.L_x_77) ;  /* 0x0000016000017945 */ /* 0x000fe20003800200 */
[----:B------:R1:W2:Y:S04]  /*1720*/  SHFL.DOWN PT, R5, R6, 0x1, 0x1f ;  /* 0x08201f0006057f89 */ /* 0x0002a800000e0000 */
[----:B------:R1:W3:Y:S04]  /*1730*/  SHFL.DOWN PT, R4, R7, 0x1, 0x1f ;  /* 0x08201f0007047f89 */ /* 0x0002e800000e0000 */
[----:B------:R1:W4:Y:S01]  /*1740*/  SHFL.DOWN PT, R3, R2, 0x1, 0x1f ;  /* 0x08201f0002037f89 */ /* 0x00032200000e0000 */
        /* <DEDUP_REMOVED lines=18> */
.L_x_78:
[----:B------:R-:W-:Y:S05]  /*1870*/  BSYNC.RECONVERGENT B1 ;  /* 0x0000000000017941 */ /* 0x000fea0003800200 */
.L_x_77:
        /* <DEDUP_REMOVED lines=23> */
.L_x_80:
[----:B------:R-:W-:Y:S05]  /*19f0*/  BSYNC.RECONVERGENT B1 ;  /* 0x0000000000017941 */ /* 0x000fea0003800200 */
.L_x_79:
        /* <DEDUP_REMOVED lines=20> */
.L_x_82:
[----:B------:R-:W-:Y:S05]  /*1b40*/  BSYNC.RECONVERGENT B1 ;  /* 0x0000000000017941 */ /* 0x000fea0003800200 */
.L_x_81:
        /* <DEDUP_REMOVED lines=20> */
.L_x_84:
[----:B------:R-:W-:Y:S05]  /*1c90*/  BSYNC.RECONVERGENT B1 ;  /* 0x0000000000017941 */ /* 0x000fea0003800200 */
.L_x_83:
        /* <DEDUP_REMOVED lines=20> */
.L_x_86:
[----:B------:R-:W-:Y:S05]  /*1de0*/  BSYNC.RECONVERGENT B1 ;  /* 0x0000000000017941 */ /* 0x000fea0003800200 */
.L_x_85:
        /* <DEDUP_REMOVED lines=10> */
.L_x_88:
[----:B------:R-:W-:Y:S05]  /*1e90*/  BSYNC.RECONVERGENT B1 ;  /* 0x0000000000017941 */ /* 0x000fea0003800200 */
.L_x_87:
        /* <DEDUP_REMOVED lines=8> */
[----:B------:R-:W1:Y:S04]  /*1f20*/  LDS.64 R12, [UR4+0x20] ;  /* 0x00002004ff0c7984 */ /* 0x000e680008000a00 */
[----:B------:R-:W3:Y:S04]  /*1f30*/  LDS.U8 R16, [UR4+0x28] ;  /* 0x00002804ff107984 */ /* 0x000ee80008000000 */
[----:B------:R-:W3:Y:S04]  /*1f40*/  LDS.64 R10, [UR4+0x30] ;  /* 0x00003004ff0a7984 */ /* 0x000ee80008000a00 */
[----:B------:R-:W3:Y:S04]  /*1f50*/  LDS.U8 R17, [UR4+0x38] ;  /* 0x00003804ff117984 */ /* 0x000ee80008000000 */
[----:B0-----:R-:W0:Y:S04]  /*1f60*/  LDS.64 R2, [UR4+0x40] ;  /* 0x00004004ff027984 */ /* 0x001e280008000a00 */
[----:B------:R-:W0:Y:S04]  /*1f70*/  LDS.U8 R14, [UR4+0x48] ;  /* 0x00004804ff0e7984 */ /* 0x000e280008000000 */
[----:B--2-4-:R-:W2:Y:S01]  /*1f80*/  LDS.64 R4, [UR4+0x50] ;  /* 0x00005004ff047984 */ /* 0x014ea20008000a00 */
[----:B-----5:R-:W-:-:S04]  /*1f90*/  ISETP.NE.AND P2, PT, R9, RZ, PT ;  /* 0x000000ff0900720c */ /* 0x020fc80003f45270 */
[----:B------:R-:W-:Y:S02]  /*1fa0*/  @P4 SEL R9, R8, 0x1, !P2 ;  /* 0x0000000108094807 */ /* 0x000fe40005000000 */
[-C--:B-1----:R-:W-:Y:S02]  /*1fb0*/  ISETP.LT.U32.AND P0, PT, R12, R6.reuse, PT ;  /* 0x000000060c00720c */ /* 0x082fe40003f01070 */
[----:B------:R-:W-:Y:S02]  /*1fc0*/  LOP3.LUT P3, RZ, R9, 0xff, RZ, 0xc0, !PT ;  /* 0x000000ff09ff7812 */ /* 0x000fe4000786c0ff */
[----:B------:R-:W-:Y:S02]  /*1fd0*/  ISETP.LT.AND.EX P0, PT, R13, R7, PT, P0 ;  /* 0x000000070d00720c */ /* 0x000fe40003f01300 */
[----:B---3--:R-:W-:Y:S02]  /*1fe0*/  ISETP.NE.AND P5, PT, R16, RZ, PT ;  /* 0x000000ff1000720c */ /* 0x008fe40003fa5270 */
[----:B------:R-:W-:-:S02]  /*1ff0*/  @P2 SEL R6, R12, R6, P0 ;  /* 0x000000060c062207 */ /* 0x000fc40000000000 */
[C---:B------:R-:W-:Y:S02]  /*2000*/  @P2 SEL R7, R13.reuse, R7, P0 ;  /* 0x000000070d072207 */ /* 0x040fe40000000000 */
[----:B------:R-:W-:Y:S02]  /*2010*/  SEL R15, R12, R6, !P4 ;  /* 0x000000060c0f7207 */ /* 0x000fe40006000000 */
[----:B------:R-:W-:Y:S01]  /*2020*/  SEL R7, R13, R7, !P4 ;  /* 0x000000070d077207 */ /* 0x000fe20006000000 */
[----:B------:R-:W1:Y:S01]  /*2030*/  LDS.U8 R12, [UR4+0x58] ;  /* 0x00005804ff0c7984 */ /* 0x000e620008000000 */
[----:B------:R-:W-:Y:S02]  /*2040*/  ISETP.LT.U32.AND P0, PT, R10, R15, PT ;  /* 0x0000000f0a00720c */ /* 0x000fe40003f01070 */
[----:B------:R-:W-:Y:S02]  /*2050*/  @P3 SEL R16, R9, 0x1, !P5 ;  /* 0x0000000109103807 */ /* 0x000fe40006800000 */
[----:B------:R-:W-:Y:S01]  /*2060*/  ISETP.LT.AND.EX P0, PT, R11, R7, PT, P0 ;  /* 0x000000070b00720c */ /* 0x000fe20003f01300 */
[----:B------:R-:W3:Y:S01]  /*2070*/  LDS.64 R8, [UR4+0x60] ;  /* 0x00006004ff087984 */ /* 0x000ee20008000a00 */
[----:B------:R-:W-:-:S02]  /*2080*/  LOP3.LUT P2, RZ, R16, 0xff, RZ, 0xc0, !PT ;  /* 0x000000ff10ff7812 */ /* 0x000fc4000784c0ff */
[C---:B------:R-:W-:Y:S02]  /*2090*/  @P5 SEL R15, R10.reuse, R15, P0 ;  /* 0x0000000f0a0f5207 */ /* 0x040fe40000000000 */
[----:B------:R-:W-:Y:S02]  /*20a0*/  ISETP.NE.AND P4, PT, R17, RZ, PT ;  /* 0x000000ff1100720c */ /* 0x000fe40003f85270 */
[C---:B------:R-:W-:Y:S02]  /*20b0*/  @P5 SEL R7, R11.reuse, R7, P0 ;  /* 0x000000070b075207 */ /* 0x040fe40000000000 */
[----:B------:R-:W-:Y:S02]  /*20c0*/  SEL R13, R10, R15, !P3 ;  /* 0x0000000f0a0d7207 */ /* 0x000fe40005800000 */
[----:B------:R-:W-:Y:S01]  /*20d0*/  SEL R15, R11, R7, !P3 ;  /* 0x000000070b0f7207 */ /* 0x000fe20005800000 */
[----:B------:R-:W-:Y:S01]  /*20e0*/  LDS.U8 R10, [UR4+0x78] ;  /* 0x00007804ff0a7984 */ /* 0x000fe20008000000 */
[----:B0-----:R-:W-:-:S02]  /*20f0*/  ISETP.LT.U32.AND P0, PT, R2, R13, PT ;  /* 0x0000000d0200720c */ /* 0x001fc40003f01070 */
[----:B------:R-:W-:Y:S01]  /*2100*/  @P2 SEL R17, R16, 0x1, !P4 ;  /* 0x0000000110112807 */ /* 0x000fe20006000000 */
[----:B------:R-:W-:Y:S01]  /*2110*/  LDS.64 R6, [UR4+0x70] ;  /* 0x00007004ff067984 */ /* 0x000fe20008000a00 */
[----:B------:R-:W-:Y:S02]  /*2120*/  ISETP.LT.AND.EX P0, PT, R3, R15, PT, P0 ;  /* 0x0000000f0300720c */ /* 0x000fe40003f01300 */
[----:B------:R-:W-:Y:S01]  /*2130*/  LOP3.LUT P5, RZ, R17, 0xff, RZ, 0xc0, !PT ;  /* 0x000000ff11ff7812 */ /* 0x000fe200078ac0ff */
[----:B------:R-:W0:Y:S01]  /*2140*/  LDS.U8 R16, [UR4+0x68] ;  /* 0x00006804ff107984 */ /* 0x000e220008000000 */
[----:B------:R-:W-:Y:S02]  /*2150*/  @P4 SEL R13, R2, R13, P0 ;  /* 0x0000000d020d4207 */ /* 0x000fe40000000000 */
[----:B------:R-:W-:Y:S02]  /*2160*/  ISETP.NE.AND P3, PT, R14, RZ, PT ;  /* 0x000000ff0e00720c */ /* 0x000fe40003f65270 */
[----:B------:R-:W-:-:S02]  /*2170*/  @P4 SEL R15, R3, R15, P0 ;  /* 0x0000000f030f4207 */ /* 0x000fc40000000000 */
[----:B------:R-:W-:Y:S02]  /*2180*/  SEL R11, R2, R13, !P2 ;  /* 0x0000000d020b7207 */ /* 0x000fe40005000000 */
[----:B------:R-:W-:Y:S02]  /*2190*/  SEL R13, R3, R15, !P2 ;  /* 0x0000000f030d7207 */ /* 0x000fe40005000000 */
[----:B--2---:R-:W-:Y:S01]  /*21a0*/  ISETP.LT.U32.AND P0, PT, R4, R11, PT ;  /* 0x0000000b0400720c */ /* 0x004fe20003f01070 */
[----:B------:R-:W2:Y:S01]  /*21b0*/  LDS.64 R2, [UR4+0x80] ;  /* 0x00008004ff027984 */ /* 0x000ea20008000a00 */
[----:B------:R-:W-:Y:S02]  /*21c0*/  @P5 SEL R14, R17, 0x1, !P3 ;  /* 0x00000001110e5807 */ /* 0x000fe40005800000 */
[----:B------:R-:W-:Y:S02]  /*21d0*/  ISETP.LT.AND.EX P0, PT, R5, R13, PT, P0 ;  /* 0x0000000d0500720c */ /* 0x000fe40003f01300 */
[----:B------:R-:W-:-:S02]  /*21e0*/  LOP3.LUT P4, RZ, R14, 0xff, RZ, 0xc0, !PT ;  /* 0x000000ff0eff7812 */ /* 0x000fc4000788c0ff */
[----:B------:R-:W-:Y:S02]  /*21f0*/  @P3 SEL R11, R4, R11, P0 ;  /* 0x0000000b040b3207 */ /* 0x000fe40000000000 */
[----:B-1----:R-:W-:Y:S02]  /*2200*/  ISETP.NE.AND P2, PT, R12, RZ, PT ;  /* 0x000000ff0c00720c */ /* 0x002fe40003f45270 */
[C---:B------:R-:W-:Y:S02]  /*2210*/  @P3 SEL R13, R5.reuse, R13, P0 ;  /* 0x0000000d050d3207 */ /* 0x040fe40000000000 */
[----:B------:R-:W-:Y:S02]  /*2220*/  SEL R11, R4, R11, !P5 ;  /* 0x0000000b040b7207 */ /* 0x000fe40006800000 */
[----:B------:R-:W-:Y:S02]  /*2230*/  SEL R13, R5, R13, !P5 ;  /* 0x0000000d050d7207 */ /* 0x000fe40006800000 */
[----:B---3--:R-:W-:-:S02]  /*2240*/  ISETP.LT.U32.AND P0, PT, R8, R11, PT ;  /* 0x0000000b0800720c */ /* 0x008fc40003f01070 */
[----:B------:R-:W-:Y:S02]  /*2250*/  @P4 SEL R12, R14, 0x1, !P2 ;  /* 0x000000010e0c4807 */ /* 0x000fe40005000000 */
[C---:B------:R-:W-:Y:S02]  /*2260*/  ISETP.LT.AND.EX P0, PT, R9.reuse, R13, PT, P0 ;  /* 0x0000000d0900720c */ /* 0x040fe40003f01300 */
[----:B------:R-:W-:Y:S02]  /*2270*/  LOP3.LUT P5, RZ, R12, 0xff, RZ, 0xc0, !PT ;  /* 0x000000ff0cff7812 */ /* 0x000fe400078ac0ff */
[----:B------:R-:W-:Y:S02]  /*2280*/  @P2 SEL R11, R8, R11, P0 ;  /* 0x0000000b080b2207 */ /* 0x000fe40000000000 */
[----:B------:R-:W-:Y:S02]  /*2290*/  @P2 SEL R13, R9, R13, P0 ;  /* 0x0000000d090d2207 */ /* 0x000fe40000000000 */
[----:B0-----:R-:W-:-:S02]  /*22a0*/  ISETP.NE.AND P3, PT, R16, RZ, PT ;  /* 0x000000ff1000720c */ /* 0x001fc40003f65270 */
[----:B------:R-:W-:Y:S02]  /*22b0*/  SEL R5, R8, R11, !P4 ;  /* 0x0000000b08057207 */ /* 0x000fe40006000000 */
[----:B------:R-:W-:Y:S02]  /*22c0*/  SEL R9, R9, R13, !P4 ;  /* 0x0000000d09097207 */ /* 0x000fe40006000000 */
[----:B------:R-:W-:Y:S02]  /*22d0*/  ISETP.LT.U32.AND P0, PT, R6, R5, PT ;  /* 0x000000050600720c */ /* 0x000fe40003f01070 */
[----:B------:R-:W-:Y:S02]  /*22e0*/  @P5 SEL R16, R12, 0x1, !P3 ;  /* 0x000000010c105807 */ /* 0x000fe40005800000 */
[----:B------:R-:W-:Y:S02]  /*22f0*/  ISETP.LT.AND.EX P0, PT, R7, R9, PT, P0 ;  /* 0x000000090700720c */ /* 0x000fe40003f01300 */
[----:B------:R-:W-:-:S02]  /*2300*/  ISETP.NE.AND P4, PT, R10, RZ, PT ;  /* 0x000000ff0a00720c */ /* 0x000fc40003f85270 */
[----:B------:R-:W-:Y:S02]  /*2310*/  @P3 SEL R5, R6, R5, P0 ;  /* 0x0000000506053207 */ /* 0x000fe40000000000 */
[----:B------:R-:W-:Y:S02]  /*2320*/  LOP3.LUT P2, RZ, R16, 0xff, RZ, 0xc0, !PT ;  /* 0x000000ff10ff7812 */ /* 0x000fe4000784c0ff */
[C---:B------:R-:W-:Y:S02]  /*2330*/  @P3 SEL R9, R7.reuse, R9, P0 ;  /* 0x0000000907093207 */ /* 0x040fe40000000000 */
[----:B------:R-:W-:Y:S02]  /*2340*/  SEL R5, R6, R5, !P5 ;  /* 0x0000000506057207 */ /* 0x000fe40006800000 */
[----:B------:R-:W-:Y:S02]  /*2350*/  SEL R7, R7, R9, !P5 ;  /* 0x0000000907077207 */ /* 0x000fe40006800000 */
[----:B--2---:R-:W-:-:S04]  /*2360*/  ISETP.LT.U32.AND P0, PT, R2, R5, PT ;  /* 0x000000050200720c */ /* 0x004fc80003f01070 */
        /* <DEDUP_REMOVED lines=8> */
.L_x_76:
[----:B------:R-:W0:Y:S01]  /*23f0*/  S2R R13, SR_LANEID ;  /* 0x00000000000d7919 */ /* 0x000e220000000000 */
[----:B------:R-:W-:Y:S01]  /*2400*/  LOP3.LUT R2, R10, 0x3e0, RZ, 0xc0, !PT ;  /* 0x000003e00a027812 */ /* 0x000fe200078ec0ff */
[----:B------:R-:W-:Y:S04]  /*2410*/  BSSY.RECONVERGENT B1, `(.L_x_90) ;  /* 0x0000022000017945 */ /* 0x000fe80003800200 */
[----:B------:R-:W-:Y:S01]  /*2420*/  VIADD R4, R2, 0x20 ;  /* 0x0000002002047836 */ /* 0x000fe20000000000 */
[----:B------:R-:W-:-:S04]  /*2430*/  LOP3.LUT R2, RZ, R2, RZ, 0x33, !PT ;  /* 0x00000002ff027212 */ /* 0x000fc800078e33ff */
[----:B------:R-:W-:Y:S01]  /*2440*/  ISETP.GT.AND P0, PT, R4, R9, PT ;  /* 0x000000090400720c */ /* 0x000fe20003f04270 */
[----:B------:R-:W-:-:S05]  /*2450*/  IMAD.IADD R2, R9, 0x1, R2 ;  /* 0x0000000109027824 */ /* 0x000fca00078e0202 */
[----:B------:R-:W-:-:S05]  /*2460*/  SEL R2, R2, 0x1f, P0 ;  /* 0x0000001f02027807 */ /* 0x000fca0000000000 */
[----:B------:R1:W2:Y:S01]  /*2470*/  SHFL.DOWN PT, R4, R7, 0x1, R2 ;  /* 0x0820000007047989 */ /* 0x0002a200000e0002 */
[C---:B0-----:R-:W-:Y:S01]  /*2480*/  VIADD R3, R13.reuse, 0x2 ;  /* 0x000000020d037836 */ /* 0x041fe20000000000 */
[CC--:B------:R-:W-:Y:S01]  /*2490*/  ISETP.GE.AND P0, PT, R13.reuse, R2.reuse, PT ;  /* 0x000000020d00720c */ /* 0x0c0fe20003f06270 */
[C---:B------:R-:W-:Y:S01]  /*24a0*/  VIADD R11, R13.reuse, 0x8 ;  /* 0x000000080d0b7836 */ /* 0x040fe20000000000 */
[C---:B------:R-:W-:Y:S01]  /*24b0*/  ISETP.NE.AND P1, PT, R13.reuse, RZ, PT ;  /* 0x000000ff0d00720c */ /* 0x040fe20003f25270 */
[----:B------:R-:W-:Y:S01]  /*24c0*/  VIADD R5, R13, 0x4 ;  /* 0x000000040d057836 */ /* 0x000fe20000000000 */
[-C--:B------:R-:W-:Y:S02]  /*24d0*/  ISETP.GT.AND P5, PT, R3, R2.reuse, PT ;  /* 0x000000020300720c */ /* 0x080fe40003fa4270 */
[----:B------:R-:W-:Y:S02]  /*24e0*/  LOP3.LUT R3, R8, 0xff, RZ, 0xc0, !PT ;  /* 0x000000ff08037812 */ /* 0x000fe400078ec0ff */
[----:B------:R-:W-:-:S02]  /*24f0*/  ISETP.GT.AND P2, PT, R11, R2, PT ;  /* 0x000000020b00720c */ /* 0x000fc40003f44270 */
[----:B------:R1:W0:Y:S01]  /*2500*/  SHFL.DOWN PT, R11, R6, 0x1, R2 ;  /* 0x08200000060b7989 */ /* 0x00022200000e0002 */
[----:B------:R-:W-:Y:S01]  /*2510*/  ISETP.GT.AND P3, PT, R5, R2, PT ;  /* 0x000000020500720c */ /* 0x000fe20003f64270 */
[----:B------:R-:W-:Y:S02]  /*2520*/  VIADD R5, R13, 0x10 ;  /* 0x000000100d057836 */ /* 0x000fe40000000000 */
[----:B------:R1:W3:Y:S01]  /*2530*/  SHFL.DOWN PT, R3, R3, 0x1, R2 ;  /* 0x0820000003037989 */ /* 0x0002e200000e0002 */
[----:B--2---:R-:W-:Y:S09]  /*2540*/  @P0 BRA `(.L_x_91) ;  /* 0x0000000000380947 */ /* 0x004ff20003800000 */
[----:B---3--:R-:W-:Y:S01]  /*2550*/  LOP3.LUT P0, RZ, R3, 0xff, RZ, 0xc0, !PT ;  /* 0x000000ff03ff7812 */ /* 0x008fe2000780c0ff */
[----:B------:R-:W-:Y:S01]  /*2560*/  IMAD.MOV.U32 R13, RZ, RZ, 0x1 ;  /* 0x00000001ff0d7424 */ /* 0x000fe200078e00ff */
[----:B------:R-:W-:-:S04]  /*2570*/  LOP3.LUT P4, R12, R8, 0xff, RZ, 0xc0, !PT ;  /* 0x000000ff080c7812 */ /* 0x000fc8000788c0ff */
[----:B------:R-:W-:-:S13]  /*2580*/  PLOP3.LUT P0, PT, P4, P0, PT, 0x2f, 0xf2 ;  /* 0x0000000000f2781c */ /* 0x000fda0002700577 */
[----:B0-----:R-:W-:Y:S02]  /*2590*/  @!P0 ISETP.LT.U32.AND P4, PT, R11, R6, PT ;  /* 0x000000060b00820c */ /* 0x001fe40003f81070 */
[----:B------:R-:W-:Y:S02]  /*25a0*/  @P0 ISETP.NE.AND P6, PT, R12, RZ, PT ;  /* 0x000000ff0c00020c */ /* 0x000fe40003fc5270 */
[----:B------:R-:W-:Y:S02]  /*25b0*/  @!P0 PRMT R8, R13, 0x7610, R8 ;  /* 0x000076100d088816 */ /* 0x000fe40000000008 */
[----:B------:R-:W-:Y:S02]  /*25c0*/  @!P0 ISETP.LT.AND.EX P4, PT, R4, R7, PT, P4 ;  /* 0x000000070400820c */ /* 0x000fe40003f81340 */
[----:B------:R-:W-:Y:S02]  /*25d0*/  @P0 SEL R3, R3, R8, !P6 ;  /* 0x0000000803030207 */ /* 0x000fe40007000000 */
[----:B-1----:R-:W-:-:S02]  /*25e0*/  @!P0 SEL R6, R11, R6, P4 ;  /* 0x000000060b068207 */ /* 0x002fc40002000000 */
[C---:B------:R-:W-:Y:S02]  /*25f0*/  @!P0 SEL R7, R4.reuse, R7, P4 ;  /* 0x0000000704078207 */ /* 0x040fe40002000000 */
[----:B------:R-:W-:Y:S02]  /*2600*/  @P0 PRMT R8, R3, 0x7610, R8 ;  /* 0x0000761003080816 */ /* 0x000fe40000000008 */
[----:B------:R-:W-:Y:S02]  /*2610*/  @P0 SEL R6, R11, R6, !P6 ;  /* 0x000000060b060207 */ /* 0x000fe40007000000 */
[----:B------:R-:W-:-:S07]  /*2620*/  @P0 SEL R7, R4, R7, !P6 ;  /* 0x0000000704070207 */ /* 0x000fce0007000000 */
.L_x_91:
[----:B------:R-:W-:Y:S05]  /*2630*/  BSYNC.RECONVERGENT B1 ;  /* 0x0000000000017941 */ /* 0x000fea0003800200 */
.L_x_90:
[----:B---3--:R-:W-:Y:S01]  /*2640*/  LOP3.LUT R3, R8, 0xff, RZ, 0xc0, !PT ;  /* 0x000000ff08037812 */ /* 0x008fe200078ec0ff */
[----:B------:R2:W3:Y:S01]  /*2650*/  SHFL.DOWN PT, R4, R7, 0x2, R2 ;  /* 0x0840000007047989 */ /* 0x0004e200000e0002 */
[----:B------:R-:W-:Y:S01]  /*2660*/  ISETP.GT.AND P4, PT, R5, R2, PT ;  /* 0x000000020500720c */ /* 0x000fe20003f84270 */
[----:B------:R-:W-:Y:S02]  /*2670*/  BSSY.RECONVERGENT B1, `(.L_x_92) ;  /* 0x0000012000017945 */ /* 0x000fe40003800200 */
[----:B------:R2:W4:Y:S04]  /*2680*/  SHFL.DOWN PT, R5, R6, 0x2, R2 ;  /* 0x0840000006057989 */ /* 0x00052800000e0002 */
[----:B------:R2:W0:Y:S01]  /*2690*/  SHFL.DOWN PT, R3, R3, 0x2, R2 ;  /* 0x0840000003037989 */ /* 0x00042200000e0002 */
        /* <DEDUP_REMOVED lines=10> */
[----:B-12---:R-:W-:-:S02]  /*2740*/  @!P0 SEL R6, R5, R6, P5 ;  /* 0x0000000605068207 */ /* 0x006fc40002800000 */
[C---:B------:R-:W-:Y:S02]  /*2750*/  @!P0 SEL R7, R4.reuse, R7, P5 ;  /* 0x0000000704078207 */ /* 0x040fe40002800000 */
[----:B------:R-:W-:Y:S02]  /*2760*/  @P0 PRMT R8, R3, 0x7610, R8 ;  /* 0x0000761003080816 */ /* 0x000fe40000000008 */
[----:B------:R-:W-:Y:S02]  /*2770*/  @P0 SEL R6, R5, R6, !P6 ;  /* 0x0000000605060207 */ /* 0x000fe40007000000 */
[----:B------:R-:W-:-:S07]  /*2780*/  @P0 SEL R7, R4, R7, !P6 ;  /* 0x0000000704070207 */ /* 0x000fce0007000000 */
.L_x_93:
[----:B------:R-:W-:Y:S05]  /*2790*/  BSYNC.RECONVERGENT B1 ;  /* 0x0000000000017941 */ /* 0x000fea0003800200 */
.L_x_92:
[----:B0-----:R-:W-:Y:S01]  /*27a0*/  LOP3.LUT R3, R8, 0xff, RZ, 0xc0, !PT ;  /* 0x000000ff08037812 */ /* 0x001fe200078ec0ff */
[----:B----4-:R0:W4:Y:S01]  /*27b0*/  SHFL.DOWN PT, R5, R6, 0x4, R2 ;  /* 0x0880000006057989 */ /* 0x01012200000e0002 */
[----:B------:R-:W-:Y:S03]  /*27c0*/  BSSY.RECONVERGENT B1, `(.L_x_94) ;  /* 0x0000012000017945 */ /* 0x000fe60003800200 */
[----:B---3--:R0:W3:Y:S04]  /*27d0*/  SHFL.DOWN PT, R4, R7, 0x4, R2 ;  /* 0x0880000007047989 */ /* 0x0080e800000e0002 */
        /* <DEDUP_REMOVED lines=16> */
.L_x_95:
[----:B------:R-:W-:Y:S05]  /*28e0*/  BSYNC.RECONVERGENT B1 ;  /* 0x0000000000017941 */ /* 0x000fea0003800200 */
.L_x_94:
        /* <DEDUP_REMOVED lines=20> */
.L_x_97:
[----:B------:R-:W-:Y:S05]  /*2a30*/  BSYNC.RECONVERGENT B1 ;  /* 0x0000000000017941 */ /* 0x000fea0003800200 */
.L_x_96:
        /* <DEDUP_REMOVED lines=8> */
[----:B-12---:R-:W-:-:S04]  /*2ac0*/  LOP3.LUT P2, R2, R8, 0xff, RZ, 0xc0, !PT ;  /* 0x000000ff08027812 */ /* 0x006fc8000784c0ff */
[----:B------:R-:W-:-:S13]  /*2ad0*/  PLOP3.LUT P0, PT, P2, P0, PT, 0x2f, 0xf2 ;  /* 0x0000000000f2781c */ /* 0x000fda0001700577 */
[----:B----4-:R-:W-:Y:S02]  /*2ae0*/  @!P0 ISETP.LT.U32.AND P2, PT, R5, R6, PT ;  /* 0x000000060500820c */ /* 0x010fe40003f41070 */
[----:B------:R-:W-:Y:S02]  /*2af0*/  @P0 ISETP.NE.AND P3, PT, R2, RZ, PT ;  /* 0x000000ff0200020c */ /* 0x000fe40003f65270 */
[----:B------:R-:W-:Y:S02]  /*2b00*/  @!P0 PRMT R8, R11, 0x7610, R8 ;  /* 0x000076100b088816 */ /* 0x000fe40000000008 */
[----:B---3--:R-:W-:Y:S02]  /*2b10*/  @!P0 ISETP.LT.AND.EX P2, PT, R4, R7, PT, P2 ;  /* 0x000000070400820c */ /* 0x008fe40003f41320 */
[----:B------:R-:W-:Y:S02]  /*2b20*/  @P0 SEL R2, R3, R8, !P3 ;  /* 0x0000000803020207 */ /* 0x000fe40005800000 */
[----:B------:R-:W-:-:S02]  /*2b30*/  @!P0 SEL R6, R5, R6, P2 ;  /* 0x0000000605068207 */ /* 0x000fc40001000000 */
[----:B------:R-:W-:Y:S02]  /*2b40*/  @!P0 SEL R7, R4, R7, P2 ;  /* 0x0000000704078207 */ /* 0x000fe40001000000 */
[----:B------:R-:W-:Y:S02]  /*2b50*/  @P0 PRMT R8, R2, 0x7610, R8 ;  /* 0x0000761002080816 */ /* 0x000fe40000000008 */
[----:B------:R-:W-:Y:S02]  /*2b60*/  @P0 SEL R6, R5, R6, !P3 ;  /* 0x0000000605060207 */ /* 0x000fe40005800000 */
[----:B------:R-:W-:-:S07]  /*2b70*/  @P0 SEL R7, R4, R7, !P3 ;  /* 0x0000000704070207 */ /* 0x000fce0005800000 */
.L_x_99:
[----:B------:R-:W-:Y:S05]  /*2b80*/  BSYNC.RECONVERGENT B1 ;  /* 0x0000000000017941 */ /* 0x000fea0003800200 */
.L_x_98:
[----:B------:R-:W-:Y:S04]  /*2b90*/  BSSY.RECONVERGENT B1, `(.L_x_100) ;  /* 0x000000a000017945 */ /* 0x000fe80003800200 */
[----:B------:R-:W-:Y:S05]  /*2ba0*/  @P1 BRA `(.L_x_101) ;  /* 0x0000000000201947 */ /* 0x000fea0003800000 */
[----:B---3--:R-:W3:Y:S01]  /*2bb0*/  S2R R4, SR_CgaCtaId ;  /* 0x0000000000047919 */ /* 0x008ee20000008800 */
[----:B0-----:R-:W-:Y:S02]  /*2bc0*/  MOV R3, 0x400 ;  /* 0x0000040000037802 */ /* 0x001fe40000000f00 */
[----:B-12---:R-:W-:-:S04]  /*2bd0*/  SHF.R.U32.HI R2, RZ, 0x1, R10 ;  /* 0x00000001ff027819 */ /* 0x006fc8000001160a */
[----:B------:R-:W-:Y:S02]  /*2be0*/  LOP3.LUT R2, R2, 0x1f0, RZ, 0xc0, !PT ;  /* 0x000001f002027812 */ /* 0x000fe400078ec0ff */
[----:B---3--:R-:W-:-:S05]  /*2bf0*/  LEA R3, R4, R3, 0x18 ;  /* 0x0000000304037211 */ /* 0x008fca00078ec0ff */
[----:B------:R-:W-:-:S05]  /*2c00*/  IMAD.IADD R3, R2, 0x1, R3 ;  /* 0x0000000102037824 */ /* 0x000fca00078e0203 */
[----:B------:R0:W-:Y:S04]  /*2c10*/  STS.64 [R3+0x10], R6 ;  /* 0x0000100603007388 */ /* 0x0001e80000000a00 */
[----:B------:R0:W-:Y:S02]  /*2c20*/  STS.U8 [R3+0x8], R8 ;  /* 0x0000080803007388 */ /* 0x0001e40000000000 */
.L_x_101:
[----:B------:R-:W-:Y:S05]  /*2c30*/  BSYNC.RECONVERGENT B1 ;  /* 0x0000000000017941 */ /* 0x000fea0003800200 */
.L_x_100:
[----:B------:R-:W-:Y:S01]  /*2c40*/  BAR.SYNC.DEFER_BLOCKING 0x0 ;  /* 0x0000000000007b1d */ /* 0x000fe20000010000 */
[----:B------:R-:W-:-:S13]  /*2c50*/  ISETP.NE.AND P1, PT, R10, RZ, PT ;  /* 0x000000ff0a00720c */ /* 0x000fda0003f25270 */
[----:B------:R-:W-:Y:S05]  /*2c60*/  @P1 BRA `(.L_x_89) ;  /* 0x0000003000481947 */ /* 0x000fea0003800000 */
[C---:B------:R-:W-:Y:S02]  /*2c70*/  ISETP.GE.AND P0, PT, R9.reuse, 0x21, PT ;  /* 0x000000210900780c */ /* 0x040fe40003f06270 */
[C---:B------:R-:W-:Y:S02]  /*2c80*/  ISETP.GE.AND P2, PT, R9.reuse, 0x41, PT ;  /* 0x000000410900780c */ /* 0x040fe40003f46270 */
[C---:B------:R-:W-:Y:S02]  /*2c90*/  ISETP.GE.AND P3, PT, R9.reuse, 0x61, PT ;  /* 0x000000610900780c */ /* 0x040fe40003f66270 */
[----:B------:R-:W-:-:S07]  /*2ca0*/  ISETP.GE.AND P4, PT, R9, 0x81, PT ;  /* 0x000000810900780c */ /* 0x000fce0003f86270 */
[----:B------:R-:W-:Y:S06]  /*2cb0*/  @!P0 BRA `(.L_x_102) ;  /* 0x00000000003c8947 */ /* 0x000fec0003800000 */
[----:B------:R-:W5:Y:S01]  /*2cc0*/  S2UR UR5, SR_CgaCtaId ;  /* 0x00000000000579c3 */ /* 0x000f620000008800 */
[----:B------:R-:W-:Y:S01]  /*2cd0*/  UMOV UR4, 0x400 ;  /* 0x0000040000047882 */ /* 0x000fe20000000000 */
[----:B------:R-:W-:Y:S01]  /*2ce0*/  LOP3.LUT P5, RZ, R8, 0xff, RZ, 0xc0, !PT ;  /* 0x000000ff08ff7812 */ /* 0x000fe200078ac0ff */
[----:B-----5:R-:W-:-:S09]  /*2cf0*/  ULEA UR4, UR5, UR4, 0x18 ;  /* 0x0000000405047291 */ /* 0x020fd2000f8ec0ff */
[----:B---3--:R-:W3:Y:S04]  /*2d00*/  LDS.U8 R4, [UR4+0x18] ;  /* 0x00001804ff047984 */ /* 0x008ee80008000000 */
[----:B012---:R-:W0:Y:S01]  /*2d10*/  LDS.64 R2, [UR4+0x20] ;  /* 0x00002004ff027984 */ /* 0x007e220008000a00 */
[----:B---3--:R-:W-:Y:S02]  /*2d20*/  ISETP.NE.AND P6, PT, R4, RZ, PT ;  /* 0x000000ff0400720c */ /* 0x008fe40003fc5270 */
        /* <DEDUP_REMOVED lines=8> */
.L_x_102:
[----:B------:R-:W-:Y:S01]  /*2db0*/  ISETP.GE.AND P5, PT, R9, 0xa1, PT ;  /* 0x000000a10900780c */ /* 0x000fe20003fa6270 */
[----:B------:R-:W-:-:S12]  /*2dc0*/  @!P2 BRA `(.L_x_103) ;  /* 0x00000000003ca947 */ /* 0x000fd80003800000 */
        /* <DEDUP_REMOVED lines=15> */
.L_x_103:
        /* <DEDUP_REMOVED lines=17> */
.L_x_104:
        /* <DEDUP_REMOVED lines=17> */
.L_x_105:
[----:B------:R-:W-:Y:S05]  /*30e0*/  @!P5 BRA `(.L_x_106) ;  /* 0x00000000003cd947 */ /* 0x000fea0003800000 */
        /* <DEDUP_REMOVED lines=15> */
.L_x_106:
        /* <DEDUP_REMOVED lines=16> */
.L_x_107:
        /* <DEDUP_REMOVED lines=17> */
.L_x_65:
[----:B------:R-:W0:Y:S01]  /*33f0*/  S2R R4, SR_TID.X ;  /* 0x0000000000047919 */ /* 0x000e220000002100 */
[----:B------:R-:W1:Y:S01]  /*3400*/  LDCU.128 UR8, c[0x0][0x380] ;  /* 0x00007000ff0877ac */ /* 0x000e620008000c00 */
[----:B------:R-:W2:Y:S01]  /*3410*/  LDCU.64 UR6, c[0x0][0x3a0] ;  /* 0x00007400ff0677ac */ /* 0x000ea20008000a00 */
[----:B0-----:R-:W-:-:S05]  /*3420*/  IADD3 R5, P0, PT, R11, R4, RZ ;  /* 0x000000040b057210 */ /* 0x001fca0007f1e0ff */
[----:B------:R-:W-:Y:S02]  /*3430*/  IMAD.SHL.U32 R6, R5, 0x4, RZ ;  /* 0x0000000405067824 */ /* 0x000fe400078e00ff */
[----:B------:R-:W-:-:S03]  /*3440*/  IMAD.X R8, RZ, RZ, RZ, P0 ;  /* 0x000000ffff087224 */ /* 0x000fc600000e06ff */
[C---:B-1----:R-:W-:Y:S02]  /*3450*/  IADD3 R12, P0, PT, R6.reuse, UR8, RZ ;  /* 0x00000008060c7c10 */ /* 0x042fe4000ff1e0ff */
[----:B------:R-:W-:Y:S02]  /*3460*/  SHF.L.U64.HI R5, R5, 0x2, R8 ;  /* 0x0000000205057819 */ /* 0x000fe40000010208 */
[----:B------:R-:W-:Y:S02]  /*3470*/  IADD3 R6, P1, PT, R6, UR10, RZ ;  /* 0x0000000a06067c10 */ /* 0x000fe4000ff3e0ff */
[C---:B------:R-:W-:Y:S02]  /*3480*/  IADD3.X R13, PT, PT, R5.reuse, UR9, RZ, P0, !PT ;  /* 0x00000009050d7c10 */ /* 0x040fe400087fe4ff */
[----:B------:R-:W-:-:S03]  /*3490*/  IADD3.X R7, PT, PT, R5, UR11, RZ, P1, !PT ;  /* 0x0000000b05077c10 */ /* 0x000fc60008ffe4ff */
[----:B------:R-:W3:Y:S04]  /*34a0*/  LDG.E R9, desc[UR12][R12.64] ;  /* 0x0000000c0c097981 */ /* 0x000ee8000c1e1900 */
[----:B------:R-:W3:Y:S04]  /*34b0*/  LDG.E R14, desc[UR12][R6.64] ;  /* 0x0000000c060e7981 */ /* 0x000ee8000c1e1900 */
[----:B------:R-:W4:Y:S04]  /*34c0*/  LDG.E R8, desc[UR12][R12.64+0x800] ;  /* 0x0008000c0c087981 */ /* 0x000f28000c1e1900 */
[----:B------:R-:W4:Y:S04]  /*34d0*/  LDG.E R5, desc[UR12][R6.64+0x800] ;  /* 0x0008000c06057981 */ /* 0x000f28000c1e1900 */
[----:B------:R-:W5:Y:S04]  /*34e0*/  LDG.E R15, desc[UR12][R12.64+0x400] ;  /* 0x0004000c0c0f7981 */ /* 0x000f68000c1e1900 */
[----:B------:R-:W5:Y:S04]  /*34f0*/  LDG.E R16, desc[UR12][R6.64+0x400] ;  /* 0x0004000c06107981 */ /* 0x000f68000c1e1900 */
[----:B------:R0:W5:Y:S04]  /*3500*/  LDG.E R10, desc[UR12][R12.64+0xc00] ;  /* 0x000c000c0c0a7981 */ /* 0x000168000c1e1900 */
[----:B------:R1:W5:Y:S01]  /*3510*/  LDG.E R17, desc[UR12][R6.64+0xc00] ;  /* 0x000c000c06117981 */ /* 0x000362000c1e1900 */
[----:B--2---:R-:W-:-:S02]  /*3520*/  IADD3 R23, P1, PT, R11, UR6, RZ ;  /* 0x000000060b177c10 */ /* 0x004fc4000ff3e0ff */
[----:B---3--:R-:W-:Y:S01]  /*3530*/  ISETP.NE.AND P0, PT, R9, R14, PT ;  /* 0x0000000e0900720c */ /* 0x008fe20003f05270 */
[C---:B------:R-:W-:Y:S02]  /*3540*/  VIADD R9, R4.reuse, 0x100 ;  /* 0x0000010004097836 */ /* 0x040fe40000000000 */
[----:B------:R-:W-:-:S03]  /*3550*/  VIADD R14, R4, 0x200 ;  /* 0x00000200040e7836 */ /* 0x000fc60000000000 */
[----:B------:R-:W-:Y:S01]  /*3560*/  SEL R18, R4, R9, P0 ;  /* 0x0000000904127207 */ /* 0x000fe20000000000 */
[----:B------:R-:W-:Y:S01]  /*3570*/  IMAD.U32 R9, RZ, RZ, UR7 ;  /* 0x00000007ff097e24 */ /* 0x000fe2000f8e00ff */
[-C--:B------:R-:W-:Y:S02]  /*3580*/  IADD3 R19, P3, PT, R14, R23.reuse, RZ ;  /* 0x000000170e137210 */ /* 0x080fe40007f7e0ff */
[----:B------:R-:W-:Y:S01]  /*3590*/  IADD3 R14, P4, PT, R18, R23, RZ ;  /* 0x00000017120e7210 */ /* 0x000fe20007f9e0ff */
[----:B0-----:R-:W-:Y:S01]  /*35a0*/  IMAD.X R13, RZ, RZ, R9, P1 ;  /* 0x000000ffff0d7224 */ /* 0x001fe200008e0609 */
[----:B----4-:R-:W-:Y:S02]  /*35b0*/  ISETP.NE.AND P2, PT, R8, R5, PT ;  /* 0x000000050800720c */ /* 0x010fe40003f45270 */
[----:B------:R-:W-:Y:S01]  /*35c0*/  ISETP.LT.U32.AND P1, PT, R19, R14, PT ;  /* 0x0000000e1300720c */ /* 0x000fe20003f21070 */
[--C-:B------:R-:W-:Y:S01]  /*35d0*/  IMAD.X R12, RZ, RZ, R13.reuse, P3 ;  /* 0x000000ffff0c7224 */ /* 0x100fe200018e060d */
[----:B-----5:R-:W-:Y:S01]  /*35e0*/  ISETP.NE.OR P0, PT, R15, R16, P0 ;  /* 0x000000100f00720c */ /* 0x020fe20000705670 */
[----:B-1----:R-:W-:Y:S01]  /*35f0*/  IMAD.X R7, RZ, RZ, R13, P4 ;  /* 0x000000ffff077224 */ /* 0x002fe200020e060d */
[----:B------:R-:W-:-:S04]  /*3600*/  IADD3 R13, P4, PT, R19, 0x100, RZ ;  /* 0x00000100130d7810 */ /* 0x000fc80007f9e0ff */
[----:B------:R-:W-:Y:S02]  /*3610*/  ISETP.LT.AND.EX P1, PT, R12, R7, PT, P1 ;  /* 0x000000070c00720c */ /* 0x000fe40003f21310 */
[----:B------:R-:W-:Y:S02]  /*3620*/  ISETP.NE.AND P3, PT, R10, R17, PT ;  /* 0x000000110a00720c */ /* 0x000fe40003f65270 */
[----:B------:R-:W-:Y:S02]  /*3630*/  @P2 SEL R14, R19, R14, P1 ;  /* 0x0000000e130e2207 */ /* 0x000fe40000800000 */
[----:B------:R-:W-:Y:S02]  /*3640*/  @P2 SEL R7, R12, R7, P1 ;  /* 0x000000070c072207 */ /* 0x000fe40000800000 */
[----:B------:R-:W-:Y:S02]  /*3650*/  ISETP.GE.U32.AND P1, PT, R21, UR5, PT ;  /* 0x0000000515007c0c */ /* 0x000fe4000bf26070 */
[----:B------:R-:W-:-:S02]  /*3660*/  SEL R6, R14, R19, P0 ;  /* 0x000000130e067207 */ /* 0x000fc40000000000 */
[----:B------:R-:W-:Y:S02]  /*3670*/  ISETP.GE.U32.AND.EX P1, PT, R20, UR4, PT, P1 ;  /* 0x0000000414007c0c */ /* 0x000fe4000bf26110 */
[----:B------:R-:W-:Y:S01]  /*3680*/  SEL R7, R7, R12, P0 ;  /* 0x0000000c07077207 */ /* 0x000fe20000000000 */
[----:B------:R-:W-:Y:S01]  /*3690*/  IMAD.X R12, RZ, RZ, R12, P4 ;  /* 0x000000ffff0c7224 */ /* 0x000fe200020e060c */
[----:B------:R-:W-:Y:S02]  /*36a0*/  ISETP.LT.U32.AND P2, PT, R13, R6, PT ;  /* 0x000000060d00720c */ /* 0x000fe40003f41070 */
[----:B------:R-:W-:Y:S02]  /*36b0*/  ISETP.NE.OR P0, PT, R8, R5, P0 ;  /* 0x000000050800720c */ /* 0x000fe40000705670 */
[----:B------:R-:W-:Y:S02]  /*36c0*/  ISETP.LT.AND.EX P2, PT, R12, R7, PT, P2 ;  /* 0x000000070c00720c */ /* 0x000fe40003f41320 */
[----:B------:R-:W-:-:S02]  /*36d0*/  ISETP.NE.OR P4, PT, R10, R17, P0 ;  /* 0x000000110a00720c */ /* 0x000fc40000785670 */
[----:B------:R-:W-:Y:S02]  /*36e0*/  @P3 SEL R6, R13, R6, P2 ;  /* 0x000000060d063207 */ /* 0x000fe40001000000 */
[----:B------:R-:W-:Y:S02]  /*36f0*/  @P3 SEL R7, R12, R7, P2 ;  /* 0x000000070c073207 */ /* 0x000fe40001000000 */
[----:B------:R-:W-:Y:S02]  /*3700*/  SEL R8, RZ, 0x1, !P4 ;  /* 0x00000001ff087807 */ /* 0x000fe40006000000 */
[----:B------:R-:W-:Y:S02]  /*3710*/  SEL R6, R6, R13, P0 ;  /* 0x0000000d06067207 */ /* 0x000fe40000000000 */
[----:B------:R-:W-:Y:S01]  /*3720*/  SEL R7, R7, R12, P0 ;  /* 0x0000000c07077207 */ /* 0x000fe20000000000 */
[----:B------:R-:W-:Y:S06]  /*3730*/  @!P1 BRA `(.L_x_108) ;  /* 0x0000001800549947 */ /* 0x000fec0003800000 */
[----:B------:R-:W-:Y:S02]  /*3740*/  IADD3 R10, P1, PT, R11, UR5, RZ ;  /* 0x000000050b0a7c10 */ /* 0x000fe4000ff3e0ff */
[----:B------:R-:W-:Y:S02]  /*3750*/  IADD3 R13, P2, PT, R2, -0x400, RZ ;  /* 0xfffffc00020d7810 */ /* 0x000fe40007f5e0ff */
[----:B------:R-:W-:Y:S01]  /*3760*/  LOP3.LUT R5, RZ, R4, RZ, 0x33, !PT ;  /* 0x00000004ff057212 */ /* 0x000fe200078e33ff */
[----:B------:R-:W-:Y:S01]  /*3770*/  IMAD.X R12, RZ, RZ, UR4, P1 ;  /* 0x00000004ff0c7e24 */ /* 0x000fe200088e06ff */
[----:B------:R-:W-:Y:S01]  /*3780*/  ISETP.GT.U32.AND P0, PT, R10, R13, PT ;  /* 0x0000000d0a00720c */ /* 0x000fe20003f04070 */
[----:B------:R-:W-:Y:S01]  /*3790*/  UMOV UR4, URZ ;  /* 0x000000ff00047c82 */ /* 0x000fe20008000000 */
[----:B------:R-:W-:Y:S02]  /*37a0*/  IADD3.X R17, PT, PT, R3, -0x1, RZ, P2, !PT ;  /* 0xffffffff03117810 */ /* 0x000fe400017fe4ff */
[----:B------:R-:W-:-:S02]  /*37b0*/  IADD3 R16, PT, PT, R2, -UR5, R5 ;  /* 0x8000000502107c10 */ /* 0x000fc4000fffe005 */
[----:B------:R-:W-:-:S03]  /*37c0*/  ISETP.GT.U32.AND.EX P0, PT, R12, R17, PT, P0 ;  /* 0x000000110c00720c */ /* 0x000fc60003f04100 */
[----:B------:R-:W-:-:S10]  /*37d0*/  IMAD.IADD R16, R16, 0x1, -R11 ;  /* 0x0000000110107824 */ /* 0x000fd400078e0a0b */
[----:B------:R-:W-:Y:S05]  /*37e0*/  @P0 BRA `(.L_x_109) ;  /* 0x0000000400540947 */ /* 0x000fea0003800000 */
[----:B------:R-:W0:Y:S01]  /*37f0*/  LDC.64 R2, c[0x0][0x3d8] ;  /* 0x0000f600ff027b82 */ /* 0x000e220000000a00 */
[----:B------:R-:W1:Y:S01]  /*3800*/  LDCU.64 UR6, c[0x0][0x3a0] ;  /* 0x00007400ff0677ac */ /* 0x000e620008000a00 */
[----:B------:R-:W2:Y:S01]  /*3810*/  LDCU.128 UR8, c[0x0][0x380] ;  /* 0x00007000ff0877ac */ /* 0x000ea20008000c00 */
[----:B------:R-:W-:Y:S01]  /*3820*/  NOP ;  /* 0x0000000000007918 */ /* 0x000fe20000000000 */
.L_x_110:
[----:B------:R-:W3:Y:S02]  /*3830*/  S2R R21, SR_TID.X ;  /* 0x0000000000157919 */ /* 0x000ee40000002100 */
[----:B---3--:R-:W-:-:S05]  /*3840*/  IADD3 R21, P0, PT, R21, R10, RZ ;  /* 0x0000000a15157210 */ /* 0x008fca0007f1e0ff */
[----:B------:R-:W-:Y:S02]  /*3850*/  IMAD.X R24, RZ, RZ, R12, P0 ;  /* 0x000000ffff187224 */ /* 0x000fe400000e060c */
[----:B------:R-:W-:-:S03]  /*3860*/  IMAD.SHL.U32 R4, R21, 0x4, RZ ;  /* 0x0000000415047824 */ /* 0x000fc600078e00ff */
[----:B------:R-:W-:Y:S02]  /*3870*/  SHF.L.U64.HI R5, R21, 0x2, R24 ;  /* 0x0000000215057819 */ /* 0x000fe40000010218 */
[C---:B--2---:R-:W-:Y:S02]  /*3880*/  IADD3 R14, P0, PT, R4.reuse, UR8, RZ ;  /* 0x00000008040e7c10 */ /* 0x044fe4000ff1e0ff */
        /* <DEDUP_REMOVED lines=9> */
[----:B------:R5:W4:Y:S04]  /*3920*/  LDG.E R11, desc[UR12][R14.64+0xc00] ;  /* 0x000c000c0e0b7981 */ /* 0x000b28000c1e1900 */
[----:B------:R0:W4:Y:S01]  /*3930*/  LDG.E R18, desc[UR12][R4.64+0xc00] ;  /* 0x000c000c04127981 */ /* 0x000122000c1e1900 */
[----:B-1----:R-:W-:Y:S01]  /*3940*/  IADD3 R21, P0, PT, R21, UR6, RZ ;  /* 0x0000000615157c10 */ /* 0x002fe2000ff1e0ff */
[----:B------:R-:W-:Y:S01]  /*3950*/  IMAD.MOV.U32 R25, RZ, RZ, R7 ;  /* 0x000000ffff197224 */ /* 0x000fe200078e0007 */
[----:B------:R-:W-:Y:S01]  /*3960*/  LOP3.LUT P4, RZ, R8, 0xff, RZ, 0xc0, !PT ;  /* 0x000000ff08ff7812 */ /* 0x000fe2000788c0ff */
[----:B------:R-:W-:Y:S01]  /*3970*/  USHF.R.S32.HI UR14, URZ, 0x1f, UR5 ;  /* 0x0000001fff0e7899 */ /* 0x000fe20008011405 */
[----:B-----5:R-:W-:-:S02]  /*3980*/  IADD3 R15, P5, PT, R21, 0x100, RZ ;  /* 0x00000100150f7810 */ /* 0x020fc40007fbe0ff */
[----:B--2---:R-:W-:Y:S01]  /*3990*/  ISETP.NE.AND P2, PT, R9, R26, PT ;  /* 0x0000001a0900720c */ /* 0x004fe20003f45270 */
[----:B------:R-:W-:Y:S02]  /*39a0*/  IMAD.U32 R9, RZ, RZ, UR7 ;  /* 0x00000007ff097e24 */ /* 0x000fe4000f8e00ff */
[----:B------:R-:W-:Y:S01]  /*39b0*/  IMAD.MOV.U32 R26, RZ, RZ, R6 ;  /* 0x000000ffff1a7224 */ /* 0x000fe200078e0006 */
[----:B------:R-:W-:Y:S01]  /*39c0*/  SEL R7, RZ, 0x1, !P2 ;  /* 0x00000001ff077807 */ /* 0x000fe20005000000 */
[----:B------:R-:W-:-:S04]  /*39d0*/  IMAD.X R6, R24, 0x1, R9, P0 ;  /* 0x0000000118067824 */ /* 0x000fc800000e0609 */
[----:B------:R-:W-:Y:S02]  /*39e0*/  @P4 SEL R7, R8, 0x1, !P2 ;  /* 0x0000000108074807 */ /* 0x000fe40005000000 */
[----:B------:R-:W-:Y:S01]  /*39f0*/  ISETP.LT.U32.AND P0, PT, R21, R26, PT ;  /* 0x0000001a1500720c */ /* 0x000fe20003f01070 */
[----:B------:R-:W-:Y:S01]  /*3a00*/  IMAD.X R8, RZ, RZ, R6, P5 ;  /* 0x000000ffff087224 */ /* 0x000fe200028e0606 */
[----:B---3--:R-:W-:Y:S02]  /*3a10*/  ISETP.NE.AND P3, PT, R23, R22, PT ;  /* 0x000000161700720c */ /* 0x008fe40003f65270 */
[----:B------:R-:W-:Y:S02]  /*3a20*/  ISETP.LT.AND.EX P0, PT, R6, R25, PT, P0 ;  /* 0x000000190600720c */ /* 0x000fe40003f01300 */
[----:B------:R-:W-:Y:S02]  /*3a30*/  LOP3.LUT P1, RZ, R7, 0xff, RZ, 0xc0, !PT ;  /* 0x000000ff07ff7812 */ /* 0x000fe4000782c0ff */
[----:B------:R-:W-:-:S02]  /*3a40*/  @P2 SEL R26, R21, R26, P0 ;  /* 0x0000001a151a2207 */ /* 0x000fc40000000000 */
[C---:B------:R-:W-:Y:S02]  /*3a50*/  @P2 SEL R25, R6.reuse, R25, P0 ;  /* 0x0000001906192207 */ /* 0x040fe40000000000 */
[----:B0-----:R-:W-:Y:S02]  /*3a60*/  SEL R4, R21, R26, !P4 ;  /* 0x0000001a15047207 */ /* 0x001fe40006000000 */
[----:B------:R-:W-:Y:S02]  /*3a70*/  SEL R5, R6, R25, !P4 ;  /* 0x0000001906057207 */ /* 0x000fe40006000000 */
[----:B------:R-:W-:Y:S02]  /*3a80*/  ISETP.LT.U32.AND P0, PT, R15, R4, PT ;  /* 0x000000040f00720c */ /* 0x000fe40003f01070 */
[----:B----4-:R-:W-:Y:S02]  /*3a90*/  ISETP.NE.AND P2, PT, R19, R20, PT ;  /* 0x000000141300720c */ /* 0x010fe40003f45270 */
[----:B------:R-:W-:-:S02]  /*3aa0*/  ISETP.LT.AND.EX P0, PT, R8, R5, PT, P0 ;  /* 0x000000050800720c */ /* 0x000fc40003f01300 */
[----:B------:R-:W-:Y:S02]  /*3ab0*/  SEL R14, RZ, 0x1, !P3 ;  /* 0x00000001ff0e7807 */ /* 0x000fe40005800000 */
[----:B------:R-:W-:Y:S02]  /*3ac0*/  @P3 SEL R4, R15, R4, P0 ;  /* 0x000000040f043207 */ /* 0x000fe40000000000 */
[----:B------:R-:W-:Y:S02]  /*3ad0*/  @P3 SEL R5, R8, R5, P0 ;  /* 0x0000000508053207 */ /* 0x000fe40000000000 */
[----:B------:R-:W-:Y:S02]  /*3ae0*/  IADD3 R19, P0, PT, R21, 0x200, RZ ;  /* 0x0000020015137810 */ /* 0x000fe40007f1e0ff */
[----:B------:R-:W-:Y:S02]  /*3af0*/  SEL R4, R15, R4, !P1 ;  /* 0x000000040f047207 */ /* 0x000fe40004800000 */
[----:B------:R-:W-:-:S02]  /*3b00*/  @P1 SEL R14, R7, 0x1, !P3 ;  /* 0x00000001070e1807 */ /* 0x000fc40005800000 */
[----:B------:R-:W-:Y:S01]  /*3b10*/  SEL R7, R8, R5, !P1 ;  /* 0x0000000508077207 */ /* 0x000fe20004800000 */
[----:B------:R-:W-:Y:S01]  /*3b20*/  IMAD.X R8, RZ, RZ, R6, P0 ;  /* 0x000000ffff087224 */ /* 0x000fe200000e0606 */
[----:B------:R-:W-:Y:S02]  /*3b30*/  ISETP.LT.U32.AND P0, PT, R19, R4, PT ;  /* 0x000000041300720c */ /* 0x000fe40003f01070 */
[----:B------:R-:W-:Y:S02]  /*3b40*/  LOP3.LUT P1, RZ, R14, 0xff, RZ, 0xc0, !PT ;  /* 0x000000ff0eff7812 */ /* 0x000fe4000782c0ff */
[CC--:B------:R-:W-:Y:S02]  /*3b50*/  ISETP.LT.AND.EX P0, PT, R8.reuse, R7.reuse, PT, P0 ;  /* 0x000000070800720c */ /* 0x0c0fe40003f01300 */
[----:B------:R-:W-:Y:S02]  /*3b60*/  SEL R5, RZ, 0x1, !P2 ;  /* 0x00000001ff057807 */ /* 0x000fe40005000000 */
[----:B------:R-:W-:-:S02]  /*3b70*/  @P2 SEL R7, R8, R7, P0 ;  /* 0x0000000708072207 */ /* 0x000fc40000000000 */
[----:B------:R-:W-:Y:S02]  /*3b80*/  @P2 SEL R4, R19, R4, P0 ;  /* 0x0000000413042207 */ /* 0x000fe40000000000 */
[----:B------:R-:W-:Y:S02]  /*3b90*/  SEL R7, R8, R7, !P1 ;  /* 0x0000000708077207 */ /* 0x000fe40004800000 */
[----:B------:R-:W-:Y:S02]  /*3ba0*/  IADD3 R21, P0, PT, R21, 0x300, RZ ;  /* 0x0000030015157810 */ /* 0x000fe40007f1e0ff */
[----:B------:R-:W-:Y:S02]  /*3bb0*/  IADD3 R8, P4, PT, -R10, R2, RZ ;  /* 0x000000020a087210 */ /* 0x000fe40007f9e1ff */
[----:B------:R-:W-:Y:S01]  /*3bc0*/  @P1 SEL R5, R14, 0x1, !P2 ;  /* 0x000000010e051807 */ /* 0x000fe20005000000 */
[----:B------:R-:W-:Y:S01]  /*3bd0*/  IMAD.X R14, RZ, RZ, R6, P0 ;  /* 0x000000ffff0e7224 */ /* 0x000fe200000e0606 */
[----:B------:R-:W-:Y:S01]  /*3be0*/  ISETP.GE.U32.AND P0, PT, R8, UR5, PT ;  /* 0x0000000508007c0c */ /* 0x000fe2000bf06070 */
[----:B------:R-:W-:Y:S01]  /*3bf0*/  IMAD.X R6, R3, 0x1, ~R12, P4 ;  /* 0x0000000103067824 */ /* 0x000fe200020e0e0c */
[----:B------:R-:W-:-:S02]  /*3c00*/  ISETP.NE.AND P2, PT, R11, R18, PT ;  /* 0x000000120b00720c */ /* 0x000fc40003f45270 */
[----:B------:R-:W-:Y:S02]  /*3c10*/  SEL R4, R19, R4, !P1 ;  /* 0x0000000413047207 */ /* 0x000fe40004800000 */
[----:B------:R-:W-:Y:S02]  /*3c20*/  ISETP.GE.U32.AND.EX P0, PT, R6, UR14, PT, P0 ;  /* 0x0000000e06007c0c */ /* 0x000fe4000bf06100 */
[----:B------:R-:W-:Y:S02]  /*3c30*/  LOP3.LUT P3, RZ, R5, 0xff, RZ, 0xc0, !PT ;  /* 0x000000ff05ff7812 */ /* 0x000fe4000786c0ff */
[----:B------:R-:W-:Y:S02]  /*3c40*/  ISETP.LT.U32.AND P1, PT, R21, R4, PT ;  /* 0x000000041500720c */ /* 0x000fe40003f21070 */
[----:B------:R-:W-:Y:S02]  /*3c50*/  SEL R8, RZ, 0x1, !P2 ;  /* 0x00000001ff087807 */ /* 0x000fe40005000000 */
[----:B------:R-:W-:-:S04]  /*3c60*/  ISETP.LT.AND.EX P1, PT, R14, R7, PT, P1 ;  /* 0x000000070e00720c */ /* 0x000fc80003f21310 */
[----:B------:R-:W-:Y:S02]  /*3c70*/  @P2 SEL R4, R21, R4, P1 ;  /* 0x0000000415042207 */ /* 0x000fe40000800000 */
[C---:B------:R-:W-:Y:S02]  /*3c80*/  @P2 SEL R7, R14.reuse, R7, P1 ;  /* 0x000000070e072207 */ /* 0x040fe40000800000 */
[----:B------:R-:W-:Y:S02]  /*3c90*/  @P3 SEL R8, R5, 0x1, !P2 ;  /* 0x0000000105083807 */ /* 0x000fe40005000000 */
[----:B------:R-:W-:Y:S02]  /*3ca0*/  SEL R6, R21, R4, !P3 ;  /* 0x0000000415067207 */ /* 0x000fe40005800000 */
[----:B------:R-:W-:Y:S01]  /*3cb0*/  SEL R7, R14, R7, !P3 ;  /* 0x000000070e077207 */ /* 0x000fe20005800000 */
[----:B------:R-:W-:Y:S06]  /*3cc0*/  @!P0 BRA `(.L_x_108) ;  /* 0x0000001000f08947 */ /* 0x000fec0003800000 */
[----:B------:R-:W-:Y:S01]  /*3cd0*/  IADD3 R10, P0, PT, R10, UR5, RZ ;  /* 0x000000050a0a7c10 */ /* 0x000fe2000ff1e0ff */
[----:B------:R-:W-:Y:S01]  /*3ce0*/  UIADD3 UR4, UPT, UPT, UR4, 0x1, URZ ;  /* 0x0000000104047890 */ /* 0x000fe2000fffe0ff */
[----:B------:R-:W-:Y:S02]  /*3cf0*/  VIADD R16, R16, -UR5 ;  /* 0x8000000510107c36 */ /* 0x000fe40008000000 */
[----:B------:R-:W-:Y:S02]  /*3d00*/  IADD3.X R12, PT, PT, R12, UR14, RZ, P0, !PT ;  /* 0x0000000e0c0c7c10 */ /* 0x000fe400087fe4ff */
[----:B------:R-:W-:-:S04]  /*3d10*/  ISETP.GT.U32.AND P0, PT, R10, R13, PT ;  /* 0x0000000d0a00720c */ /* 0x000fc80003f04070 */
[----:B------:R-:W-:-:S13]  /*3d20*/  ISETP.GT.U32.AND.EX P0, PT, R12, R17, PT, P0 ;  /* 0x000000110c00720c */ /* 0x000fda0003f04100 */
[----:B------:R-:W-:Y:S05]  /*3d30*/  @!P0 BRA `(.L_x_110) ;  /* 0xfffffff800bc8947 */ /* 0x000fea000383ffff */
.L_x_109:
[----:B------:R-:W0:Y:S01]  /*3d40*/  S2R R13, SR_TID.X ;  /* 0x00000000000d7919 */ /* 0x000e220000002100 */
[----:B------:R-:W-:Y:S01]  /*3d50*/  IMAD.IADD R4, R2, 0x1, -R10 ;  /* 0x0000000102047824 */ /* 0x000fe200078e0a0a */
[----:B------:R-:W-:Y:S01]  /*3d60*/  ISETP.GE.U32.AND P1, PT, R10, R2, PT ;  /* 0x000000020a00720c */ /* 0x000fe20003f26070 */
[----:B------:R-:W-:Y:S03]  /*3d70*/  BSSY.RECONVERGENT B1, `(.L_x_108) ;  /* 0x0000131000017945 */ /* 0x000fe60003800200 */
[----:B0-----:R-:W-:-:S04]  /*3d80*/  ISETP.GE.AND P0, PT, R13, R4, PT ;  /* 0x000000040d00720c */ /* 0x001fc80003f06270 */
[----:B------:R-:W-:-:S13]  /*3d90*/  ISETP.GE.U32.OR.EX P0, PT, R12, R3, P0, P1 ;  /* 0x000000030c00720c */ /* 0x000fda0000706510 */
[----:B------:R-:W-:Y:S05]  /*3da0*/  @P0 BRA `(.L_x_111) ;  /* 0x0000001000b40947 */ /* 0x000fea0003800000 */
[----:B------:R-:W0:Y:S01]  /*3db0*/  LDC R3, c[0x0][0x3e0] ;  /* 0x0000f800ff037b82 */ /* 0x000e220000000800 */
[----:B------:R-:W-:Y:S01]  /*3dc0*/  LOP3.LUT R11, RZ, R13, RZ, 0x33, !PT ;  /* 0x0000000dff0b7212 */ /* 0x000fe200078e33ff */
[----:B------:R-:W-:Y:S01]  /*3dd0*/  IMAD.SHL.U32 R4, R0, 0x400, RZ ;  /* 0x0000040000047824 */ /* 0x000fe200078e00ff */
[----:B------:R-:W-:Y:S03]  /*3de0*/  BSSY.RECONVERGENT B2, `(.L_x_112) ;  /* 0x0000093000027945 */ /* 0x000fe60003800200 */
[----:B------:R-:W-:-:S05]  /*3df0*/  IMAD.IADD R11, R11, 0x1, R2 ;  /* 0x000000010b0b7824 */ /* 0x000fca00078e0202 */
[----:B------:R-:W-:Y:S01]  /*3e00*/  IADD3 R2, PT, PT, R11, -UR5, -R4 ;  /* 0x800000050b027c10 */ /* 0x000fe2000fffe804 */
[----:B0-----:R-:W-:-:S04]  /*3e10*/  IMAD R3, R3, UR4, RZ ;  /* 0x0000000403037c24 */ /* 0x001fc8000f8e02ff */
[----:B------:R-:W-:-:S05]  /*3e20*/  IMAD R2, R3, -0x400, R2 ;  /* 0xfffffc0003027824 */ /* 0x000fca00078e0202 */
[C---:B------:R-:W-:Y:S02]  /*3e30*/  ISETP.GE.U32.AND P0, PT, R2.reuse, 0x700, PT ;  /* 0x000007000200780c */ /* 0x040fe40003f06070 */
[----:B------:R-:W-:-:S04]  /*3e40*/  LEA.HI R14, R2, 0x1, RZ, 0x18 ;  /* 0x00000001020e7811 */ /* 0x000fc800078fc0ff */
[----:B------:R-:W-:-:S04]  /*3e50*/  LOP3.LUT R26, R14, 0x7, RZ, 0xc0, !PT ;  /* 0x000000070e1a7812 */ /* 0x000fc800078ec0ff */
[----:B------:R-:W-:-:S03]  /*3e60*/  ISETP.NE.AND P1, PT, R26, RZ, PT ;  /* 0x000000ff1a00720c */ /* 0x000fc60003f25270 */
[----:B------:R-:W-:Y:S10]  /*3e70*/  @!P0 BRA `(.L_x_113) ;  /* 0x0000000800248947 */ /* 0x000ff40003800000 */
[----:B------:R-:W-:-:S04]  /*3e80*/  LEA.HI R16, R16, 0x1, RZ, 0x18 ;  /* 0x0000000110107811 */ /* 0x000fc800078fc0ff */
[----:B------:R-:W-:-:S05]  /*3e90*/  LOP3.LUT R16, R16, 0x1fffff8, RZ, 0xc0, !PT ;  /* 0x01fffff810107812 */ /* 0x000fca00078ec0ff */
[----:B------:R-:W-:-:S07]  /*3ea0*/  IMAD.MOV R15, RZ, RZ, -R16 ;  /* 0x000000ffff0f7224 */ /* 0x000fce00078e0a10 */
.L_x_114:
[----:B------:R-:W-:-:S05]  /*3eb0*/  IADD3 R17, P0, PT, R13, R10, RZ ;  /* 0x0000000a0d117210 */ /* 0x000fca0007f1e0ff */
[----:B------:R-:W-:Y:S02]  /*3ec0*/  IMAD.X R22, RZ, RZ, R12, P0 ;  /* 0x000000ffff167224 */ /* 0x000fe400000e060c */
        /* <DEDUP_REMOVED lines=15> */
[----:B------:R-:W-:-:S03]  /*3fc0*/  LOP3.LUT P3, RZ, R25, 0xff, RZ, 0xc0, !PT ;  /* 0x000000ff19ff7812 */ /* 0x000fc6000786c0ff */
[----:B------:R-:W-:Y:S01]  /*3fd0*/  IMAD.X R8, R22, 0x1, R9, P0 ;  /* 0x0000000116087824 */ /* 0x000fe200000e0609 */
[----:B------:R-:W-:-:S04]  /*3fe0*/  ISETP.LT.U32.AND P0, PT, R17, R6, PT ;  /* 0x000000061100720c */ /* 0x000fc80003f01070 */
[----:B------:R-:W-:-:S04]  /*3ff0*/  ISETP.LT.AND.EX P0, PT, R8, R7, PT, P0 ;  /* 0x000000070800720c */ /* 0x000fc80003f01300 */
[----:B------:R-:W-:Y:S02]  /*4000*/  SEL R24, R17, R6, P0 ;  /* 0x0000000611187207 */ /* 0x000fe40000000000 */
[CC--:B--2---:R-:W-:Y:S02]  /*4010*/  ISETP.NE.AND P2, PT, R16.reuse, R19.reuse, PT ;  /* 0x000000131000720c */ /* 0x0c4fe40003f45270 */
[----:B------:R-:W-:Y:S02]  /*4020*/  ISETP.NE.AND P4, PT, R16, R19, P3 ;  /* 0x000000131000720c */ /* 0x000fe40001f85270 */
[----:B------:R-:W-:Y:S02]  /*4030*/  @!P3 SEL R25, RZ, 0x1, !P2 ;  /* 0x00000001ff19b807 */ /* 0x000fe40005000000 */
[----:B------:R-:W-:Y:S02]  /*4040*/  SEL R19, R8, R7, P0 ;  /* 0x0000000708137207 */ /* 0x000fe40000000000 */
[----:B------:R-:W-:-:S02]  /*4050*/  SEL R16, R25, 0x1, !P4 ;  /* 0x0000000119107807 */ /* 0x000fc40006000000 */
[----:B------:R-:W-:Y:S02]  /*4060*/  IADD3 R25, P0, PT, R17, 0x100, RZ ;  /* 0x0000010011197810 */ /* 0x000fe40007f1e0ff */
[----:B------:R-:W-:-:S03]  /*4070*/  LOP3.LUT P2, RZ, R16, 0xff, RZ, 0xc0, !PT ;  /* 0x000000ff10ff7812 */ /* 0x000fc6000784c0ff */
[----:B------:R-:W-:Y:S01]  /*4080*/  @!P4 SEL R24, R17, R6, !P3 ;  /* 0x000000061118c207 */ /* 0x000fe20005800000 */
[----:B------:R-:W-:Y:S01]  /*4090*/  IMAD.X R6, RZ, RZ, R8, P0 ;  /* 0x000000ffff067224 */ /* 0x000fe200000e0608 */
[----:B------:R-:W-:Y:S02]  /*40a0*/  @!P4 SEL R19, R8, R7, !P3 ;  /* 0x000000070813c207 */ /* 0x000fe40005800000 */
[CC--:B---3--:R-:W-:Y:S01]  /*40b0*/  ISETP.NE.AND P3, PT, R18.reuse, R23.reuse, PT ;  /* 0x000000171200720c */ /* 0x0c8fe20003f65270 */
[----:B------:R-:W2:Y:S01]  /*40c0*/  LDG.E R7, desc[UR12][R2.64+0xc00] ;  /* 0x000c000c02077981 */ /* 0x000ea2000c1e1900 */
[----:B------:R-:W-:-:S03]  /*40d0*/  ISETP.NE.AND P4, PT, R18, R23, P2 ;  /* 0x000000171200720c */ /* 0x000fc60001785270 */
[----:B------:R-:W2:Y:S01]  /*40e0*/  LDG.E R18, desc[UR12][R4.64+0xc00] ;  /* 0x000c000c04127981 */ /* 0x000ea2000c1e1900 */
[----:B------:R-:W-:Y:S02]  /*40f0*/  ISETP.LT.U32.AND P0, PT, R25, R24, PT ;  /* 0x000000181900720c */ /* 0x000fe40003f01070 */
[----:B------:R-:W-:Y:S02]  /*4100*/  @!P2 SEL R16, RZ, 0x1, !P3 ;  /* 0x00000001ff10a807 */ /* 0x000fe40005800000 */
[----:B------:R-:W-:-:S04]  /*4110*/  ISETP.LT.AND.EX P0, PT, R6, R19, PT, P0 ;  /* 0x000000130600720c */ /* 0x000fc80003f01300 */
[CC--:B------:R-:W-:Y:S02]  /*4120*/  SEL R23, R6.reuse, R19.reuse, P0 ;  /* 0x0000001306177207 */ /* 0x0c0fe40000000000 */
[----:B------:R-:W-:Y:S02]  /*4130*/  @!P4 SEL R23, R6, R19, !P2 ;  /* 0x000000130617c207 */ /* 0x000fe40005000000 */
[----:B------:R-:W-:Y:S01]  /*4140*/  SEL R6, R16, 0x1, !P4 ;  /* 0x0000000110067807 */ /* 0x000fe20006000000 */
[----:B------:R-:W3:Y:S04]  /*4150*/  LDG.E R19, desc[UR12][R4.64+0x1000] ;  /* 0x0010000c04137981 */ /* 0x000ee8000c1e1900 */
[----:B------:R-:W3:Y:S01]  /*4160*/  LDG.E R16, desc[UR12][R2.64+0x1000] ;  /* 0x0010000c02107981 */ /* 0x000ee2000c1e1900 */
[----:B------:R-:W-:-:S02]  /*4170*/  LOP3.LUT P3, RZ, R6, 0xff, RZ, 0xc0, !PT ;  /* 0x000000ff06ff7812 */ /* 0x000fc4000786c0ff */
[CC--:B------:R-:W-:Y:S02]  /*4180*/  SEL R22, R25.reuse, R24.reuse, P0 ;  /* 0x0000001819167207 */ /* 0x0c0fe40000000000 */
[----:B------:R-:W-:Y:S02]  /*4190*/  @!P4 SEL R22, R25, R24, !P2 ;  /* 0x000000181916c207 */ /* 0x000fe40005000000 */
[CC--:B----4-:R-:W-:Y:S02]  /*41a0*/  ISETP.NE.AND P2, PT, R20.reuse, R21.reuse, PT ;  /* 0x000000151400720c */ /* 0x0d0fe40003f45270 */
[----:B------:R-:W-:Y:S02]  /*41b0*/  ISETP.NE.AND P4, PT, R20, R21, P3 ;  /* 0x000000151400720c */ /* 0x000fe40001f85270 */
[----:B------:R-:W4:Y:S01]  /*41c0*/  LDG.E R20, desc[UR12][R4.64+0x1400] ;  /* 0x0014000c04147981 */ /* 0x000f22000c1e1900 */
[----:B------:R-:W-:-:S03]  /*41d0*/  IADD3 R27, P0, PT, R17, 0x200, RZ ;  /* 0x00000200111b7810 */ /* 0x000fc60007f1e0ff */
[----:B------:R-:W4:Y:S02]  /*41e0*/  LDG.E R21, desc[UR12][R2.64+0x1400] ;  /* 0x0014000c02157981 */ /* 0x000f24000c1e1900 */
[----:B------:R-:W-:Y:S01]  /*41f0*/  IMAD.X R24, RZ, RZ, R8, P0 ;  /* 0x000000ffff187224 */ /* 0x000fe200000e0608 */
[----:B------:R-:W-:-:S04]  /*4200*/  ISETP.LT.U32.AND P0, PT, R27, R22, PT ;  /* 0x000000161b00720c */ /* 0x000fc80003f01070 */
[----:B------:R-:W-:-:S04]  /*4210*/  ISETP.LT.AND.EX P0, PT, R24, R23, PT, P0 ;  /* 0x000000171800720c */ /* 0x000fc80003f01300 */
[CC--:B------:R-:W-:Y:S02]  /*4220*/  SEL R25, R27.reuse, R22.reuse, P0 ;  /* 0x000000161b197207 */ /* 0x0c0fe40000000000 */
[----:B------:R-:W-:Y:S02]  /*4230*/  @!P4 SEL R25, R27, R22, !P3 ;  /* 0x000000161b19c207 */ /* 0x000fe40005800000 */
[CC--:B------:R-:W-:Y:S01]  /*4240*/  SEL R22, R24.reuse, R23.reuse, P0 ;  /* 0x0000001718167207 */ /* 0x0c0fe20000000000 */
[----:B------:R-:W5:Y:S01]  /*4250*/  LDG.E R27, desc[UR12][R4.64+0x1c00] ;  /* 0x001c000c041b7981 */ /* 0x000f62000c1e1900 */
[----:B------:R-:W-:-:S03]  /*4260*/  @!P4 SEL R22, R24, R23, !P3 ;  /* 0x000000171816c207 */ /* 0x000fc60005800000 */
[----:B------:R-:W5:Y:S04]  /*4270*/  LDG.E R23, desc[UR12][R4.64+0x1800] ;  /* 0x0018000c04177981 */ /* 0x000f68000c1e1900 */
[----:B------:R0:W5:Y:S01]  /*4280*/  LDG.E R24, desc[UR12][R2.64+0x1800] ;  /* 0x0018000c02187981 */ /* 0x000162000c1e1900 */
[----:B------:R-:W-:-:S04]  /*4290*/  @!P3 SEL R6, RZ, 0x1, !P2 ;  /* 0x00000001ff06b807 */ /* 0x000fc80005000000 */
[----:B------:R-:W-:-:S04]  /*42a0*/  SEL R6, R6, 0x1, !P4 ;  /* 0x0000000106067807 */ /* 0x000fc80006000000 */
[----:B------:R-:W-:Y:S01]  /*42b0*/  LOP3.LUT P4, RZ, R6, 0xff, RZ, 0xc0, !PT ;  /* 0x000000ff06ff7812 */ /* 0x000fe2000788c0ff */
[----:B------:R-:W-:Y:S02]  /*42c0*/  VIADD R15, R15, 0x8 ;  /* 0x000000080f0f7836 */ /* 0x000fe40000000000 */
[----:B------:R-:W-:Y:S01]  /*42d0*/  VIADD R13, R13, 0x800 ;  /* 0x000008000d0d7836 */ /* 0x000fe20000000000 */
[CC--:B--2---:R-:W-:Y:S02]  /*42e0*/  ISETP.NE.AND P0, PT, R18.reuse, R7.reuse, PT ;  /* 0x000000071200720c */ /* 0x0c4fe40003f05270 */
[----:B------:R-:W-:-:S07]  /*42f0*/  ISETP.NE.AND P5, PT, R18, R7, P4 ;  /* 0x000000071200720c */ /* 0x000fce00027a5270 */
[----:B------:R-:W-:Y:S02]  /*4300*/  @!P4 SEL R6, RZ, 0x1, !P0 ;  /* 0x00000001ff06c807 */ /* 0x000fe40004000000 */
[----:B------:R-:W-:Y:S02]  /*4310*/  IADD3 R18, P2, PT, R17, 0x300, RZ ;  /* 0x0000030011127810 */ /* 0x000fe40007f5e0ff */
[----:B------:R-:W-:-:S03]  /*4320*/  SEL R6, R6, 0x1, !P5 ;  /* 0x0000000106067807 */ /* 0x000fc60006800000 */
[----:B------:R-:W-:Y:S01]  /*4330*/  IMAD.X R7, RZ, RZ, R8, P2 ;  /* 0x000000ffff077224 */ /* 0x000fe200010e0608 */
[----:B------:R-:W-:Y:S02]  /*4340*/  LOP3.LUT P2, RZ, R6, 0xff, RZ, 0xc0, !PT ;  /* 0x000000ff06ff7812 */ /* 0x000fe4000784c0ff */
[----:B------:R-:W-:-:S04]  /*4350*/  ISETP.LT.U32.AND P0, PT, R18, R25, PT ;  /* 0x000000191200720c */ /* 0x000fc80003f01070 */
[----:B------:R-:W-:Y:S02]  /*4360*/  ISETP.LT.AND.EX P0, PT, R7, R22, PT, P0 ;  /* 0x000000160700720c */ /* 0x000fe40003f01300 */
[CC--:B---3--:R-:W-:Y:S02]  /*4370*/  ISETP.NE.AND P6, PT, R19.reuse, R16.reuse, PT ;  /* 0x000000101300720c */ /* 0x0c8fe40003fc5270 */
[CC--:B0-----:R-:W-:Y:S02]  /*4380*/  SEL R3, R18.reuse, R25.reuse, P0 ;  /* 0x0000001912037207 */ /* 0x0c1fe40000000000 */
[----:B------:R-:W-:Y:S02]  /*4390*/  @!P5 SEL R3, R18, R25, !P4 ;  /* 0x000000191203d207 */ /* 0x000fe40006000000 */
[----:B------:R-:W-:Y:S02]  /*43a0*/  ISETP.NE.AND P3, PT, R19, R16, P2 ;  /* 0x000000101300720c */ /* 0x000fe40001765270 */
[----:B------:R-:W-:-:S02]  /*43b0*/  @!P2 SEL R6, RZ, 0x1, !P6 ;  /* 0x00000001ff06a807 */ /* 0x000fc40007000000 */
[-C--:B------:R-:W-:Y:S02]  /*43c0*/  SEL R18, R7, R22.reuse, P0 ;  /* 0x0000001607127207 */ /* 0x080fe40000000000 */
[----:B------:R-:W-:Y:S02]  /*43d0*/  IADD3 R16, P0, PT, R17, 0x400, RZ ;  /* 0x0000040011107810 */ /* 0x000fe40007f1e0ff */
[----:B------:R-:W-:Y:S02]  /*43e0*/  SEL R6, R6, 0x1, !P3 ;  /* 0x0000000106067807 */ /* 0x000fe40005800000 */
[----:B------:R-:W-:Y:S01]  /*43f0*/  @!P5 SEL R18, R7, R22, !P4 ;  /* 0x000000160712d207 */ /* 0x000fe20006000000 */
[----:B------:R-:W-:Y:S01]  /*4400*/  IMAD.X R5, RZ, RZ, R8, P0 ;  /* 0x000000ffff057224 */ /* 0x000fe200000e0608 */
[----:B------:R-:W-:Y:S02]  /*4410*/  ISETP.LT.U32.AND P0, PT, R16, R3, PT ;  /* 0x000000031000720c */ /* 0x000fe40003f01070 */
[----:B------:R-:W-:-:S02]  /*4420*/  LOP3.LUT P4, RZ, R6, 0xff, RZ, 0xc0, !PT ;  /* 0x000000ff06ff7812 */ /* 0x000fc4000788c0ff */
[----:B------:R-:W-:-:S04]  /*4430*/  ISETP.LT.AND.EX P0, PT, R5, R18, PT, P0 ;  /* 0x000000120500720c */ /* 0x000fc80003f01300 */
[----:B------:R-:W-:Y:S02]  /*4440*/  SEL R4, R16, R3, P0 ;  /* 0x0000000310047207 */ /* 0x000fe40000000000 */
[CC--:B------:R-:W-:Y:S02]  /*4450*/  SEL R2, R5.reuse, R18.reuse, P0 ;  /* 0x0000001205027207 */ /* 0x0c0fe40000000000 */
[----:B----4-:R-:W-:Y:S02]  /*4460*/  ISETP.NE.AND P0, PT, R20, R21, PT ;  /* 0x000000151400720c */ /* 0x010fe40003f05270 */
[----:B------:R-:W-:Y:S02]  /*4470*/  @!P3 SEL R4, R16, R3, !P2 ;  /* 0x000000031004b207 */ /* 0x000fe40005000000 */
[----:B------:R-:W-:Y:S02]  /*4480*/  @!P3 SEL R2, R5, R18, !P2 ;  /* 0x000000120502b207 */ /* 0x000fe40005000000 */
[----:B------:R-:W-:-:S02]  /*4490*/  ISETP.NE.AND P3, PT, R20, R21, P4 ;  /* 0x000000151400720c */ /* 0x000fc40002765270 */
[----:B------:R-:W-:Y:S02]  /*44a0*/  @!P4 SEL R6, RZ, 0x1, !P0 ;  /* 0x00000001ff06c807 */ /* 0x000fe40004000000 */
[----:B------:R-:W-:Y:S02]  /*44b0*/  IADD3 R3, P5, PT, R17, 0x500, RZ ;  /* 0x0000050011037810 */ /* 0x000fe40007fbe0ff */
[----:B------:R-:W-:Y:S02]  /*44c0*/  SEL R6, R6, 0x1, !P3 ;  /* 0x0000000106067807 */ /* 0x000fe40005800000 */
[----:B------:R-:W-:Y:S01]  /*44d0*/  ISETP.LT.U32.AND P0, PT, R3, R4, PT ;  /* 0x000000040300720c */ /* 0x000fe20003f01070 */
[----:B------:R-:W-:Y:S01]  /*44e0*/  IMAD.X R7, RZ, RZ, R8, P5 ;  /* 0x000000ffff077224 */ /* 0x000fe200028e0608 */
[----:B------:R-:W-:-:S04]  /*44f0*/  LOP3.LUT P2, RZ, R6, 0xff, RZ, 0xc0, !PT ;  /* 0x000000ff06ff7812 */ /* 0x000fc8000784c0ff */
[----:B------:R-:W-:-:S04]  /*4500*/  ISETP.LT.AND.EX P0, PT, R7, R2, PT, P0 ;  /* 0x000000020700720c */ /* 0x000fc80003f01300 */
[----:B------:R-:W-:Y:S02]  /*4510*/  SEL R16, R3, R4, P0 ;  /* 0x0000000403107207 */ /* 0x000fe40000000000 */
[----:B------:R-:W-:Y:S02]  /*4520*/  SEL R18, R7, R2, P0 ;  /* 0x0000000207127207 */ /* 0x000fe40000000000 */
[----:B------:R-:W-:Y:S02]  /*4530*/  @!P3 SEL R16, R3, R4, !P4 ;  /* 0x000000040310b207 */ /* 0x000fe40006000000 */
[----:B------:R-:W-:Y:S02]  /*4540*/  @!P3 SEL R18, R7, R2, !P4 ;  /* 0x000000020712b207 */ /* 0x000fe40006000000 */
[----:B-----5:R-:W-:Y:S02]  /*4550*/  ISETP.NE.AND P3, PT, R23, R24, PT ;  /* 0x000000181700720c */ /* 0x020fe40003f65270 */
[----:B------:R-:W-:-:S02]  /*4560*/  IADD3 R5, P0, PT, R17, 0x600, RZ ;  /* 0x0000060011057810 */ /* 0x000fc40007f1e0ff */
[----:B------:R-:W-:Y:S02]  /*4570*/  ISETP.NE.AND P4, PT, R23, R24, P2 ;  /* 0x000000181700720c */ /* 0x000fe40001785270 */
[----:B------:R-:W-:Y:S01]  /*4580*/  @!P2 SEL R6, RZ, 0x1, !P3 ;  /* 0x00000001ff06a807 */ /* 0x000fe20005800000 */
[----:B------:R-:W-:Y:S01]  /*4590*/  IMAD.X R7, RZ, RZ, R8, P0 ;  /* 0x000000ffff077224 */ /* 0x000fe200000e0608 */
[----:B------:R-:W-:Y:S02]  /*45a0*/  ISETP.LT.U32.AND P0, PT, R5, R16, PT ;  /* 0x000000100500720c */ /* 0x000fe40003f01070 */
[----:B------:R-:W-:Y:S02]  /*45b0*/  SEL R2, R6, 0x1, !P4 ;  /* 0x0000000106027807 */ /* 0x000fe40006000000 */
[----:B------:R-:W-:Y:S02]  /*45c0*/  IADD3 R17, P5, PT, R17, 0x700, RZ ;  /* 0x0000070011117810 */ /* 0x000fe40007fbe0ff */
[----:B------:R-:W-:-:S02]  /*45d0*/  LOP3.LUT P3, RZ, R2, 0xff, RZ, 0xc0, !PT ;  /* 0x000000ff02ff7812 */ /* 0x000fc4000786c0ff */
[----:B------:R-:W-:Y:S01]  /*45e0*/  ISETP.LT.AND.EX P0, PT, R7, R18, PT, P0 ;  /* 0x000000120700720c */ /* 0x000fe20003f01300 */
[----:B------:R-:W-:Y:S01]  /*45f0*/  IMAD.X R8, RZ, RZ, R8, P5 ;  /* 0x000000ffff087224 */ /* 0x000fe200028e0608 */
[----:B------:R-:W-:Y:S02]  /*4600*/  ISETP.NE.AND P5, PT, R15, RZ, PT ;  /* 0x000000ff0f00720c */ /* 0x000fe40003fa5270 */
[----:B------:R-:W-:Y:S02]  /*4610*/  SEL R4, R5, R16, P0 ;  /* 0x0000001005047207 */ /* 0x000fe40000000000 */
[----:B------:R-:W-:Y:S02]  /*4620*/  SEL R3, R7, R18, P0 ;  /* 0x0000001207037207 */ /* 0x000fe40000000000 */
[----:B------:R-:W-:Y:S02]  /*4630*/  @!P4 SEL R4, R5, R16, !P2 ;  /* 0x000000100504c207 */ /* 0x000fe40005000000 */
[----:B------:R-:W-:-:S02]  /*4640*/  @!P4 SEL R3, R7, R18, !P2 ;  /* 0x000000120703c207 */ /* 0x000fc40005000000 */
[CC--:B------:R-:W-:Y:S02]  /*4650*/  ISETP.NE.AND P4, PT, R27.reuse, R28.reuse, P3 ;  /* 0x0000001c1b00720c */ /* 0x0c0fe40001f85270 */
[----:B------:R-:W-:Y:S02]  /*4660*/  ISETP.NE.AND P2, PT, R27, R28, PT ;  /* 0x0000001c1b00720c */ /* 0x000fe40003f45270 */
[----:B------:R-:W-:Y:S02]  /*4670*/  ISETP.LT.U32.AND P0, PT, R17, R4, PT ;  /* 0x000000041100720c */ /* 0x000fe40003f01070 */
[----:B------:R-:W-:Y:S02]  /*4680*/  @!P3 SEL R2, RZ, 0x1, !P2 ;  /* 0x00000001ff02b807 */ /* 0x000fe40005000000 */
[----:B------:R-:W-:Y:S02]  /*4690*/  ISETP.LT.AND.EX P0, PT, R8, R3, PT, P0 ;  /* 0x000000030800720c */ /* 0x000fe40003f01300 */
[----:B------:R-:W-:-:S02]  /*46a0*/  SEL R2, R2, 0x1, !P4 ;  /* 0x0000000102027807 */ /* 0x000fc40006000000 */
[CC--:B------:R-:W-:Y:S02]  /*46b0*/  SEL R7, R8.reuse, R3.reuse, P0 ;  /* 0x0000000308077207 */ /* 0x0c0fe40000000000 */
[CC--:B------:R-:W-:Y:S02]  /*46c0*/  SEL R6, R17.reuse, R4.reuse, P0 ;  /* 0x0000000411067207 */ /* 0x0c0fe40000000000 */
[----:B------:R-:W-:Y:S02]  /*46d0*/  @!P4 SEL R7, R8, R3, !P3 ;  /* 0x000000030807c207 */ /* 0x000fe40005800000 */
[----:B------:R-:W-:Y:S02]  /*46e0*/  @!P4 SEL R6, R17, R4, !P3 ;  /* 0x000000041106c207 */ /* 0x000fe40005800000 */
[----:B------:R-:W-:Y:S01]  /*46f0*/  PRMT R8, R2, 0x7610, R8 ;  /* 0x0000761002087816 */ /* 0x000fe20000000008 */
[----:B------:R-:W-:Y:S06]  /*4700*/  @P5 BRA `(.L_x_114) ;  /* 0xfffffff400e85947 */ /* 0x000fec000383ffff */
.L_x_113:
[----:B------:R-:W-:Y:S05]  /*4710*/  BSYNC.RECONVERGENT B2 ;  /* 0x0000000000027941 */ /* 0x000fea0003800200 */
.L_x_112:
[----:B------:R-:W-:Y:S05]  /*4720*/  @!P1 BRA `(.L_x_111) ;  /* 0x0000000800549947 */ /* 0x000fea0003800000 */
[----:B------:R-:W-:Y:S01]  /*4730*/  ISETP.GE.U32.AND P0, PT, R26, 0x4, PT ;  /* 0x000000041a00780c */ /* 0x000fe20003f06070 */
[----:B------:R-:W-:Y:S01]  /*4740*/  BSSY.RECONVERGENT B2, `(.L_x_115) ;  /* 0x000004b000027945 */ /* 0x000fe20003800200 */
[----:B------:R-:W-:-:S11]  /*4750*/  LOP3.LUT P1, R14, R14, 0x3, RZ, 0xc0, !PT ;  /* 0x000000030e0e7812 */ /* 0x000fd6000782c0ff */
[----:B------:R-:W-:Y:S05]  /*4760*/  @!P0 BRA `(.L_x_116) ;  /* 0x0000000400208947 */ /* 0x000fea0003800000 */
        /* <DEDUP_REMOVED lines=14> */
[----:B------:R-:W5:Y:S04]  /*4850*/  LDG.E R15, desc[UR12][R4.64+0xc00] ;  /* 0x000c000c040f7981 */ /* 0x000f68000c1e1900 */
[----:B------:R0:W5:Y:S01]  /*4860*/  LDG.E R16, desc[UR12][R2.64+0xc00] ;  /* 0x000c000c02107981 */ /* 0x000162000c1e1900 */
[----:B------:R-:W-:-:S02]  /*4870*/  LOP3.LUT P4, RZ, R8, 0xff, RZ, 0xc0, !PT ;  /* 0x000000ff08ff7812 */ /* 0x000fc4000788c0ff */
[----:B------:R-:W-:Y:S01]  /*4880*/  IADD3 R23, P2, PT, R23, UR6, RZ ;  /* 0x0000000617177c10 */ /* 0x000fe2000ff5e0ff */
[----:B0-----:R-:W-:-:S05]  /*4890*/  VIADD R3, R13, 0x100 ;  /* 0x000001000d037836 */ /* 0x001fca0000000000 */
[----:B------:R-:W-:Y:S01]  /*48a0*/  IADD3 R2, P5, P6, R10, UR6, R3 ;  /* 0x000000060a027c10 */ /* 0x000fe2000febe003 */
[----:B------:R-:W-:-:S03]  /*48b0*/  VIADD R3, R13, 0x200 ;  /* 0x000002000d037836 */ /* 0x000fc60000000000 */
[----:B------:R-:W-:Y:S02]  /*48c0*/  IADD3.X R4, PT, PT, R12, R9, RZ, P5, P6 ;  /* 0x000000090c047210 */ /* 0x000fe40002fec4ff */
[CC--:B--2---:R-:W-:Y:S02]  /*48d0*/  ISETP.NE.AND P0, PT, R21.reuse, R22.reuse, PT ;  /* 0x000000161500720c */ /* 0x0c4fe40003f05270 */
[----:B------:R-:W-:Y:S01]  /*48e0*/  ISETP.NE.AND P3, PT, R21, R22, P4 ;  /* 0x000000161500720c */ /* 0x000fe20002765270 */
[----:B------:R-:W-:Y:S01]  /*48f0*/  IMAD.X R22, R24, 0x1, R9, P2 ;  /* 0x0000000118167824 */ /* 0x000fe200010e0609 */
[----:B------:R-:W-:Y:S02]  /*4900*/  @!P4 SEL R8, RZ, 0x1, !P0 ;  /* 0x00000001ff08c807 */ /* 0x000fe40004000000 */
[----:B------:R-:W-:Y:S02]  /*4910*/  ISETP.LT.U32.AND P0, PT, R23, R6, PT ;  /* 0x000000061700720c */ /* 0x000fe40003f01070 */
[----:B------:R-:W-:-:S02]  /*4920*/  SEL R8, R8, 0x1, !P3 ;  /* 0x0000000108087807 */ /* 0x000fc40005800000 */
[-C--:B------:R-:W-:Y:S02]  /*4930*/  ISETP.LT.AND.EX P0, PT, R22, R7.reuse, PT, P0 ;  /* 0x000000071600720c */ /* 0x080fe40003f01300 */
[----:B------:R-:W-:Y:S02]  /*4940*/  LOP3.LUT P2, RZ, R8, 0xff, RZ, 0xc0, !PT ;  /* 0x000000ff08ff7812 */ /* 0x000fe4000784c0ff */
[----:B------:R-:W-:Y:S02]  /*4950*/  SEL R5, R23, R6, P0 ;  /* 0x0000000617057207 */ /* 0x000fe40000000000 */
[----:B------:R-:W-:Y:S02]  /*4960*/  SEL R21, R22, R7, P0 ;  /* 0x0000000716157207 */ /* 0x000fe40000000000 */
[----:B---3--:R-:W-:Y:S02]  /*4970*/  ISETP.NE.AND P0, PT, R19, R20, PT ;  /* 0x000000141300720c */ /* 0x008fe40003f05270 */
[----:B------:R-:W-:-:S02]  /*4980*/  @!P3 SEL R5, R23, R6, !P4 ;  /* 0x000000061705b207 */ /* 0x000fc40006000000 */
[----:B------:R-:W-:Y:S02]  /*4990*/  @!P3 SEL R21, R22, R7, !P4 ;  /* 0x000000071615b207 */ /* 0x000fe40006000000 */
[----:B------:R-:W-:Y:S02]  /*49a0*/  ISETP.NE.AND P3, PT, R19, R20, P2 ;  /* 0x000000141300720c */ /* 0x000fe40001765270 */
[----:B------:R-:W-:Y:S02]  /*49b0*/  @!P2 SEL R8, RZ, 0x1, !P0 ;  /* 0x00000001ff08a807 */ /* 0x000fe40004000000 */
[----:B------:R-:W-:Y:S02]  /*49c0*/  ISETP.LT.U32.AND P0, PT, R2, R5, PT ;  /* 0x000000050200720c */ /* 0x000fe40003f01070 */
[----:B------:R-:W-:Y:S02]  /*49d0*/  SEL R8, R8, 0x1, !P3 ;  /* 0x0000000108087807 */ /* 0x000fe40005800000 */
[----:B------:R-:W-:-:S02]  /*49e0*/  ISETP.LT.AND.EX P0, PT, R4, R21, PT, P0 ;  /* 0x000000150400720c */ /* 0x000fc40003f01300 */
[----:B------:R-:W-:Y:S02]  /*49f0*/  LOP3.LUT P4, RZ, R8, 0xff, RZ, 0xc0, !PT ;  /* 0x000000ff08ff7812 */ /* 0x000fe4000788c0ff */
[----:B------:R-:W-:Y:S02]  /*4a00*/  SEL R7, R2, R5, P0 ;  /* 0x0000000502077207 */ /* 0x000fe40000000000 */
[----:B------:R-:W-:Y:S02]  /*4a10*/  SEL R19, R4, R21, P0 ;  /* 0x0000001504137207 */ /* 0x000fe40000000000 */
[----:B------:R-:W-:Y:S02]  /*4a20*/  @!P3 SEL R7, R2, R5, !P2 ;  /* 0x000000050207b207 */ /* 0x000fe40005000000 */
[----:B------:R-:W-:Y:S02]  /*4a30*/  @!P3 SEL R19, R4, R21, !P2 ;  /* 0x000000150413b207 */ /* 0x000fe40005000000 */
[----:B----4-:R-:W-:-:S02]  /*4a40*/  ISETP.NE.AND P3, PT, R17, R18, PT ;  /* 0x000000121100720c */ /* 0x010fc40003f65270 */
[----:B------:R-:W-:Y:S01]  /*4a50*/  IADD3 R2, P5, P0, R10, UR6, R3 ;  /* 0x000000060a027c10 */ /* 0x000fe2000f8be003 */
[----:B------:R-:W-:Y:S01]  /*4a60*/  VIADD R3, R13, 0x300 ;  /* 0x000003000d037836 */ /* 0x000fe20000000000 */
[----:B------:R-:W-:Y:S01]  /*4a70*/  ISETP.NE.AND P2, PT, R17, R18, P4 ;  /* 0x000000121100720c */ /* 0x000fe20002745270 */
[----:B------:R-:W-:Y:S01]  /*4a80*/  VIADD R13, R13, 0x400 ;  /* 0x000004000d0d7836 */ /* 0x000fe20000000000 */
[----:B------:R-:W-:Y:S02]  /*4a90*/  @!P4 SEL R8, RZ, 0x1, !P3 ;  /* 0x00000001ff08c807 */ /* 0x000fe40005800000 */
[----:B------:R-:W-:Y:S02]  /*4aa0*/  IADD3.X R6, PT, PT, R12, R9, RZ, P5, P0 ;  /* 0x000000090c067210 */ /* 0x000fe40002fe04ff */
[----:B------:R-:W-:Y:S02]  /*4ab0*/  ISETP.LT.U32.AND P0, PT, R2, R7, PT ;  /* 0x000000070200720c */ /* 0x000fe40003f01070 */
[----:B------:R-:W-:-:S02]  /*4ac0*/  SEL R8, R8, 0x1, !P2 ;  /* 0x0000000108087807 */ /* 0x000fc40005000000 */
[----:B------:R-:W-:Y:S02]  /*4ad0*/  ISETP.LT.AND.EX P0, PT, R6, R19, PT, P0 ;  /* 0x000000130600720c */ /* 0x000fe40003f01300 */
[----:B------:R-:W-:Y:S02]  /*4ae0*/  LOP3.LUT P3, RZ, R8, 0xff, RZ, 0xc0, !PT ;  /* 0x000000ff08ff7812 */ /* 0x000fe4000786c0ff */
[----:B------:R-:W-:Y:S02]  /*4af0*/  SEL R4, R2, R7, P0 ;  /* 0x0000000702047207 */ /* 0x000fe40000000000 */
[----:B------:R-:W-:Y:S02]  /*4b00*/  SEL R5, R6, R19, P0 ;  /* 0x0000001306057207 */ /* 0x000fe40000000000 */
[----:B------:R-:W-:Y:S02]  /*4b10*/  @!P2 SEL R4, R2, R7, !P4 ;  /* 0x000000070204a207 */ /* 0x000fe40006000000 */
[----:B------:R-:W-:-:S02]  /*4b20*/  @!P2 SEL R5, R6, R19, !P4 ;  /* 0x000000130605a207 */ /* 0x000fc40006000000 */
[----:B------:R-:W-:Y:S02]  /*4b30*/  IADD3 R3, P5, P6, R10, UR6, R3 ;  /* 0x000000060a037c10 */ /* 0x000fe4000febe003 */
[----:B-----5:R-:W-:Y:S02]  /*4b40*/  ISETP.NE.AND P4, PT, R15, R16, P3 ;  /* 0x000000100f00720c */ /* 0x020fe40001f85270 */
[----:B------:R-:W-:Y:S02]  /*4b50*/  IADD3.X R2, PT, PT, R12, R9, RZ, P5, P6 ;  /* 0x000000090c027210 */ /* 0x000fe40002fec4ff */
[----:B------:R-:W-:Y:S02]  /*4b60*/  ISETP.LT.U32.AND P0, PT, R3, R4, PT ;  /* 0x000000040300720c */ /* 0x000fe40003f01070 */
[----:B------:R-:W-:Y:S02]  /*4b70*/  ISETP.NE.AND P2, PT, R15, R16, PT ;  /* 0x000000100f00720c */ /* 0x000fe40003f45270 */
[----:B------:R-:W-:-:S02]  /*4b80*/  ISETP.LT.AND.EX P0, PT, R2, R5, PT, P0 ;  /* 0x000000050200720c */ /* 0x000fc40003f01300 */
[----:B------:R-:W-:Y:S02]  /*4b90*/  @!P3 SEL R8, RZ, 0x1, !P2 ;  /* 0x00000001ff08b807 */ /* 0x000fe40005000000 */
[CC--:B------:R-:W-:Y:S02]  /*4ba0*/  SEL R6, R3.reuse, R4.reuse, P0 ;  /* 0x0000000403067207 */ /* 0x0c0fe40000000000 */
[-C--:B------:R-:W-:Y:S02]  /*4bb0*/  SEL R7, R2, R5.reuse, P0 ;  /* 0x0000000502077207 */ /* 0x080fe40000000000 */
[----:B------:R-:W-:Y:S02]  /*4bc0*/  SEL R8, R8, 0x1, !P4 ;  /* 0x0000000108087807 */ /* 0x000fe40006000000 */
[----:B------:R-:W-:Y:S02]  /*4bd0*/  @!P4 SEL R6, R3, R4, !P3 ;  /* 0x000000040306c207 */ /* 0x000fe40005800000 */
[----:B------:R-:W-:-:S07]  /*4be0*/  @!P4 SEL R7, R2, R5, !P3 ;  /* 0x000000050207c207 */ /* 0x000fce0005800000 */
.L_x_116:
[----:B------:R-:W-:Y:S05]  /*4bf0*/  BSYNC.RECONVERGENT B2 ;  /* 0x0000000000027941 */ /* 0x000fea0003800200 */
.L_x_115:
[----:B------:R-:W-:Y:S05]  /*4c00*/  @!P1 BRA `(.L_x_111) ;  /* 0x00000004001c9947 */ /* 0x000fea0003800000 */
[----:B------:R-:W-:Y:S01]  /*4c10*/  ISETP.NE.AND P0, PT, R14, 0x1, PT ;  /* 0x000000010e00780c */ /* 0x000fe20003f05270 */
[----:B------:R-:W-:Y:S01]  /*4c20*/  BSSY.RECONVERGENT B2, `(.L_x_117) ;  /* 0x000002b000027945 */ /* 0x000fe20003800200 */
[----:B------:R-:W-:-:S11]  /*4c30*/  LOP3.LUT P1, RZ, R11, 0x100, RZ, 0xc0, !PT ;  /* 0x000001000bff7812 */ /* 0x000fd6000782c0ff */
        /* <DEDUP_REMOVED lines=14> */
[----:B------:R-:W-:-:S05]  /*4d20*/  IADD3 R11, P0, PT, R11, UR6, RZ ;  /* 0x000000060b0b7c10 */ /* 0x000fca000ff1e0ff */
[----:B------:R-:W-:Y:S01]  /*4d30*/  IMAD.X R14, R14, 0x1, R9, P0 ;  /* 0x000000010e0e7824 */ /* 0x000fe200000e0609 */
        /* <DEDUP_REMOVED lines=10> */
[----:B------:R-:W-:Y:S02]  /*4de0*/  IADD3 R15, P5, P6, R10, UR6, R15 ;  /* 0x000000060a0f7c10 */ /* 0x000fe4000febe00f */
[----:B------:R-:W-:Y:S02]  /*4df0*/  LOP3.LUT P4, RZ, R8, 0xff, RZ, 0xc0, !PT ;  /* 0x000000ff08ff7812 */ /* 0x000fe4000788c0ff */
[----:B-1----:R-:W-:Y:S02]  /*4e00*/  IADD3.X R4, PT, PT, R12, R9, RZ, P5, P6 ;  /* 0x000000090c047210 */ /* 0x002fe40002fec4ff */
[----:B------:R-:W-:Y:S02]  /*4e10*/  @!P3 SEL R2, R11, R6, !P2 ;  /* 0x000000060b02b207 */ /* 0x000fe40005000000 */
[----:B------:R-:W-:-:S02]  /*4e20*/  @!P3 SEL R3, R14, R7, !P2 ;  /* 0x000000070e03b207 */ /* 0x000fc40005000000 */
[----:B---3--:R-:W-:Y:S02]  /*4e30*/  ISETP.NE.AND P3, PT, R17, R18, P4 ;  /* 0x000000121100720c */ /* 0x008fe40002765270 */
[----:B------:R-:W-:Y:S02]  /*4e40*/  ISETP.LT.U32.AND P0, PT, R15, R2, PT ;  /* 0x000000020f00720c */ /* 0x000fe40003f01070 */
[----:B------:R-:W-:Y:S02]  /*4e50*/  ISETP.NE.AND P2, PT, R17, R18, PT ;  /* 0x000000121100720c */ /* 0x000fe40003f45270 */
[----:B------:R-:W-:Y:S02]  /*4e60*/  ISETP.LT.AND.EX P0, PT, R4, R3, PT, P0 ;  /* 0x000000030400720c */ /* 0x000fe40003f01300 */
[----:B------:R-:W-:Y:S02]  /*4e70*/  @!P4 SEL R8, RZ, 0x1, !P2 ;  /* 0x00000001ff08c807 */ /* 0x000fe40005000000 */
[----:B------:R-:W-:-:S02]  /*4e80*/  SEL R6, R15, R2, P0 ;  /* 0x000000020f067207 */ /* 0x000fc40000000000 */
[-C--:B------:R-:W-:Y:S02]  /*4e90*/  SEL R7, R4, R3.reuse, P0 ;  /* 0x0000000304077207 */ /* 0x080fe40000000000 */
[----:B------:R-:W-:Y:S02]  /*4ea0*/  SEL R8, R8, 0x1, !P3 ;  /* 0x0000000108087807 */ /* 0x000fe40005800000 */
[----:B------:R-:W-:Y:S02]  /*4eb0*/  @!P3 SEL R6, R15, R2, !P4 ;  /* 0x000000020f06b207 */ /* 0x000fe40006000000 */
[----:B------:R-:W-:-:S07]  /*4ec0*/  @!P3 SEL R7, R4, R3, !P4 ;  /* 0x000000030407b207 */ /* 0x000fce0006000000 */
.L_x_118:
[----:B------:R-:W-:Y:S05]  /*4ed0*/  BSYNC.RECONVERGENT B2 ;  /* 0x0000000000027941 */ /* 0x000fea0003800200 */
.L_x_117:
[----:B------:R-:W-:Y:S05]  /*4ee0*/  @P1 BRA `(.L_x_111) ;  /* 0x0000000000641947 */ /* 0x000fea0003800000 */
        /* <DEDUP_REMOVED lines=9> */
[----:B------:R-:W2:Y:S01]  /*4f80*/  LDG.E R5, desc[UR12][R4.64] ;  /* 0x0000000c04057981 */ /* 0x000ea2000c1e1900 */
[----:B------:R-:W-:Y:S02]  /*4f90*/  LOP3.LUT P3, RZ, R8, 0xff, RZ, 0xc0, !PT ;  /* 0x000000ff08ff7812 */ /* 0x000fe4000786c0ff */
[----:B------:R-:W-:-:S05]  /*4fa0*/  IADD3 R11, P0, PT, R10, UR6, RZ ;  /* 0x000000060a0b7c10 */ /* 0x000fca000ff1e0ff */
[----:B------:R-:W-:Y:S01]  /*4fb0*/  IMAD.X R12, R12, 0x1, R9, P0 ;  /* 0x000000010c0c7824 */ /* 0x000fe200000e0609 */
[----:B------:R-:W-:-:S04]  /*4fc0*/  ISETP.LT.U32.AND P0, PT, R11, R6, PT ;  /* 0x000000060b00720c */ /* 0x000fc80003f01070 */
[----:B------:R-:W-:-:S04]  /*4fd0*/  ISETP.LT.AND.EX P0, PT, R12, R7, PT, P0 ;  /* 0x000000070c00720c */ /* 0x000fc80003f01300 */
[----:B------:R-:W-:Y:S02]  /*4fe0*/  SEL R9, R11, R6, P0 ;  /* 0x000000060b097207 */ /* 0x000fe40000000000 */
[----:B------:R-:W-:Y:S02]  /*4ff0*/  SEL R10, R12, R7, P0 ;  /* 0x000000070c0a7207 */ /* 0x000fe40000000000 */
[CC--:B--2---:R-:W-:Y:S02]  /*5000*/  ISETP.NE.AND P2, PT, R2.reuse, R5.reuse, P3 ;  /* 0x000000050200720c */ /* 0x0c4fe40001f45270 */
[----:B------:R-:W-:-:S04]  /*5010*/  ISETP.NE.AND P1, PT, R2, R5, PT ;  /* 0x000000050200720c */ /* 0x000fc80003f25270 */
[----:B------:R-:W-:-:S04]  /*5020*/  @!P3 SEL R8, RZ, 0x1, !P1 ;  /* 0x00000001ff08b807 */ /* 0x000fc80004800000 */
[----:B------:R-:W-:-:S03]  /*5030*/  SEL R8, R8, 0x1, !P2 ;  /* 0x0000000108087807 */ /* 0x000fc60005000000 */
[----:B------:R-:W-:Y:S02]  /*5040*/  @!P2 SEL R9, R11, R6, !P3 ;  /* 0x000000060b09a207 */ /* 0x000fe40005800000 */
[----:B------:R-:W-:-:S03]  /*5050*/  @!P2 SEL R10, R12, R7, !P3 ;  /* 0x000000070c0aa207 */ /* 0x000fc60005800000 */
[----:B------:R-:W-:Y:S02]  /*5060*/  IMAD.MOV.U32 R6, RZ, RZ, R9 ;  /* 0x000000ffff067224 */ /* 0x000fe400078e0009 */
[----:B------:R-:W-:-:S07]  /*5070*/  IMAD.MOV.U32 R7, RZ, RZ, R10 ;  /* 0x000000ffff077224 */ /* 0x000fce00078e000a */
.L_x_111:
[----:B------:R-:W-:Y:S05]  /*5080*/  BSYNC.RECONVERGENT B1 ;  /* 0x0000000000017941 */ /* 0x000fea0003800200 */
.L_x_108:
[----:B------:R-:W0:Y:S01]  /*5090*/  S2R R10, SR_LANEID ;  /* 0x00000000000a7919 */ /* 0x000e220000000000 */
[----:B------:R-:W-:Y:S01]  /*50a0*/  LOP3.LUT R3, R8, 0xff, RZ, 0xc0, !PT ;  /* 0x000000ff08037812 */ /* 0x000fe200078ec0ff */
[----:B------:R-:W-:Y:S01]  /*50b0*/  BSSY.RECONVERGENT B1, `(.L_x_119) ;  /* 0x0000016000017945 */ /* 0x000fe20003800200 */
[----:B------:R-:W1:Y:S01]  /*50c0*/  S2R R9, SR_TID.X ;  /* 0x0000000000097919 */ /* 0x000e620000002100 */
[----:B------:R2:W3:Y:S04]  /*50d0*/  SHFL.DOWN PT, R5, R6, 0x1, 0x1f ;  /* 0x08201f0006057f89 */ /* 0x0004e800000e0000 */
[----:B------:R2:W4:Y:S04]  /*50e0*/  SHFL.DOWN PT, R4, R7, 0x1, 0x1f ;  /* 0x08201f0007047f89 */ /* 0x00052800000e0000 */
[----:B------:R-:W1:Y:S01]  /*50f0*/  SHFL.DOWN PT, R3, R3, 0x1, 0x1f ;  /* 0x08201f0003037f89 */ /* 0x000e6200000e0000 */
[----:B0-----:R-:W-:-:S02]  /*5100*/  ISETP.GT.AND P0, PT, R10, 0x1e, PT ;  /* 0x0000001e0a00780c */ /* 0x001fc40003f04270 */
[----:B------:R-:W-:-:S11]  /*5110*/  ISETP.GT.AND P4, PT, R10, 0x1d, PT ;  /* 0x0000001d0a00780c */ /* 0x000fd60003f84270 */
        /* <DEDUP_REMOVED lines=15> */
.L_x_120:
[----:B------:R-:W-:Y:S05]  /*5210*/  BSYNC.RECONVERGENT B1 ;  /* 0x0000000000017941 */ /* 0x000fea0003800200 */
.L_x_119:
[----:B------:R-:W-:Y:S01]  /*5220*/  LOP3.LUT R3, R8, 0xff, RZ, 0xc0, !PT ;  /* 0x000000ff08037812 */ /* 0x000fe200078ec0ff */
[----:B------:R0:W1:Y:S01]  /*5230*/  SHFL.DOWN PT, R5, R6, 0x2, 0x1f ;  /* 0x08401f0006057f89 */ /* 0x00006200000e0000 */
[----:B------:R-:W-:Y:S01]  /*5240*/  BSSY.RECONVERGENT B1, `(.L_x_121) ;  /* 0x0000016000017945 */ /* 0x000fe20003800200 */
[C---:B------:R-:W-:Y:S02]  /*5250*/  ISETP.GT.AND P5, PT, R10.reuse, 0x1b, PT ;  /* 0x0000001b0a00780c */ /* 0x040fe40003fa4270 */
[----:B------:R0:W2:Y:S01]  /*5260*/  SHFL.DOWN PT, R4, R7, 0x2, 0x1f ;  /* 0x08401f0007047f89 */ /* 0x0000a200000e0000 */
[C---:B------:R-:W-:Y:S02]  /*5270*/  ISETP.GT.AND P3, PT, R10.reuse, 0x17, PT ;  /* 0x000000170a00780c */ /* 0x040fe40003f64270 */
[C---:B------:R-:W-:Y:S01]  /*5280*/  ISETP.GT.AND P2, PT, R10.reuse, 0xf, PT ;  /* 0x0000000f0a00780c */ /* 0x040fe20003f44270 */
[----:B------:R-:W3:Y:S01]  /*5290*/  SHFL.DOWN PT, R3, R3, 0x2, 0x1f ;  /* 0x08401f0003037f89 */ /* 0x000ee200000e0000 */
[----:B------:R-:W-:Y:S01]  /*52a0*/  ISETP.NE.AND P1, PT, R10, RZ, PT ;  /* 0x000000ff0a00720c */ /* 0x000fe20003f25270 */
[----:B------:R-:W-:-:S12]  /*52b0*/  @P4 BRA `(.L_x_122) ;  /* 0x0000000000384947 */ /* 0x000fd80003800000 */
        /* <DEDUP_REMOVED lines=14> */
.L_x_122:
[----:B------:R-:W-:Y:S05]  /*53a0*/  BSYNC.RECONVERGENT B1 ;  /* 0x0000000000017941 */ /* 0x000fea0003800200 */
.L_x_121:
        /* <DEDUP_REMOVED lines=20> */
.L_x_124:
[----:B------:R-:W-:Y:S05]  /*54f0*/  BSYNC.RECONVERGENT B1 ;  /* 0x0000000000017941 */ /* 0x000fea0003800200 */
.L_x_123:
        /* <DEDUP_REMOVED lines=20> */
.L_x_126:
[----:B------:R-:W-:Y:S05]  /*5640*/  BSYNC.RECONVERGENT B1 ;  /* 0x0000000000017941 */ /* 0x000fea0003800200 */
.L_x_125:
        /* <DEDUP_REMOVED lines=20> */
.L_x_128:
[----:B------:R-:W-:Y:S05]  /*5790*/  BSYNC.RECONVERGENT B1 ;  /* 0x0000000000017941 */ /* 0x000fea0003800200 */
.L_x_127:
        /* <DEDUP_REMOVED lines=10> */
.L_x_130:
[----:B------:R-:W-:Y:S05]  /*5840*/  BSYNC.RECONVERGENT B1 ;  /* 0x0000000000017941 */ /* 0x000fea0003800200 */
.L_x_129:
        /* <DEDUP_REMOVED lines=84> */
.L_x_89:
[----:B------:R-:W-:Y:S05]  /*5d90*/  BSYNC.RECONVERGENT B0 ;  /* 0x0000000000007941 */ /* 0x000fea0003800200 */
.L_x_64:
[----:B------:R-:W-:Y:S05]  /*5da0*/  @P1 EXIT ;  /* 0x000000000000194d */ /* 0x000fea0003800000 */
[----:B012---:R-:W0:Y:S02]  /*5db0*/  LDC.64 R2, c[0x0][0x3a8] ;  /* 0x0000ea00ff027b82 */ /* 0x007e240000000a00 */
[----:B0-----:R-:W-:-:S05]  /*5dc0*/  IMAD.WIDE.U32 R2, R0, 0x10, R2 ;  /* 0x0000001000027825 */ /* 0x001fca00078e0002 */
[----:B------:R-:W-:Y:S04]  /*5dd0*/  STG.E.64 desc[UR12][R2.64+0x8], R6 ;  /* 0x0000080602007986 */ /* 0x000fe8000c101b0c */
[----:B------:R-:W-:Y:S01]  /*5de0*/  STG.E.U8 desc[UR12][R2.64], R8 ;  /* 0x0000000802007986 */ /* 0x000fe2000c10110c */
[----:B------:R-:W-:Y:S05]  /*5df0*/  EXIT ;  /* 0x000000000000794d */ /* 0x000fea0003800000 */
.L_x_131:
        /* <DEDUP_REMOVED lines=16> */
.L_x_485:


//--------------------- .text._ZN3cub18CUB_300001_SM_10006detail6reduce28DeviceReduceSingleTileKernelINS2_10policy_hubIN4cuda3std3__45tupleIJblEEEyN6thrust24THRUST_300001_SM_1000_NS8cuda_cub9__find_if7functorIS9_EEE10Policy1000ENSB_12zip_iteratorINS8_IJNSD_26transform_input_iterator_tIbNSC_6detail35transform_pair_of_input_iterators_tIbNSB_6detail15normal_iteratorINSB_10device_ptrIiEEEESQ_NS7_8equal_toIiEEEENS7_10__not_fn_tINS7_10__identityEEEEENSB_17counting_iteratorIlNSB_11use_defaultESZ_SZ_EEEEEEEPS9_ySF_S9_S9_SV_EEvT0_T1_T2_T3_T4_T6_ --------------------------
	.section	.text._ZN3cub18CUB_300001_SM_10006detail6reduce28DeviceReduceSingleTileKernelINS2_10policy_hubIN4cuda3std3__45tupleIJblEEEyN6thrust24THRUST_300001_SM_1000_NS8cuda_cub9__find_if7functorIS9_EEE10Policy1000ENSB_12zip_iteratorINS8_IJNSD_26transform_input_iterator_tIbNSC_6detail35transform_pair_of_input_iterators_tIbNSB_6detail15normal_iteratorINSB_10device_ptrIiEEEESQ_NS7_8equal_toIiEEEENS7_10__not_fn_tINS7_10__identityEEEEENSB_17counting_iteratorIlNSB_11use_defaultESZ_SZ_EEEEEEEPS9_ySF_S9_S9_SV_EEvT0_T1_T2_T3_T4_T6_,"ax",@progbits
	.align	128
        .global         _ZN3cub18CUB_300001_SM_10006detail6reduce28DeviceReduceSingleTileKernelINS2_10policy_hubIN4cuda3std3__45tupleIJblEEEyN6thrust24THRUST_300001_SM_1000_NS8cuda_cub9__find_if7functorIS9_EEE10Policy1000ENSB_12zip_iteratorINS8_IJNSD_26transform_input_iterator_tIbNSC_6detail35transform_pair_of_input_iterators_tIbNSB_6detail15normal_iteratorINSB_10device_ptrIiEEEESQ_NS7_8equal_toIiEEEENS7_10__not_fn_tINS7_10__identityEEEEENSB_17counting_iteratorIlNSB_11use_defaultESZ_SZ_EEEEEEEPS9_ySF_S9_S9_SV_EEvT0_T1_T2_T3_T4_T6_
        .type           _ZN3cub18CUB_300001_SM_10006detail6reduce28DeviceReduceSingleTileKernelINS2_10policy_hubIN4cuda3std3__45tupleIJblEEEyN6thrust24THRUST_300001_SM_1000_NS8cuda_cub9__find_if7functorIS9_EEE10Policy1000ENSB_12zip_iteratorINS8_IJNSD_26transform_input_iterator_tIbNSC_6detail35transform_pair_of_input_iterators_tIbNSB_6detail15normal_iteratorINSB_10device_ptrIiEEEESQ_NS7_8equal_toIiEEEENS7_10__not_fn_tINS7_10__identityEEEEENSB_17counting_iteratorIlNSB_11use_defaultESZ_SZ_EEEEEEEPS9_ySF_S9_S9_SV_EEvT0_T1_T2_T3_T4_T6_,@function
        .size           _ZN3cub18CUB_300001_SM_10006detail6reduce28DeviceReduceSingleTileKernelINS2_10policy_hubIN4cuda3std3__45tupleIJblEEEyN6thrust24THRUST_300001_SM_1000_NS8cuda_cub9__find_if7functorIS9_EEE10Policy1000ENSB_12zip_iteratorINS8_IJNSD_26transform_input_iterator_tIbNSC_6detail35transform_pair_of_input_iterators_tIbNSB_6detail15normal_iteratorINSB_10device_ptrIiEEEESQ_NS7_8equal_toIiEEEENS7_10__not_fn_tINS7_10__identityEEEEENSB_17counting_iteratorIlNSB_11use_defaultESZ_SZ_EEEEEEEPS9_ySF_S9_S9_SV_EEvT0_T1_T2_T3_T4_T6_,(.L_x_486 - _ZN3cub18CUB_300001_SM_10006detail6reduce28DeviceReduceSingleTileKernelINS2_10policy_hubIN4cuda3std3__45tupleIJblEEEyN6thrust24THRUST_300001_SM_1000_NS8cuda_cub9__find_if7functorIS9_EEE10Policy1000ENSB_12zip_iteratorINS8_IJNSD_26transform_input_iterator_tIbNSC_6detail35transform_pair_of_input_iterators_tIbNSB_6detail15normal_iteratorINSB_10device_ptrIiEEEESQ_NS7_8equal_toIiEEEENS7_10__not_fn_tINS7_10__identityEEEEENSB_17counting_iteratorIlNSB_11use_defaultESZ_SZ_EEEEEEEPS9_ySF_S9_S9_SV_EEvT0_T1_T2_T3_T4_T6_)
        .other          _ZN3cub18CUB_300001_SM_10006detail6reduce28DeviceReduceSingleTileKernelINS2_10policy_hubIN4cuda3std3__45tupleIJblEEEyN6thrust24THRUST_300001_SM_1000_NS8cuda_cub9__find_if7functorIS9_EEE10Policy1000ENSB_12zip_iteratorINS8_IJNSD_26transform_input_iterator_tIbNSC_6detail35transform_pair_of_input_iterators_tIbNSB_6detail15normal_iteratorINSB_10device_ptrIiEEEESQ_NS7_8equal_toIiEEEENS7_10__not_fn_tINS7_10__identityEEEEENSB_17counting_iteratorIlNSB_11use_defaultESZ_SZ_EEEEEEEPS9_ySF_S9_S9_SV_EEvT0_T1_T2_T3_T4_T6_,@"STO_CUDA_ENTRY STV_DEFAULT"
_ZN3cub18CUB_300001_SM_10006detail6reduce28DeviceReduceSingleTileKernelINS2_10policy_hubIN4cuda3std3__45tupleIJblEEEyN6thrust24THRUST_300001_SM_1000_NS8cuda_cub9__find_if7functorIS9_EEE10Policy1000ENSB_12zip_iteratorINS8_IJNSD_26transform_input_iterator_tIbNSC_6detail35transform_pair_of_input_iterators_tIbNSB_6detail15normal_iteratorINSB_10device_ptrIiEEEESQ_NS7_8equal_toIiEEEENS7_10__not_fn_tINS7_10__identityEEEEENSB_17counting_iteratorIlNSB_11use_defaultESZ_SZ_EEEEEEEPS9_ySF_S9_S9_SV_EEvT0_T1_T2_T3_T4_T6_:
.text._ZN3cub18CUB_300001_SM_10006detail6reduce28DeviceReduceSingleTileKernelINS2_10policy_hubIN4cuda3std3__45tupleIJblEEEyN6thrust24THRUST_300001_SM_1000_NS8cuda_cub9__find_if7functorIS9_EEE10Policy1000ENSB_12zip_iteratorINS8_IJNSD_26transform_input_iterator_tIbNSC_6detail35transform_pair_of_input_iterators_tIbNSB_6detail15normal_iteratorINSB_10device_ptrIiEEEESQ_NS7_8equal_toIiEEEENS7_10__not_fn_tINS7_10__identityEEEEENSB_17counting_iteratorIlNSB_11use_defaultESZ_SZ_EEEEEEEPS9_ySF_S9_S9_SV_EEvT0_T1_T2_T3_T4_T6_:
[----:B------:R-:W-:Y:S01]  /*0000*/  LDC R1, c[0x0][0x37c] ;  /* 0x0000df00ff017b82 */ /* 0x000fe20000000800 */
[----:B------:R-:W0:Y:S07]  /*0010*/  LDCU.64 UR4, c[0x0][0x3b0] ;  /* 0x00007600ff0477ac */ /* 0x000e2e0008000a00 */
[----:B------:R-:W1:Y:S01]  /*0020*/  LDC.U8 R0, c[0x0][0x3c0] ;  /* 0x0000f000ff007b82 */ /* 0x000e620000000000 */
[----:B------:R-:W2:Y:S01]  /*0030*/  LDCU.64 UR8, c[0x0][0x358] ;  /* 0x00006b00ff0877ac */ /* 0x000ea20008000a00 */
[----:B0-----:R-:W-:-:S04]  /*0040*/  UISETP.NE.U32.AND UP0, UPT, UR4, URZ, UPT ;  /* 0x000000ff0400728c */ /* 0x001fc8000bf05070 */
[----:B------:R-:W-:-:S09]  /*0050*/  UISETP.NE.AND.EX UP0, UPT, UR5, URZ, UPT, UP0 ;  /* 0x000000ff0500728c */ /* 0x000fd2000bf05300 */
        /* <DEDUP_REMOVED lines=9> */
.L_x_132:
[----:B------:R-:W-:Y:S01]  /*00f0*/  UISETP.GT.U32.AND UP0, UPT, UR4, 0x3ff, UPT ;  /* 0x000003ff0400788c */ /* 0x000fe2000bf04070 */
[----:B------:R-:W-:Y:S03]  /*0100*/  BSSY.RECONVERGENT B0, `(.L_x_133) ;  /* 0x000058d000007945 */ /* 0x000fe60003800200 */
[----:B------:R-:W-:-:S09]  /*0110*/  UISETP.GT.U32.AND.EX UP0, UPT, UR5, URZ, UPT, UP0 ;  /* 0x000000ff0500728c */ /* 0x000fd2000bf04100 */
[----:B------:R-:W-:Y:S05]  /*0120*/  BRA.U UP0, `(.L_x_134) ;  /* 0x0000003100247547 */ /* 0x000fea000b800000 */
[----:B------:R-:W0:Y:S01]  /*0130*/  S2R R13, SR_TID.X ;  /* 0x00000000000d7919 */ /* 0x000e220000002100 */
[----:B------:R-:W2:Y:S08]  /*0140*/  LDC.64 R2, c[0x0][0x380] ;  /* 0x0000e000ff027b82 */ /* 0x000eb00000000a00 */
[----:B------:R-:W3:Y:S01]  /*0150*/  LDC.64 R4, c[0x0][0x388] ;  /* 0x0000e200ff047b82 */ /* 0x000ee20000000a00 */
[----:B------:R-:W-:Y:S01]  /*0160*/  CS2R R10, SRZ ;  /* 0x00000000000a7805 */ /* 0x000fe2000001ff00 */
[----:B------:R-:W4:Y:S01]  /*0170*/  LDCU.64 UR6, c[0x0][0x3a0] ;  /* 0x00007400ff0677ac */ /* 0x000f220008000a00 */
[----:B0-----:R-:W-:-:S13]  /*0180*/  ISETP.GE.U32.AND P1, PT, R13, UR4, PT ;  /* 0x000000040d007c0c */ /* 0x001fda000bf26070 */
[C---:B--2---:R-:W-:Y:S01]  /*0190*/  @!P1 IMAD.WIDE.U32 R2, R13.reuse, 0x4, R2 ;  /* 0x000000040d029825 */ /* 0x044fe200078e0002 */
[----:B------:R-:W0:Y:S03]  /*01a0*/  @!P1 LDC.64 R6, c[0x0][0x3a0] ;  /* 0x0000e800ff069b82 */ /* 0x000e260000000a00 */
[C---:B---3--:R-:W-:Y:S02]  /*01b0*/  @!P1 IMAD.WIDE.U32 R4, R13.reuse, 0x4, R4 ;  /* 0x000000040d049825 */ /* 0x048fe400078e0004 */
[----:B------:R-:W2:Y:S04]  /*01c0*/  @!P1 LDG.E R2, desc[UR8][R2.64] ;  /* 0x0000000802029981 */ /* 0x000ea8000c1e1900 */
[----:B------:R-:W2:Y:S01]  /*01d0*/  @!P1 LDG.E R5, desc[UR8][R4.64] ;  /* 0x0000000804059981 */ /* 0x000ea2000c1e1900 */
[----:B------:R-:W-:Y:S01]  /*01e0*/  IMAD.MOV.U32 R15, RZ, RZ, R13 ;  /* 0x000000ffff0f7224 */ /* 0x000fe200078e000d */
[----:B------:R-:W-:Y:S01]  /*01f0*/  PRMT R12, RZ, 0x7610, R12 ;  /* 0x00007610ff0c7816 */ /* 0x000fe2000000000c */
[----:B------:R-:W-:Y:S01]  /*0200*/  @!P1 VIADD R15, R13, 0x100 ;  /* 0x000001000d0f9836 */ /* 0x000fe20000000000 */
[----:B------:R-:W-:Y:S04]  /*0210*/  BSSY.RECONVERGENT B1, `(.L_x_135) ;  /* 0x0000121000017945 */ /* 0x000fe80003800200 */
[----:B------:R-:W-:-:S02]  /*0220*/  ISETP.GE.U32.AND P2, PT, R15, UR4, PT ;  /* 0x000000040f007c0c */ /* 0x000fc4000bf46070 */
[----:B0-----:R-:W-:-:S05]  /*0230*/  @!P1 IADD3 R10, P3, PT, R13, R6, RZ ;  /* 0x000000060d0a9210 */ /* 0x001fca0007f7e0ff */
[----:B------:R-:W-:Y:S01]  /*0240*/  @!P1 IMAD.X R11, RZ, RZ, R7, P3 ;  /* 0x000000ffff0b9224 */ /* 0x000fe200018e0607 */
[----:B--2---:R-:W-:-:S04]  /*0250*/  @!P1 ISETP.NE.AND P0, PT, R2, R5, PT ;  /* 0x000000050200920c */ /* 0x004fc80003f05270 */
[----:B------:R-:W-:-:S04]  /*0260*/  @!P1 SEL R2, RZ, 0x1, !P0 ;  /* 0x00000001ff029807 */ /* 0x000fc80004000000 */
[----:B------:R-:W-:Y:S01]  /*0270*/  @!P1 PRMT R12, R2, 0x7610, R12 ;  /* 0x00007610020c9816 */ /* 0x000fe2000000000c */
[----:B----4-:R-:W-:Y:S06]  /*0280*/  @P2 BRA `(.L_x_136) ;  /* 0x0000001000642947 */ /* 0x010fec0003800000 */
[----:B------:R-:W-:Y:S01]  /*0290*/  LOP3.LUT R14, RZ, R15, RZ, 0x33, !PT ;  /* 0x0000000fff0e7212 */ /* 0x000fe200078e33ff */
[----:B------:R-:W-:Y:S04]  /*02a0*/  BSSY.RECONVERGENT B2, `(.L_x_137) ;  /* 0x000008a000027945 */ /* 0x000fe80003800200 */
[----:B------:R-:W-:-:S05]  /*02b0*/  VIADD R14, R14, UR4 ;  /* 0x000000040e0e7c36 */ /* 0x000fca0008000000 */
[C---:B------:R-:W-:Y:S02]  /*02c0*/  ISETP.GE.U32.AND P0, PT, R14.reuse, 0x700, PT ;  /* 0x000007000e00780c */ /* 0x040fe40003f06070 */
[----:B------:R-:W-:-:S04]  /*02d0*/  LEA.HI R16, R14, 0x1, RZ, 0x18 ;  /* 0x000000010e107811 */ /* 0x000fc800078fc0ff */
[----:B------:R-:W-:-:S04]  /*02e0*/  LOP3.LUT R35, R16, 0x7, RZ, 0xc0, !PT ;  /* 0x0000000710237812 */ /* 0x000fc800078ec0ff */
[----:B------:R-:W-:-:S03]  /*02f0*/  ISETP.NE.AND P1, PT, R35, RZ, PT ;  /* 0x000000ff2300720c */ /* 0x000fc60003f25270 */
[----:B------:R-:W-:Y:S10]  /*0300*/  @!P0 BRA `(.L_x_138) ;  /* 0x00000008000c8947 */ /* 0x000ff40003800000 */
[----:B------:R-:W0:Y:S01]  /*0310*/  LDC.64 R2, c[0x0][0x380] ;  /* 0x0000e000ff027b82 */ /* 0x000e220000000a00 */
[----:B------:R-:W-:-:S05]  /*0320*/  LOP3.LUT R18, R16, 0x1fffff8, RZ, 0xc0, !PT ;  /* 0x01fffff810127812 */ /* 0x000fca00078ec0ff */
[----:B------:R-:W-:Y:S02]  /*0330*/  IMAD.MOV R18, RZ, RZ, -R18 ;  /* 0x000000ffff127224 */ /* 0x000fe400078e0a12 */
[----:B------:R-:W2:Y:S05]  /*0340*/  LDC.64 R4, c[0x0][0x388] ;  /* 0x0000e200ff047b82 */ /* 0x000eaa0000000a00 */
.L_x_139:
[----:B0-----:R-:W-:-:S04]  /*0350*/  IMAD.WIDE.U32 R8, R15, 0x4, R2 ;  /* 0x000000040f087825 */ /* 0x001fc800078e0002 */
[C---:B--2---:R-:W-:Y:S01]  /*0360*/  IMAD.WIDE.U32 R6, R15.reuse, 0x4, R4 ;  /* 0x000000040f067825 */ /* 0x044fe200078e0004 */
[----:B------:R-:W2:Y:S04]  /*0370*/  LDG.E R33, desc[UR8][R8.64] ;  /* 0x0000000808217981 */ /* 0x000ea8000c1e1900 */
[----:B------:R-:W2:Y:S04]  /*0380*/  LDG.E R34, desc[UR8][R6.64] ;  /* 0x0000000806227981 */ /* 0x000ea8000c1e1900 */
[----:B------:R-:W3:Y:S04]  /*0390*/  LDG.E R32, desc[UR8][R8.64+0x400] ;  /* 0x0004000808207981 */ /* 0x000ee8000c1e1900 */
[----:B------:R-:W3:Y:S04]  /*03a0*/  LDG.E R31, desc[UR8][R6.64+0x400] ;  /* 0x00040008061f7981 */ /* 0x000ee8000c1e1900 */
[----:B------:R-:W4:Y:S04]  /*03b0*/  LDG.E R28, desc[UR8][R8.64+0x800] ;  /* 0x00080008081c7981 */ /* 0x000f28000c1e1900 */
[----:B------:R-:W4:Y:S04]  /*03c0*/  LDG.E R25, desc[UR8][R6.64+0x800] ;  /* 0x0008000806197981 */ /* 0x000f28000c1e1900 */
[----:B------:R-:W5:Y:S04]  /*03d0*/  LDG.E R26, desc[UR8][R8.64+0xc00] ;  /* 0x000c0008081a7981 */ /* 0x000f68000c1e1900 */
[----:B------:R-:W5:Y:S04]  /*03e0*/  LDG.E R19, desc[UR8][R6.64+0xc00] ;  /* 0x000c000806137981 */ /* 0x000f68000c1e1900 */
[----:B------:R-:W5:Y:S04]  /*03f0*/  LDG.E R20, desc[UR8][R8.64+0x1000] ;  /* 0x0010000808147981 */ /* 0x000f68000c1e1900 */
[----:B------:R-:W5:Y:S04]  /*0400*/  LDG.E R17, desc[UR8][R6.64+0x1000] ;  /* 0x0010000806117981 */ /* 0x000f68000c1e1900 */
[----:B------:R-:W5:Y:S04]  /*0410*/  LDG.E R23, desc[UR8][R8.64+0x1400] ;  /* 0x0014000808177981 */ /* 0x000f68000c1e1900 */
[----:B------:R-:W5:Y:S04]  /*0420*/  LDG.E R24, desc[UR8][R6.64+0x1400] ;  /* 0x0014000806187981 */ /* 0x000f68000c1e1900 */
[----:B------:R-:W5:Y:S04]  /*0430*/  LDG.E R21, desc[UR8][R8.64+0x1800] ;  /* 0x0018000808157981 */ /* 0x000f68000c1e1900 */
[----:B------:R-:W5:Y:S04]  /*0440*/  LDG.E R22, desc[UR8][R6.64+0x1800] ;  /* 0x0018000806167981 */ /* 0x000f68000c1e1900 */
[----:B------:R0:W5:Y:S04]  /*0450*/  LDG.E R27, desc[UR8][R8.64+0x1c00] ;  /* 0x001c0008081b7981 */ /* 0x000168000c1e1900 */
[----:B------:R1:W5:Y:S01]  /*0460*/  LDG.E R30, desc[UR8][R6.64+0x1c00] ;  /* 0x001c0008061e7981 */ /* 0x000362000c1e1900 */
[----:B------:R-:W-:Y:S01]  /*0470*/  PRMT R36, R12, 0x7610, R36 ;  /* 0x000076100c247816 */ /* 0x000fe20000000024 */
[----:B------:R-:W-:Y:S01]  /*0480*/  VIADD R18, R18, 0x8 ;  /* 0x0000000812127836 */ /* 0x000fe20000000000 */
[C---:B------:R-:W-:Y:S01]  /*0490*/  IADD3 R29, P3, PT, R15.reuse, UR6, RZ ;  /* 0x000000060f1d7c10 */ /* 0x040fe2000ff7e0ff */
[----:B------:R-:W-:Y:S01]  /*04a0*/  VIADD R15, R15, 0x800 ;  /* 0x000008000f0f7836 */ /* 0x000fe20000000000 */
[----:B------:R-:W-:-:S03]  /*04b0*/  LOP3.LUT P5, RZ, R36, 0xff, RZ, 0xc0, !PT ;  /* 0x000000ff24ff7812 */ /* 0x000fc600078ac0ff */
[----:B------:R-:W-:Y:S01]  /*04c0*/  IMAD.X R12, RZ, RZ, UR7, P3 ;  /* 0x00000007ff0c7e24 */ /* 0x000fe200098e06ff */
[CC--:B--2---:R-:W-:Y:S02]  /*04d0*/  ISETP.NE.AND P0, PT, R33.reuse, R34.reuse, PT ;  /* 0x000000222100720c */ /* 0x0c4fe40003f05270 */
[----:B------:R-:W-:-:S07]  /*04e0*/  ISETP.NE.AND P2, PT, R33, R34, P5 ;  /* 0x000000222100720c */ /* 0x000fce0002f45270 */
[----:B------:R-:W-:Y:S02]  /*04f0*/  @!P5 SEL R36, RZ, 0x1, !P0 ;  /* 0x00000001ff24d807 */ /* 0x000fe40004000000 */
[----:B------:R-:W-:Y:S02]  /*0500*/  ISETP.LT.U32.AND P0, PT, R29, R10, PT ;  /* 0x0000000a1d00720c */ /* 0x000fe40003f01070 */
[----:B------:R-:W-:Y:S02]  /*0510*/  SEL R33, R36, 0x1, !P2 ;  /* 0x0000000124217807 */ /* 0x000fe40005000000 */
[----:B---3--:R-:W-:Y:S02]  /*0520*/  ISETP.NE.AND P6, PT, R32, R31, PT ;  /* 0x0000001f2000720c */ /* 0x008fe40003fc5270 */
[----:B------:R-:W-:Y:S02]  /*0530*/  LOP3.LUT P3, RZ, R33, 0xff, RZ, 0xc0, !PT ;  /* 0x000000ff21ff7812 */ /* 0x000fe4000786c0ff */
[----:B------:R-:W-:-:S02]  /*0540*/  ISETP.LT.AND.EX P0, PT, R12, R11, PT, P0 ;  /* 0x0000000b0c00720c */ /* 0x000fc40003f01300 */
[----:B------:R-:W-:Y:S02]  /*0550*/  ISETP.NE.AND P4, PT, R32, R31, P3 ;  /* 0x0000001f2000720c */ /* 0x000fe40001f85270 */
[CC--:B0-----:R-:W-:Y:S02]  /*0560*/  SEL R9, R29.reuse, R10.reuse, P0 ;  /* 0x0000000a1d097207 */ /* 0x0c1fe40000000000 */
[CC--:B------:R-:W-:Y:S02]  /*0570*/  SEL R8, R12.reuse, R11.reuse, P0 ;  /* 0x0000000b0c087207 */ /* 0x0c0fe40000000000 */
[----:B------:R-:W-:Y:S02]  /*0580*/  @!P2 SEL R9, R29, R10, !P5 ;  /* 0x0000000a1d09a207 */ /* 0x000fe40006800000 */
[----:B------:R-:W-:Y:S02]  /*0590*/  @!P2 SEL R8, R12, R11, !P5 ;  /* 0x0000000b0c08a207 */ /* 0x000fe40006800000 */
[----:B------:R-:W-:-:S02]  /*05a0*/  @!P3 SEL R33, RZ, 0x1, !P6 ;  /* 0x00000001ff21b807 */ /* 0x000fc40007000000 */
[----:B-1----:R-:W-:Y:S02]  /*05b0*/  IADD3 R6, P0, PT, R29, 0x100, RZ ;  /* 0x000001001d067810 */ /* 0x002fe40007f1e0ff */
[----:B------:R-:W-:Y:S02]  /*05c0*/  SEL R33, R33, 0x1, !P4 ;  /* 0x0000000121217807 */ /* 0x000fe40006000000 */
[----:B----4-:R-:W-:Y:S01]  /*05d0*/  ISETP.NE.AND P6, PT, R28, R25, PT ;  /* 0x000000191c00720c */ /* 0x010fe20003fc5270 */
[----:B------:R-:W-:Y:S01]  /*05e0*/  IMAD.X R7, RZ, RZ, R12, P0 ;  /* 0x000000ffff077224 */ /* 0x000fe200000e060c */
[----:B------:R-:W-:Y:S02]  /*05f0*/  LOP3.LUT P2, RZ, R33, 0xff, RZ, 0xc0, !PT ;  /* 0x000000ff21ff7812 */ /* 0x000fe4000784c0ff */
[----:B------:R-:W-:Y:S02]  /*0600*/  ISETP.LT.U32.AND P0, PT, R6, R9, PT ;  /* 0x000000090600720c */ /* 0x000fe40003f01070 */
[----:B------:R-:W-:-:S02]  /*0610*/  ISETP.NE.AND P5, PT, R28, R25, P2 ;  /* 0x000000191c00720c */ /* 0x000fc400017a5270 */
[----:B------:R-:W-:-:S04]  /*0620*/  ISETP.LT.AND.EX P0, PT, R7, R8, PT, P0 ;  /* 0x000000080700720c */ /* 0x000fc80003f01300 */
[CC--:B------:R-:W-:Y:S02]  /*0630*/  SEL R11, R6.reuse, R9.reuse, P0 ;  /* 0x00000009060b7207 */ /* 0x0c0fe40000000000 */
[-C--:B------:R-:W-:Y:S02]  /*0640*/  SEL R10, R7, R8.reuse, P0 ;  /* 0x00000008070a7207 */ /* 0x080fe40000000000 */
[----:B------:R-:W-:Y:S02]  /*0650*/  @!P2 SEL R33, RZ, 0x1, !P6 ;  /* 0x00000001ff21a807 */ /* 0x000fe40007000000 */
[----:B------:R-:W-:Y:S02]  /*0660*/  @!P4 SEL R11, R6, R9, !P3 ;  /* 0x00000009060bc207 */ /* 0x000fe40005800000 */
[----:B------:R-:W-:Y:S02]  /*0670*/  SEL R33, R33, 0x1, !P5 ;  /* 0x0000000121217807 */ /* 0x000fe40006800000 */
[----:B------:R-:W-:-:S02]  /*0680*/  @!P4 SEL R10, R7, R8, !P3 ;  /* 0x00000008070ac207 */ /* 0x000fc40005800000 */
[----:B------:R-:W-:Y:S02]  /*0690*/  LOP3.LUT P3, RZ, R33, 0xff, RZ, 0xc0, !PT ;  /* 0x000000ff21ff7812 */ /* 0x000fe4000786c0ff */
[----:B------:R-:W-:Y:S02]  /*06a0*/  IADD3 R6, P0, PT, R29, 0x200, RZ ;  /* 0x000002001d067810 */ /* 0x000fe40007f1e0ff */
[CC--:B-----5:R-:W-:Y:S02]  /*06b0*/  ISETP.NE.AND P6, PT, R26.reuse, R19.reuse, PT ;  /* 0x000000131a00720c */ /* 0x0e0fe40003fc5270 */
[----:B------:R-:W-:Y:S01]  /*06c0*/  ISETP.NE.AND P4, PT, R26, R19, P3 ;  /* 0x000000131a00720c */ /* 0x000fe20001f85270 */
[----:B------:R-:W-:Y:S01]  /*06d0*/  IMAD.X R7, RZ, RZ, R12, P0 ;  /* 0x000000ffff077224 */ /* 0x000fe200000e060c */
[----:B------:R-:W-:-:S04]  /*06e0*/  ISETP.LT.U32.AND P0, PT, R6, R11, PT ;  /* 0x0000000b0600720c */ /* 0x000fc80003f01070 */
[-C--:B------:R-:W-:Y:S02]  /*06f0*/  ISETP.LT.AND.EX P0, PT, R7, R10.reuse, PT, P0 ;  /* 0x0000000a0700720c */ /* 0x080fe40003f01300 */
[----:B------:R-:W-:Y:S02]  /*0700*/  @!P3 SEL R33, RZ, 0x1, !P6 ;  /* 0x00000001ff21b807 */ /* 0x000fe40007000000 */
[CC--:B------:R-:W-:Y:S02]  /*0710*/  SEL R9, R6.reuse, R11.reuse, P0 ;  /* 0x0000000b06097207 */ /* 0x0c0fe40000000000 */
[----:B------:R-:W-:Y:S02]  /*0720*/  SEL R33, R33, 0x1, !P4 ;  /* 0x0000000121217807 */ /* 0x000fe40006000000 */
[----:B------:R-:W-:Y:S02]  /*0730*/  @!P5 SEL R9, R6, R11, !P2 ;  /* 0x0000000b0609d207 */ /* 0x000fe40005000000 */
[----:B------:R-:W-:-:S02]  /*0740*/  SEL R8, R7, R10, P0 ;  /* 0x0000000a07087207 */ /* 0x000fc40000000000 */
[----:B------:R-:W-:Y:S02]  /*0750*/  IADD3 R6, P0, PT, R29, 0x300, RZ ;  /* 0x000003001d067810 */ /* 0x000fe40007f1e0ff */
[----:B------:R-:W-:Y:S02]  /*0760*/  @!P5 SEL R8, R7, R10, !P2 ;  /* 0x0000000a0708d207 */ /* 0x000fe40005000000 */
[----:B------:R-:W-:Y:S01]  /*0770*/  LOP3.LUT P2, RZ, R33, 0xff, RZ, 0xc0, !PT ;  /* 0x000000ff21ff7812 */ /* 0x000fe2000784c0ff */
[----:B------:R-:W-:Y:S01]  /*0780*/  IMAD.X R7, RZ, RZ, R12, P0 ;  /* 0x000000ffff077224 */ /* 0x000fe200000e060c */
[----:B------:R-:W-:Y:S02]  /*0790*/  ISETP.LT.U32.AND P0, PT, R6, R9, PT ;  /* 0x000000090600720c */ /* 0x000fe40003f01070 */
[----:B------:R-:W-:Y:S02]  /*07a0*/  ISETP.NE.AND P6, PT, R20, R17, PT ;  /* 0x000000111400720c */ /* 0x000fe40003fc5270 */
[----:B------:R-:W-:-:S02]  /*07b0*/  ISETP.LT.AND.EX P0, PT, R7, R8, PT, P0 ;  /* 0x000000080700720c */ /* 0x000fc40003f01300 */
[----:B------:R-:W-:Y:S02]  /*07c0*/  ISETP.NE.AND P5, PT, R20, R17, P2 ;  /* 0x000000111400720c */ /* 0x000fe400017a5270 */
[CC--:B------:R-:W-:Y:S02]  /*07d0*/  SEL R11, R6.reuse, R9.reuse, P0 ;  /* 0x00000009060b7207 */ /* 0x0c0fe40000000000 */
[----:B------:R-:W-:Y:S02]  /*07e0*/  @!P4 SEL R11, R6, R9, !P3 ;  /* 0x00000009060bc207 */ /* 0x000fe40005800000 */
[----:B------:R-:W-:Y:S02]  /*07f0*/  @!P2 SEL R33, RZ, 0x1, !P6 ;  /* 0x00000001ff21a807 */ /* 0x000fe40007000000 */
[----:B------:R-:W-:Y:S02]  /*0800*/  SEL R10, R7, R8, P0 ;  /* 0x00000008070a7207 */ /* 0x000fe40000000000 */
[----:B------:R-:W-:-:S02]  /*0810*/  IADD3 R6, P0, PT, R29, 0x400, RZ ;  /* 0x000004001d067810 */ /* 0x000fc40007f1e0ff */
[----:B------:R-:W-:Y:S02]  /*0820*/  SEL R33, R33, 0x1, !P5 ;  /* 0x0000000121217807 */ /* 0x000fe40006800000 */
[----:B------:R-:W-:Y:S01]  /*0830*/  @!P4 SEL R10, R7, R8, !P3 ;  /* 0x00000008070ac207 */ /* 0x000fe20005800000 */
[----:B------:R-:W-:Y:S01]  /*0840*/  IMAD.X R7, RZ, RZ, R12, P0 ;  /* 0x000000ffff077224 */ /* 0x000fe200000e060c */
[----:B------:R-:W-:Y:S02]  /*0850*/  ISETP.LT.U32.AND P0, PT, R6, R11, PT ;  /* 0x0000000b0600720c */ /* 0x000fe40003f01070 */
[----:B------:R-:W-:Y:S02]  /*0860*/  LOP3.LUT P3, RZ, R33, 0xff, RZ, 0xc0, !PT ;  /* 0x000000ff21ff7812 */ /* 0x000fe4000786c0ff */
[----:B------:R-:W-:Y:S02]  /*0870*/  ISETP.LT.AND.EX P0, PT, R7, R10, PT, P0 ;  /* 0x0000000a0700720c */ /* 0x000fe40003f01300 */
[----:B------:R-:W-:-:S02]  /*0880*/  ISETP.NE.AND P4, PT, R23, R24, P3 ;  /* 0x000000181700720c */ /* 0x000fc40001f85270 */
[CC--:B------:R-:W-:Y:S02]  /*0890*/  SEL R9, R6.reuse, R11.reuse, P0 ;  /* 0x0000000b06097207 */ /* 0x0c0fe40000000000 */
[----:B------:R-:W-:Y:S02]  /*08a0*/  SEL R8, R7, R10, P0 ;  /* 0x0000000a07087207 */ /* 0x000fe40000000000 */
[----:B------:R-:W-:Y:S02]  /*08b0*/  ISETP.NE.AND P0, PT, R23, R24, PT ;  /* 0x000000181700720c */ /* 0x000fe40003f05270 */
[----:B------:R-:W-:Y:S02]  /*08c0*/  @!P5 SEL R9, R6, R11, !P2 ;  /* 0x0000000b0609d207 */ /* 0x000fe40005000000 */
[----:B------:R-:W-:Y:S02]  /*08d0*/  IADD3 R6, P6, PT, R29, 0x500, RZ ;  /* 0x000005001d067810 */ /* 0x000fe40007fde0ff */
[----:B------:R-:W-:-:S02]  /*08e0*/  @!P3 SEL R33, RZ, 0x1, !P0 ;  /* 0x00000001ff21b807 */ /* 0x000fc40004000000 */
[----:B------:R-:W-:Y:S01]  /*08f0*/  @!P5 SEL R8, R7, R10, !P2 ;  /* 0x0000000a0708d207 */ /* 0x000fe20005000000 */
[----:B------:R-:W-:Y:S01]  /*0900*/  IMAD.X R7, RZ, RZ, R12, P6 ;  /* 0x000000ffff077224 */ /* 0x000fe200030e060c */
[CC--:B------:R-:W-:Y:S02]  /*0910*/  ISETP.LT.U32.AND P0, PT, R6.reuse, R9.reuse, PT ;  /* 0x000000090600720c */ /* 0x0c0fe40003f01070 */
[----:B------:R-:W-:Y:S02]  /*0920*/  SEL R33, R33, 0x1, !P4 ;  /* 0x0000000121217807 */ /* 0x000fe40006000000 */
[----:B------:R-:W-:Y:S02]  /*0930*/  ISETP.LT.AND.EX P0, PT, R7, R8, PT, P0 ;  /* 0x000000080700720c */ /* 0x000fe40003f01300 */
[----:B------:R-:W-:Y:S02]  /*0940*/  LOP3.LUT P2, RZ, R33, 0xff, RZ, 0xc0, !PT ;  /* 0x000000ff21ff7812 */ /* 0x000fe4000784c0ff */
[----:B------:R-:W-:-:S02]  /*0950*/  SEL R11, R6, R9, P0 ;  /* 0x00000009060b7207 */ /* 0x000fc40000000000 */
[-C--:B------:R-:W-:Y:S02]  /*0960*/  SEL R10, R7, R8.reuse, P0 ;  /* 0x00000008070a7207 */ /* 0x080fe40000000000 */
[----:B------:R-:W-:Y:S02]  /*0970*/  @!P4 SEL R11, R6, R9, !P3 ;  /* 0x00000009060bc207 */ /* 0x000fe40005800000 */
[----:B------:R-:W-:Y:S02]  /*0980*/  IADD3 R6, P0, PT, R29, 0x600, RZ ;  /* 0x000006001d067810 */ /* 0x000fe40007f1e0ff */
[----:B------:R-:W-:Y:S02]  /*0990*/  @!P4 SEL R10, R7, R8, !P3 ;  /* 0x00000008070ac207 */ /* 0x000fe40005800000 */
[CC--:B------:R-:W-:Y:S01]  /*09a0*/  ISETP.NE.AND P4, PT, R21.reuse, R22.reuse, P2 ;  /* 0x000000161500720c */ /* 0x0c0fe20001785270 */
[----:B------:R-:W-:Y:S01]  /*09b0*/  IMAD.X R9, RZ, RZ, R12, P0 ;  /* 0x000000ffff097224 */ /* 0x000fe200000e060c */
[----:B------:R-:W-:-:S02]  /*09c0*/  ISETP.NE.AND P3, PT, R21, R22, PT ;  /* 0x000000161500720c */ /* 0x000fc40003f65270 */
[CC--:B------:R-:W-:Y:S02]  /*09d0*/  ISETP.LT.U32.AND P0, PT, R6.reuse, R11.reuse, PT ;  /* 0x0000000b0600720c */ /* 0x0c0fe40003f01070 */
[----:B------:R-:W-:Y:S02]  /*09e0*/  @!P2 SEL R33, RZ, 0x1, !P3 ;  /* 0x00000001ff21a807 */ /* 0x000fe40005800000 */
[----:B------:R-:W-:Y:S02]  /*09f0*/  ISETP.LT.AND.EX P0, PT, R9, R10, PT, P0 ;  /* 0x0000000a0900720c */ /* 0x000fe40003f01300 */
[----:B------:R-:W-:Y:S02]  /*0a00*/  SEL R33, R33, 0x1, !P4 ;  /* 0x0000000121217807 */ /* 0x000fe40006000000 */
[----:B------:R-:W-:Y:S02]  /*0a10*/  IADD3 R29, P5, PT, R29, 0x700, RZ ;  /* 0x000007001d1d7810 */ /* 0x000fe40007fbe0ff */
[----:B------:R-:W-:-:S02]  /*0a20*/  SEL R8, R6, R11, P0 ;  /* 0x0000000b06087207 */ /* 0x000fc40000000000 */
[----:B------:R-:W-:Y:S02]  /*0a30*/  LOP3.LUT P3, RZ, R33, 0xff, RZ, 0xc0, !PT ;  /* 0x000000ff21ff7812 */ /* 0x000fe4000786c0ff */
[----:B------:R-:W-:Y:S01]  /*0a40*/  @!P4 SEL R8, R6, R11, !P2 ;  /* 0x0000000b0608c207 */ /* 0x000fe20005000000 */
[----:B------:R-:W-:Y:S01]  /*0a50*/  IMAD.X R6, RZ, RZ, R12, P5 ;  /* 0x000000ffff067224 */ /* 0x000fe200028e060c */
[CC--:B------:R-:W-:Y:S02]  /*0a60*/  SEL R7, R9.reuse, R10.reuse, P0 ;  /* 0x0000000a09077207 */ /* 0x0c0fe40000000000 */
[----:B------:R-:W-:Y:S02]  /*0a70*/  ISETP.NE.AND P5, PT, R18, RZ, PT ;  /* 0x000000ff1200720c */ /* 0x000fe40003fa5270 */
[----:B------:R-:W-:Y:S02]  /*0a80*/  @!P4 SEL R7, R9, R10, !P2 ;  /* 0x0000000a0907c207 */ /* 0x000fe40005000000 */
[----:B------:R-:W-:-:S02]  /*0a90*/  ISETP.NE.AND P4, PT, R27, R30, P3 ;  /* 0x0000001e1b00720c */ /* 0x000fc40001f85270 */
[----:B------:R-:W-:Y:S02]  /*0aa0*/  ISETP.LT.U32.AND P0, PT, R29, R8, PT ;  /* 0x000000081d00720c */ /* 0x000fe40003f01070 */
[----:B------:R-:W-:Y:S02]  /*0ab0*/  ISETP.NE.AND P2, PT, R27, R30, PT ;  /* 0x0000001e1b00720c */ /* 0x000fe40003f45270 */
[CC--:B------:R-:W-:Y:S02]  /*0ac0*/  ISETP.LT.AND.EX P0, PT, R6.reuse, R7.reuse, PT, P0 ;  /* 0x000000070600720c */ /* 0x0c0fe40003f01300 */
[----:B------:R-:W-:Y:S02]  /*0ad0*/  @!P3 SEL R33, RZ, 0x1, !P2 ;  /* 0x00000001ff21b807 */ /* 0x000fe40005000000 */
[----:B------:R-:W-:Y:S02]  /*0ae0*/  SEL R10, R29, R8, P0 ;  /* 0x000000081d0a7207 */ /* 0x000fe40000000000 */
[----:B------:R-:W-:-:S02]  /*0af0*/  SEL R11, R6, R7, P0 ;  /* 0x00000007060b7207 */ /* 0x000fc40000000000 */
[----:B------:R-:W-:Y:S02]  /*0b00*/  SEL R12, R33, 0x1, !P4 ;  /* 0x00000001210c7807 */ /* 0x000fe40006000000 */
[----:B------:R-:W-:Y:S02]  /*0b10*/  @!P4 SEL R10, R29, R8, !P3 ;  /* 0x000000081d0ac207 */ /* 0x000fe40005800000 */
[----:B------:R-:W-:Y:S01]  /*0b20*/  @!P4 SEL R11, R6, R7, !P3 ;  /* 0x00000007060bc207 */ /* 0x000fe20005800000 */
[----:B------:R-:W-:Y:S06]  /*0b30*/  @P5 BRA `(.L_x_139) ;  /* 0xfffffff800045947 */ /* 0x000fec000383ffff */
.L_x_138:
[----:B------:R-:W-:Y:S05]  /*0b40*/  BSYNC.RECONVERGENT B2 ;  /* 0x0000000000027941 */ /* 0x000fea0003800200 */
.L_x_137:
[----:B------:R-:W-:Y:S05]  /*0b50*/  @!P1 BRA `(.L_x_136) ;  /* 0x0000000800309947 */ /* 0x000fea0003800000 */
[----:B------:R-:W-:Y:S01]  /*0b60*/  ISETP.GE.U32.AND P0, PT, R35, 0x4, PT ;  /* 0x000000042300780c */ /* 0x000fe20003f06070 */
[----:B------:R-:W-:Y:S01]  /*0b70*/  BSSY.RECONVERGENT B2, `(.L_x_140) ;  /* 0x0000048000027945 */ /* 0x000fe20003800200 */
[----:B------:R-:W-:-:S11]  /*0b80*/  LOP3.LUT P1, R16, R16, 0x3, RZ, 0xc0, !PT ;  /* 0x0000000310107812 */ /* 0x000fd6000782c0ff */
[----:B------:R-:W-:Y:S05]  /*0b90*/  @!P0 BRA `(.L_x_141) ;  /* 0x0000000400148947 */ /* 0x000fea0003800000 */
[----:B------:R-:W0:Y:S01]  /*0ba0*/  LDC.64 R4, c[0x0][0x380] ;  /* 0x0000e000ff047b82 */ /* 0x000e220000000a00 */
[----:B------:R-:W2:Y:S07]  /*0bb0*/  LDCU.64 UR10, c[0x0][0x3a0] ;  /* 0x00007400ff0a77ac */ /* 0x000eae0008000a00 */
[----:B------:R-:W3:Y:S01]  /*0bc0*/  LDC.64 R6, c[0x0][0x388] ;  /* 0x0000e200ff067b82 */ /* 0x000ee20000000a00 */
[----:B0-----:R-:W-:-:S05]  /*0bd0*/  IMAD.WIDE.U32 R4, R15, 0x4, R4 ;  /* 0x000000040f047825 */ /* 0x001fca00078e0004 */
[----:B------:R-:W4:Y:S01]  /*0be0*/  LDG.E R3, desc[UR8][R4.64] ;  /* 0x0000000804037981 */ /* 0x000f22000c1e1900 */
[----:B---3--:R-:W-:-:S03]  /*0bf0*/  IMAD.WIDE.U32 R6, R15, 0x4, R6 ;  /* 0x000000040f067825 */ /* 0x008fc600078e0006 */
[----:B------:R-:W3:Y:S04]  /*0c00*/  LDG.E R9, desc[UR8][R4.64+0x400] ;  /* 0x0004000804097981 */ /* 0x000ee8000c1e1900 */
[----:B------:R-:W4:Y:S04]  /*0c10*/  LDG.E R8, desc[UR8][R6.64] ;  /* 0x0000000806087981 */ /* 0x000f28000c1e1900 */
[----:B------:R-:W3:Y:S04]  /*0c20*/  LDG.E R18, desc[UR8][R6.64+0x400] ;  /* 0x0004000806127981 */ /* 0x000ee8000c1e1900 */
[----:B------:R-:W5:Y:S04]  /*0c30*/  LDG.E R17, desc[UR8][R4.64+0x800] ;  /* 0x0008000804117981 */ /* 0x000f68000c1e1900 */
[----:B------:R-:W5:Y:S04]  /*0c40*/  LDG.E R20, desc[UR8][R6.64+0x800] ;  /* 0x0008000806147981 */ /* 0x000f68000c1e1900 */
[----:B------:R-:W5:Y:S04]  /*0c50*/  LDG.E R2, desc[UR8][R4.64+0xc00] ;  /* 0x000c000804027981 */ /* 0x000f68000c1e1900 */
[----:B------:R0:W5:Y:S01]  /*0c60*/  LDG.E R19, desc[UR8][R6.64+0xc00] ;  /* 0x000c000806137981 */ /* 0x000162000c1e1900 */
[----:B------:R-:W-:-:S02]  /*0c70*/  LOP3.LUT P3, RZ, R12, 0xff, RZ, 0xc0, !PT ;  /* 0x000000ff0cff7812 */ /* 0x000fc4000786c0ff */
[----:B--2---:R-:W-:Y:S02]  /*0c80*/  IADD3 R21, P2, PT, R15, UR10, RZ ;  /* 0x0000000a0f157c10 */ /* 0x004fe4000ff5e0ff */
[CC--:B----4-:R-:W-:Y:S02]  /*0c90*/  ISETP.NE.AND P0, PT, R3.reuse, R8.reuse, PT ;  /* 0x000000080300720c */ /* 0x0d0fe40003f05270 */
[----:B------:R-:W-:-:S07]  /*0ca0*/  ISETP.NE.AND P4, PT, R3, R8, P3 ;  /* 0x000000080300720c */ /* 0x000fce0001f85270 */
[----:B------:R-:W-:Y:S01]  /*0cb0*/  @!P3 SEL R12, RZ, 0x1, !P0 ;  /* 0x00000001ff0cb807 */ /* 0x000fe20004000000 */
[----:B------:R-:W-:-:S03]  /*0cc0*/  IMAD.X R8, RZ, RZ, UR11, P2 ;  /* 0x0000000bff087e24 */ /* 0x000fc600090e06ff */
[----:B------:R-:W-:Y:S02]  /*0cd0*/  SEL R12, R12, 0x1, !P4 ;  /* 0x000000010c0c7807 */ /* 0x000fe40006000000 */
[----:B------:R-:W-:Y:S02]  /*0ce0*/  ISETP.LT.U32.AND P0, PT, R21, R10, PT ;  /* 0x0000000a1500720c */ /* 0x000fe40003f01070 */
[----:B------:R-:W-:Y:S02]  /*0cf0*/  LOP3.LUT P2, RZ, R12, 0xff, RZ, 0xc0, !PT ;  /* 0x000000ff0cff7812 */ /* 0x000fe4000784c0ff */
[----:B------:R-:W-:Y:S01]  /*0d00*/  ISETP.LT.AND.EX P0, PT, R8, R11, PT, P0 ;  /* 0x0000000b0800720c */ /* 0x000fe20003f01300 */
[----:B------:R-:W-:-:S03]  /*0d10*/  VIADD R3, R15, 0x100 ;  /* 0x000001000f037836 */ /* 0x000fc60000000000 */
[----:B0-----:R-:W-:Y:S02]  /*0d20*/  SEL R7, R21, R10, P0 ;  /* 0x0000000a15077207 */ /* 0x001fe40000000000 */
[CC--:B------:R-:W-:Y:S02]  /*0d30*/  SEL R6, R8.reuse, R11.reuse, P0 ;  /* 0x0000000b08067207 */ /* 0x0c0fe40000000000 */
[----:B---3--:R-:W-:Y:S02]  /*0d40*/  ISETP.NE.AND P0, PT, R9, R18, PT ;  /* 0x000000120900720c */ /* 0x008fe40003f05270 */
[----:B------:R-:W-:Y:S02]  /*0d50*/  @!P4 SEL R7, R21, R10, !P3 ;  /* 0x0000000a1507c207 */ /* 0x000fe40005800000 */
[----:B------:R-:W-:Y:S02]  /*0d60*/  @!P4 SEL R6, R8, R11, !P3 ;  /* 0x0000000b0806c207 */ /* 0x000fe40005800000 */
[----:B------:R-:W-:-:S02]  /*0d70*/  ISETP.NE.AND P4, PT, R9, R18, P2 ;  /* 0x000000120900720c */ /* 0x000fc40001785270 */
[----:B------:R-:W-:Y:S02]  /*0d80*/  @!P2 SEL R12, RZ, 0x1, !P0 ;  /* 0x00000001ff0ca807 */ /* 0x000fe40004000000 */
[----:B------:R-:W-:Y:S02]  /*0d90*/  IADD3 R4, P5, PT, R3, UR10, RZ ;  /* 0x0000000a03047c10 */ /* 0x000fe4000ffbe0ff */
[----:B------:R-:W-:Y:S02]  /*0da0*/  SEL R12, R12, 0x1, !P4 ;  /* 0x000000010c0c7807 */ /* 0x000fe40006000000 */
[----:B------:R-:W-:Y:S01]  /*0db0*/  ISETP.LT.U32.AND P0, PT, R4, R7, PT ;  /* 0x000000070400720c */ /* 0x000fe20003f01070 */
[----:B------:R-:W-:Y:S01]  /*0dc0*/  IMAD.X R5, RZ, RZ, UR11, P5 ;  /* 0x0000000bff057e24 */ /* 0x000fe2000a8e06ff */
[----:B------:R-:W-:Y:S01]  /*0dd0*/  LOP3.LUT P3, RZ, R12, 0xff, RZ, 0xc0, !PT ;  /* 0x000000ff0cff7812 */ /* 0x000fe2000786c0ff */
[----:B------:R-:W-:-:S03]  /*0de0*/  VIADD R3, R15, 0x200 ;  /* 0x000002000f037836 */ /* 0x000fc60000000000 */
[----:B------:R-:W-:-:S04]  /*0df0*/  ISETP.LT.AND.EX P0, PT, R5, R6, PT, P0 ;  /* 0x000000060500720c */ /* 0x000fc80003f01300 */
[CC--:B------:R-:W-:Y:S02]  /*0e00*/  SEL R9, R4.reuse, R7.reuse, P0 ;  /* 0x0000000704097207 */ /* 0x0c0fe40000000000 */
[CC--:B------:R-:W-:Y:S02]  /*0e10*/  SEL R8, R5.reuse, R6.reuse, P0 ;  /* 0x0000000605087207 */ /* 0x0c0fe40000000000 */
[----:B------:R-:W-:Y:S02]  /*0e20*/  @!P4 SEL R9, R4, R7, !P2 ;  /* 0x000000070409c207 */ /* 0x000fe40005000000 */
[----:B------:R-:W-:Y:S02]  /*0e30*/  @!P4 SEL R8, R5, R6, !P2 ;  /* 0x000000060508c207 */ /* 0x000fe40005000000 */
[----:B------:R-:W-:Y:S02]  /*0e40*/  IADD3 R4, P0, PT, R3, UR10, RZ ;  /* 0x0000000a03047c10 */ /* 0x000fe4000ff1e0ff */
[----:B-----5:R-:W-:-:S02]  /*0e50*/  ISETP.NE.AND P2, PT, R17, R20, PT ;  /* 0x000000141100720c */ /* 0x020fc40003f45270 */
[----:B------:R-:W-:Y:S01]  /*0e60*/  ISETP.NE.AND P4, PT, R17, R20, P3 ;  /* 0x000000141100720c */ /* 0x000fe20001f85270 */
[----:B------:R-:W-:Y:S01]  /*0e70*/  IMAD.X R7, RZ, RZ, UR11, P0 ;  /* 0x0000000bff077e24 */ /* 0x000fe200080e06ff */
[----:B------:R-:W-:Y:S02]  /*0e80*/  @!P3 SEL R12, RZ, 0x1, !P2 ;  /* 0x00000001ff0cb807 */ /* 0x000fe40005000000 */
[----:B------:R-:W-:Y:S01]  /*0e90*/  ISETP.LT.U32.AND P0, PT, R4, R9, PT ;  /* 0x000000090400720c */ /* 0x000fe20003f01070 */
[----:B------:R-:W-:Y:S01]  /*0ea0*/  VIADD R3, R15, 0x300 ;  /* 0x000003000f037836 */ /* 0x000fe20000000000 */
[----:B------:R-:W-:Y:S02]  /*0eb0*/  SEL R12, R12, 0x1, !P4 ;  /* 0x000000010c0c7807 */ /* 0x000fe40006000000 */
[----:B------:R-:W-:Y:S02]  /*0ec0*/  ISETP.LT.AND.EX P0, PT, R7, R8, PT, P0 ;  /* 0x000000080700720c */ /* 0x000fe40003f01300 */
[----:B------:R-:W-:-:S02]  /*0ed0*/  LOP3.LUT P2, RZ, R12, 0xff, RZ, 0xc0, !PT ;  /* 0x000000ff0cff7812 */ /* 0x000fc4000784c0ff */
[----:B------:R-:W-:Y:S02]  /*0ee0*/  IADD3 R3, P5, PT, R3, UR10, RZ ;  /* 0x0000000a03037c10 */ /* 0x000fe4000ffbe0ff */
[CC--:B------:R-:W-:Y:S02]  /*0ef0*/  SEL R6, R4.reuse, R9.reuse, P0 ;  /* 0x0000000904067207 */ /* 0x0c0fe40000000000 */
[CC--:B------:R-:W-:Y:S02]  /*0f00*/  SEL R5, R7.reuse, R8.reuse, P0 ;  /* 0x0000000807057207 */ /* 0x0c0fe40000000000 */
[----:B------:R-:W-:Y:S02]  /*0f10*/  @!P4 SEL R6, R4, R9, !P3 ;  /* 0x000000090406c207 */ /* 0x000fe40005800000 */
[----:B------:R-:W-:Y:S02]  /*0f20*/  @!P4 SEL R5, R7, R8, !P3 ;  /* 0x000000080705c207 */ /* 0x000fe40005800000 */
[----:B------:R-:W-:Y:S01]  /*0f30*/  ISETP.NE.AND P4, PT, R2, R19, P2 ;  /* 0x000000130200720c */ /* 0x000fe20001785270 */
[----:B------:R-:W-:Y:S01]  /*0f40*/  IMAD.X R4, RZ, RZ, UR11, P5 ;  /* 0x0000000bff047e24 */ /* 0x000fe2000a8e06ff */
        /* <DEDUP_REMOVED lines=9> */
[----:B------:R-:W-:-:S07]  /*0fe0*/  @!P4 SEL R11, R4, R5, !P2 ;  /* 0x00000005040bc207 */ /* 0x000fce0005000000 */
.L_x_141:
[----:B------:R-:W-:Y:S05]  /*0ff0*/  BSYNC.RECONVERGENT B2 ;  /* 0x0000000000027941 */ /* 0x000fea0003800200 */
.L_x_140:
[----:B------:R-:W-:Y:S05]  /*1000*/  @!P1 BRA `(.L_x_136) ;  /* 0x0000000400049947 */ /* 0x000fea0003800000 */
[----:B------:R-:W-:Y:S01]  /*1010*/  ISETP.NE.AND P0, PT, R16, 0x1, PT ;  /* 0x000000011000780c */ /* 0x000fe20003f05270 */
[----:B------:R-:W-:Y:S01]  /*1020*/  BSSY.RECONVERGENT B2, `(.L_x_142) ;  /* 0x0000028000027945 */ /* 0x000fe20003800200 */
[----:B------:R-:W-:-:S11]  /*1030*/  LOP3.LUT P1, RZ, R14, 0x100, RZ, 0xc0, !PT ;  /* 0x000001000eff7812 */ /* 0x000fd6000782c0ff */
        /* <DEDUP_REMOVED lines=9> */
[----:B------:R0:W3:Y:S01]  /*10d0*/  LDG.E R17, desc[UR8][R4.64+0x400] ;  /* 0x0004000804117981 */ /* 0x0000e2000c1e1900 */
[----:B------:R-:W-:Y:S02]  /*10e0*/  LOP3.LUT P2, RZ, R12, 0xff, RZ, 0xc0, !PT ;  /* 0x000000ff0cff7812 */ /* 0x000fe4000784c0ff */
[C---:B--2---:R-:W-:Y:S01]  /*10f0*/  IADD3 R7, P4, PT, R15.reuse, UR10, RZ ;  /* 0x0000000a0f077c10 */ /* 0x044fe2000ff9e0ff */
[----:B------:R-:W-:-:S03]  /*1100*/  VIADD R8, R15, 0x100 ;  /* 0x000001000f087836 */ /* 0x000fc60000000000 */
[----:B------:R-:W-:Y:S01]  /*1110*/  ISETP.LT.U32.AND P0, PT, R7, R10, PT ;  /* 0x0000000a0700720c */ /* 0x000fe20003f01070 */
[----:B------:R-:W-:Y:S01]  /*1120*/  VIADD R15, R15, 0x200 ;  /* 0x000002000f0f7836 */ /* 0x000fe20000000000 */
[CC--:B----4-:R-:W-:Y:S02]  /*1130*/  ISETP.NE.AND P5, PT, R6.reuse, R9.reuse, PT ;  /* 0x000000090600720c */ /* 0x0d0fe40003fa5270 */
[----:B------:R-:W-:Y:S01]  /*1140*/  ISETP.NE.AND P3, PT, R6, R9, P2 ;  /* 0x000000090600720c */ /* 0x000fe20001765270 */
[----:B------:R-:W-:Y:S02]  /*1150*/  IMAD.X R6, RZ, RZ, UR11, P4 ;  /* 0x0000000bff067e24 */ /* 0x000fe4000a0e06ff */
[----:B------:R-:W-:-:S04]  /*1160*/  @!P2 SEL R12, RZ, 0x1, !P5 ;  /* 0x00000001ff0ca807 */ /* 0x000fc80006800000 */
[----:B------:R-:W-:Y:S02]  /*1170*/  SEL R12, R12, 0x1, !P3 ;  /* 0x000000010c0c7807 */ /* 0x000fe40005800000 */
[-C--:B------:R-:W-:Y:S02]  /*1180*/  ISETP.LT.AND.EX P0, PT, R6, R11.reuse, PT, P0 ;  /* 0x0000000b0600720c */ /* 0x080fe40003f01300 */
[----:B------:R-:W-:Y:S02]  /*1190*/  LOP3.LUT P4, RZ, R12, 0xff, RZ, 0xc0, !PT ;  /* 0x000000ff0cff7812 */ /* 0x000fe4000788c0ff */
[----:B0-----:R-:W-:Y:S02]  /*11a0*/  IADD3 R5, P5, PT, R8, UR10, RZ ;  /* 0x0000000a08057c10 */ /* 0x001fe4000ffbe0ff */
[----:B------:R-:W-:Y:S02]  /*11b0*/  SEL R2, R7, R10, P0 ;  /* 0x0000000a07027207 */ /* 0x000fe40000000000 */
[----:B------:R-:W-:-:S02]  /*11c0*/  SEL R3, R6, R11, P0 ;  /* 0x0000000b06037207 */ /* 0x000fc40000000000 */
[----:B------:R-:W-:Y:S02]  /*11d0*/  @!P3 SEL R2, R7, R10, !P2 ;  /* 0x0000000a0702b207 */ /* 0x000fe40005000000 */
[----:B------:R-:W-:Y:S02]  /*11e0*/  @!P3 SEL R3, R6, R11, !P2 ;  /* 0x0000000b0603b207 */ /* 0x000fe40005000000 */
[CC--:B---3--:R-:W-:Y:S01]  /*11f0*/  ISETP.NE.AND P3, PT, R14.reuse, R17.reuse, P4 ;  /* 0x000000110e00720c */ /* 0x0c8fe20002765270 */
[----:B------:R-:W-:Y:S01]  /*1200*/  IMAD.X R4, RZ, RZ, UR11, P5 ;  /* 0x0000000bff047e24 */ /* 0x000fe2000a8e06ff */
        /* <DEDUP_REMOVED lines=9> */
.L_x_143:
[----:B------:R-:W-:Y:S05]  /*12a0*/  BSYNC.RECONVERGENT B2 ;  /* 0x0000000000027941 */ /* 0x000fea0003800200 */
.L_x_142:
[----:B------:R-:W-:Y:S05]  /*12b0*/  @P1 BRA `(.L_x_136) ;  /* 0x0000000000581947 */ /* 0x000fea0003800000 */
[----:B------:R-:W0:Y:S01]  /*12c0*/  LDC.64 R2, c[0x0][0x380] ;  /* 0x0000e000ff027b82 */ /* 0x000e220000000a00 */
[----:B------:R-:W2:Y:S07]  /*12d0*/  LDCU.64 UR10, c[0x0][0x3a0] ;  /* 0x00007400ff0a77ac */ /* 0x000eae0008000a00 */
[----:B------:R-:W3:Y:S01]  /*12e0*/  LDC.64 R4, c[0x0][0x388] ;  /* 0x0000e200ff047b82 */ /* 0x000ee20000000a00 */
[----:B0-----:R-:W-:-:S06]  /*12f0*/  IMAD.WIDE.U32 R2, R15, 0x4, R2 ;  /* 0x000000040f027825 */ /* 0x001fcc00078e0002 */
[----:B------:R-:W4:Y:S01]  /*1300*/  LDG.E R2, desc[UR8][R2.64] ;  /* 0x0000000802027981 */ /* 0x000f22000c1e1900 */
[----:B---3--:R-:W-:-:S06]  /*1310*/  IMAD.WIDE.U32 R4, R15, 0x4, R4 ;  /* 0x000000040f047825 */ /* 0x008fcc00078e0004 */
[----:B------:R-:W4:Y:S01]  /*1320*/  LDG.E R5, desc[UR8][R4.64] ;  /* 0x0000000804057981 */ /* 0x000f22000c1e1900 */
[----:B------:R-:W-:Y:S02]  /*1330*/  LOP3.LUT P3, RZ, R12, 0xff, RZ, 0xc0, !PT ;  /* 0x000000ff0cff7812 */ /* 0x000fe4000786c0ff */
[----:B--2---:R-:W-:-:S05]  /*1340*/  IADD3 R7, P0, PT, R15, UR10, RZ ;  /* 0x0000000a0f077c10 */ /* 0x004fca000ff1e0ff */
[----:B------:R-:W-:Y:S01]  /*1350*/  IMAD.X R8, RZ, RZ, UR11, P0 ;  /* 0x0000000bff087e24 */ /* 0x000fe200080e06ff */
[----:B------:R-:W-:-:S04]  /*1360*/  ISETP.LT.U32.AND P0, PT, R7, R10, PT ;  /* 0x0000000a0700720c */ /* 0x000fc80003f01070 */
[----:B------:R-:W-:-:S04]  /*1370*/  ISETP.LT.AND.EX P0, PT, R8, R11, PT, P0 ;  /* 0x0000000b0800720c */ /* 0x000fc80003f01300 */
[----:B------:R-:W-:Y:S02]  /*1380*/  SEL R6, R7, R10, P0 ;  /* 0x0000000a07067207 */ /* 0x000fe40000000000 */
[CC--:B----4-:R-:W-:Y:S02]  /*1390*/  ISETP.NE.AND P2, PT, R2.reuse, R5.reuse, P3 ;  /* 0x000000050200720c */ /* 0x0d0fe40001f45270 */
[----:B------:R-:W-:Y:S02]  /*13a0*/  ISETP.NE.AND P1, PT, R2, R5, PT ;  /* 0x000000050200720c */ /* 0x000fe40003f25270 */
[----:B------:R-:W-:Y:S02]  /*13b0*/  SEL R2, R8, R11, P0 ;  /* 0x0000000b08027207 */ /* 0x000fe40000000000 */
[----:B------:R-:W-:-:S07]  /*13c0*/  @!P3 SEL R12, RZ, 0x1, !P1 ;  /* 0x00000001ff0cb807 */ /* 0x000fce0004800000 */
[----:B------:R-:W-:Y:S02]  /*13d0*/  @!P2 SEL R6, R7, R10, !P3 ;  /* 0x0000000a0706a207 */ /* 0x000fe40005800000 */
[----:B------:R-:W-:Y:S02]  /*13e0*/  @!P2 SEL R2, R8, R11, !P3 ;  /* 0x0000000b0802a207 */ /* 0x000fe40005800000 */
[----:B------:R-:W-:Y:S01]  /*13f0*/  SEL R12, R12, 0x1, !P2 ;  /* 0x000000010c0c7807 */ /* 0x000fe20005000000 */
[----:B------:R-:W-:Y:S02]  /*1400*/  IMAD.MOV.U32 R10, RZ, RZ, R6 ;  /* 0x000000ffff0a7224 */ /* 0x000fe400078e0006 */
[----:B------:R-:W-:-:S07]  /*1410*/  IMAD.MOV.U32 R11, RZ, RZ, R2 ;  /* 0x000000ffff0b7224 */ /* 0x000fce00078e0002 */
.L_x_136:
[----:B------:R-:W-:Y:S05]  /*1420*/  BSYNC.RECONVERGENT B1 ;  /* 0x0000000000017941 */ /* 0x000fea0003800200 */
.L_x_135:
[----:B------:R-:W-:-:S04]  /*1430*/  UISETP.GE.U32.AND UP0, UPT, UR4, 0x100, UPT ;  /* 0x000001000400788c */ /* 0x000fc8000bf06070 */
[----:B------:R-:W-:-:S09]  /*1440*/  UISETP.GE.U32.AND.EX UP0, UPT, UR5, URZ, UPT, UP0 ;  /* 0x000000ff0500728c */ /* 0x000fd2000bf06100 */
[----:B------:R-:W-:Y:S05]  /*1450*/  BRA.U !UP0, `(.L_x_144) ;  /* 0x0000000d083c7547 */ /* 0x000fea000b800000 */
[----:B------:R-:W0:Y:S01]  /*1460*/  S2R R6, SR_LANEID ;  /* 0x0000000000067919 */ /* 0x000e220000000000 */
[----:B------:R-:W-:Y:S01]  /*1470*/  LOP3.LUT R2, R12, 0xff, RZ, 0xc0, !PT ;  /* 0x000000ff0c027812 */ /* 0x000fe200078ec0ff */
[----:B------:R-:W-:Y:S01]  /*1480*/  BSSY.RECONVERGENT B1, `(.L_x_145) ;  /* 0x0000016000017945 */ /* 0x000fe20003800200 */
[----:B------:R2:W3:Y:S04]  /*1490*/  SHFL.DOWN PT, R5, R10, 0x1, 0x1f ;  /* 0x08201f000a057f89 */ /* 0x0004e800000e0000 */
[----:B------:R2:W4:Y:S04]  /*14a0*/  SHFL.DOWN PT, R4, R11, 0x1, 0x1f ;  /* 0x08201f000b047f89 */ /* 0x00052800000e0000 */
[----:B------:R2:W1:Y:S01]  /*14b0*/  SHFL.DOWN PT, R3, R2, 0x1, 0x1f ;  /* 0x08201f0002037f89 */ /* 0x00046200000e0000 */
        /* <DEDUP_REMOVED lines=18> */
.L_x_146:
[----:B------:R-:W-:Y:S05]  /*15e0*/  BSYNC.RECONVERGENT B1 ;  /* 0x0000000000017941 */ /* 0x000fea0003800200 */
.L_x_145:
        /* <DEDUP_REMOVED lines=23> */
.L_x_148:
[----:B------:R-:W-:Y:S05]  /*1760*/  BSYNC.RECONVERGENT B1 ;  /* 0x0000000000017941 */ /* 0x000fea0003800200 */
.L_x_147:
        /* <DEDUP_REMOVED lines=20> */
.L_x_150:
[----:B------:R-:W-:Y:S05]  /*18b0*/  BSYNC.RECONVERGENT B1 ;  /* 0x0000000000017941 */ /* 0x000fea0003800200 */
.L_x_149:
        /* <DEDUP_REMOVED lines=20> */
.L_x_152:
[----:B------:R-:W-:Y:S05]  /*1a00*/  BSYNC.RECONVERGENT B1 ;  /* 0x0000000000017941 */ /* 0x000fea0003800200 */
.L_x_151:
        /* <DEDUP_REMOVED lines=20> */
.L_x_154:
[----:B------:R-:W-:Y:S05]  /*1b50*/  BSYNC.RECONVERGENT B1 ;  /* 0x0000000000017941 */ /* 0x000fea0003800200 */
.L_x_153:
        /* <DEDUP_REMOVED lines=10> */
.L_x_156:
[----:B------:R-:W-:Y:S05]  /*1c00*/  BSYNC.RECONVERGENT B1 ;  /* 0x0000000000017941 */ /* 0x000fea0003800200 */
.L_x_155:
        /* <DEDUP_REMOVED lines=8> */
[----:B--2-4-:R-:W2:Y:S04]  /*1c90*/  LDS.64 R4, [UR6+0x20] ;  /* 0x00002006ff047984 */ /* 0x014ea80008000a00 */
[----:B------:R-:W4:Y:S04]  /*1ca0*/  LDS.U8 R16, [UR6+0x28] ;  /* 0x00002806ff107984 */ /* 0x000f280008000000 */
[----:B------:R-:W1:Y:S04]  /*1cb0*/  LDS.64 R8, [UR6+0x30] ;  /* 0x00003006ff087984 */ /* 0x000e680008000a00 */
[----:B------:R-:W1:Y:S04]  /*1cc0*/  LDS.U8 R17, [UR6+0x38] ;  /* 0x00003806ff117984 */ /* 0x000e680008000000 */
[----:B------:R-:W1:Y:S04]  /*1cd0*/  LDS.64 R6, [UR6+0x40] ;  /* 0x00004006ff067984 */ /* 0x000e680008000a00 */
[----:B------:R-:W1:Y:S04]  /*1ce0*/  LDS.U8 R18, [UR6+0x48] ;  /* 0x00004806ff127984 */ /* 0x000e680008000000 */
[----:B0-----:R-:W0:Y:S01]  /*1cf0*/  LDS.64 R2, [UR6+0x50] ;  /* 0x00005006ff027984 */ /* 0x001e220008000a00 */
[----:B-----5:R-:W-:-:S02]  /*1d00*/  ISETP.NE.AND P2, PT, R14, RZ, PT ;  /* 0x000000ff0e00720c */ /* 0x020fc40003f45270 */
[----:B--2---:R-:W-:Y:S02]  /*1d10*/  ISETP.LT.U32.AND P0, PT, R4, R10, PT ;  /* 0x0000000a0400720c */ /* 0x004fe40003f01070 */
[----:B------:R-:W-:Y:S02]  /*1d20*/  @P4 SEL R14, R12, 0x1, !P2 ;  /* 0x000000010c0e4807 */ /* 0x000fe40005000000 */
[----:B------:R-:W-:Y:S01]  /*1d30*/  ISETP.LT.AND.EX P0, PT, R5, R11, PT, P0 ;  /* 0x0000000b0500720c */ /* 0x000fe20003f01300 */
[----:B------:R-:W-:Y:S01]  /*1d40*/  LDS.U8 R12, [UR6+0x78] ;  /* 0x00007806ff0c7984 */ /* 0x000fe20008000000 */
[----:B------:R-:W-:Y:S02]  /*1d50*/  LOP3.LUT P3, RZ, R14, 0xff, RZ, 0xc0, !PT ;  /* 0x000000ff0eff7812 */ /* 0x000fe4000786c0ff */
[----:B----4-:R-:W-:-:S03]  /*1d60*/  ISETP.NE.AND P5, PT, R16, RZ, PT ;  /* 0x000000ff1000720c */ /* 0x010fc60003fa5270 */
[C---:B-1-3--:R-:W-:Y:S02]  /*1d70*/  @P2 SEL R10, R4.reuse, R10, P0 ;  /* 0x0000000a040a2207 */ /* 0x04afe40000000000 */
[C---:B------:R-:W-:Y:S02]  /*1d80*/  @P2 SEL R11, R5.reuse, R11, P0 ;  /* 0x0000000b050b2207 */ /* 0x040fe40000000000 */
[----:B------:R-:W-:Y:S02]  /*1d90*/  SEL R13, R4, R10, !P4 ;  /* 0x0000000a040d7207 */ /* 0x000fe40006000000 */
[----:B------:R-:W-:Y:S01]  /*1da0*/  SEL R15, R5, R11, !P4 ;  /* 0x0000000b050f7207 */ /* 0x000fe20006000000 */
[----:B------:R-:W1:Y:S01]  /*1db0*/  LDS.U8 R10, [UR6+0x58] ;  /* 0x00005806ff0a7984 */ /* 0x000e620008000000 */
[----:B------:R-:W-:Y:S02]  /*1dc0*/  ISETP.LT.U32.AND P0, PT, R8, R13, PT ;  /* 0x0000000d0800720c */ /* 0x000fe40003f01070 */
[----:B------:R-:W-:Y:S01]  /*1dd0*/  @P3 SEL R16, R14, 0x1, !P5 ;  /* 0x000000010e103807 */ /* 0x000fe20006800000 */
[----:B------:R-:W2:Y:S01]  /*1de0*/  LDS.64 R4, [UR6+0x60] ;  /* 0x00006006ff047984 */ /* 0x000ea20008000a00 */
[----:B------:R-:W-:-:S02]  /*1df0*/  ISETP.LT.AND.EX P0, PT, R9, R15, PT, P0 ;  /* 0x0000000f0900720c */ /* 0x000fc40003f01300 */
[----:B------:R-:W-:Y:S01]  /*1e00*/  LOP3.LUT P2, RZ, R16, 0xff, RZ, 0xc0, !PT ;  /* 0x000000ff10ff7812 */ /* 0x000fe2000784c0ff */
[----:B------:R-:W3:Y:S01]  /*1e10*/  LDS.U8 R14, [UR6+0x68] ;  /* 0x00006806ff0e7984 */ /* 0x000ee20008000000 */
[C---:B------:R-:W-:Y:S02]  /*1e20*/  @P5 SEL R13, R8.reuse, R13, P0 ;  /* 0x0000000d080d5207 */ /* 0x040fe40000000000 */
[----:B------:R-:W-:Y:S02]  /*1e30*/  ISETP.NE.AND P4, PT, R17, RZ, PT ;  /* 0x000000ff1100720c */ /* 0x000fe40003f85270 */
[C---:B------:R-:W-:Y:S02]  /*1e40*/  @P5 SEL R15, R9.reuse, R15, P0 ;  /* 0x0000000f090f5207 */ /* 0x040fe40000000000 */
[----:B------:R-:W-:Y:S02]  /*1e50*/  SEL R11, R8, R13, !P3 ;  /* 0x0000000d080b7207 */ /* 0x000fe40005800000 */
[----:B------:R-:W-:-:S02]  /*1e60*/  SEL R13, R9, R15, !P3 ;  /* 0x0000000f090d7207 */ /* 0x000fc40005800000 */
[----:B------:R-:W-:Y:S01]  /*1e70*/  ISETP.LT.U32.AND P0, PT, R6, R11, PT ;  /* 0x0000000b0600720c */ /* 0x000fe20003f01070 */
[----:B------:R-:W4:Y:S01]  /*1e80*/  LDS.64 R8, [UR6+0x70] ;  /* 0x00007006ff087984 */ /* 0x000f220008000a00 */
[----:B------:R-:W-:Y:S02]  /*1e90*/  @P2 SEL R17, R16, 0x1, !P4 ;  /* 0x0000000110112807 */ /* 0x000fe40006000000 */
[----:B------:R-:W-:Y:S02]  /*1ea0*/  ISETP.LT.AND.EX P0, PT, R7, R13, PT, P0 ;  /* 0x0000000d0700720c */ /* 0x000fe40003f01300 */
[----:B------:R-:W-:Y:S02]  /*1eb0*/  ISETP.NE.AND P3, PT, R18, RZ, PT ;  /* 0x000000ff1200720c */ /* 0x000fe40003f65270 */
[----:B------:R-:W-:Y:S02]  /*1ec0*/  @P4 SEL R11, R6, R11, P0 ;  /* 0x0000000b060b4207 */ /* 0x000fe40000000000 */
[----:B------:R-:W-:-:S02]  /*1ed0*/  LOP3.LUT P5, RZ, R17, 0xff, RZ, 0xc0, !PT ;  /* 0x000000ff11ff7812 */ /* 0x000fc400078ac0ff */
[C---:B------:R-:W-:Y:S02]  /*1ee0*/  @P4 SEL R13, R7.reuse, R13, P0 ;  /* 0x0000000d070d4207 */ /* 0x040fe40000000000 */
[----:B------:R-:W-:Y:S02]  /*1ef0*/  SEL R11, R6, R11, !P2 ;  /* 0x0000000b060b7207 */ /* 0x000fe40005000000 */
[----:B------:R-:W-:Y:S02]  /*1f00*/  SEL R13, R7, R13, !P2 ;  /* 0x0000000d070d7207 */ /* 0x000fe40005000000 */
[----:B0-----:R-:W-:Y:S01]  /*1f10*/  ISETP.LT.U32.AND P0, PT, R2, R11, PT ;  /* 0x0000000b0200720c */ /* 0x001fe20003f01070 */
[----:B------:R-:W0:Y:S01]  /*1f20*/  LDS.64 R6, [UR6+0x80] ;  /* 0x00008006ff067984 */ /* 0x000e220008000a00 */
[----:B-1----:R-:W-:Y:S02]  /*1f30*/  ISETP.NE.AND P2, PT, R10, RZ, PT ;  /* 0x000000ff0a00720c */ /* 0x002fe40003f45270 */
[----:B------:R-:W-:-:S02]  /*1f40*/  ISETP.LT.AND.EX P0, PT, R3, R13, PT, P0 ;  /* 0x0000000d0300720c */ /* 0x000fc40003f01300 */
[----:B------:R-:W-:Y:S02]  /*1f50*/  @P5 SEL R18, R17, 0x1, !P3 ;  /* 0x0000000111125807 */ /* 0x000fe40005800000 */
[C---:B------:R-:W-:Y:S02]  /*1f60*/  @P3 SEL R11, R2.reuse, R11, P0 ;  /* 0x0000000b020b3207 */ /* 0x040fe40000000000 */
[C---:B------:R-:W-:Y:S02]  /*1f70*/  @P3 SEL R13, R3.reuse, R13, P0 ;  /* 0x0000000d030d3207 */ /* 0x040fe40000000000 */
[----:B------:R-:W-:Y:S02]  /*1f80*/  SEL R11, R2, R11, !P5 ;  /* 0x0000000b020b7207 */ /* 0x000fe40006800000 */
[----:B------:R-:W-:Y:S02]  /*1f90*/  LOP3.LUT P4, RZ, R18, 0xff, RZ, 0xc0, !PT ;  /* 0x000000ff12ff7812 */ /* 0x000fe4000788c0ff */
[----:B------:R-:W-:-:S02]  /*1fa0*/  SEL R13, R3, R13, !P5 ;  /* 0x0000000d030d7207 */ /* 0x000fc40006800000 */
[----:B--2---:R-:W-:Y:S02]  /*1fb0*/  ISETP.LT.U32.AND P0, PT, R4, R11, PT ;  /* 0x0000000b0400720c */ /* 0x004fe40003f01070 */
[----:B---3--:R-:W-:Y:S02]  /*1fc0*/  ISETP.NE.AND P3, PT, R14, RZ, PT ;  /* 0x000000ff0e00720c */ /* 0x008fe40003f65270 */
[----:B------:R-:W-:-:S04]  /*1fd0*/  ISETP.LT.AND.EX P0, PT, R5, R13, PT, P0 ;  /* 0x0000000d0500720c */ /* 0x000fc80003f01300 */
[----:B------:R-:W-:Y:S02]  /*1fe0*/  @P2 SEL R11, R4, R11, P0 ;  /* 0x0000000b040b2207 */ /* 0x000fe40000000000 */
[----:B------:R-:W-:Y:S02]  /*1ff0*/  @P4 SEL R10, R18, 0x1, !P2 ;  /* 0x00000001120a4807 */ /* 0x000fe40005000000 */
[C---:B------:R-:W-:Y:S02]  /*2000*/  @P2 SEL R13, R5.reuse, R13, P0 ;  /* 0x0000000d050d2207 */ /* 0x040fe40000000000 */
[----:B------:R-:W-:Y:S02]  /*2010*/  SEL R3, R4, R11, !P4 ;  /* 0x0000000b04037207 */ /* 0x000fe40006000000 */
[----:B------:R-:W-:Y:S02]  /*2020*/  LOP3.LUT P5, RZ, R10, 0xff, RZ, 0xc0, !PT ;  /* 0x000000ff0aff7812 */ /* 0x000fe400078ac0ff */
[----:B------:R-:W-:-:S02]  /*2030*/  SEL R5, R5, R13, !P4 ;  /* 0x0000000d05057207 */ /* 0x000fc40006000000 */
[----:B----4-:R-:W-:Y:S02]  /*2040*/  ISETP.LT.U32.AND P0, PT, R8, R3, PT ;  /* 0x000000030800720c */ /* 0x010fe40003f01070 */
[----:B------:R-:W-:Y:S02]  /*2050*/  ISETP.NE.AND P4, PT, R12, RZ, PT ;  /* 0x000000ff0c00720c */ /* 0x000fe40003f85270 */
[----:B------:R-:W-:-:S04]  /*2060*/  ISETP.LT.AND.EX P0, PT, R9, R5, PT, P0 ;  /* 0x000000050900720c */ /* 0x000fc80003f01300 */
[----:B------:R-:W-:Y:S02]  /*2070*/  @P3 SEL R3, R8, R3, P0 ;  /* 0x0000000308033207 */ /* 0x000fe40000000000 */
[----:B------:R-:W-:Y:S02]  /*2080*/  @P5 SEL R14, R10, 0x1, !P3 ;  /* 0x000000010a0e5807 */ /* 0x000fe40005800000 */
[C---:B------:R-:W-:Y:S02]  /*2090*/  @P3 SEL R5, R9.reuse, R5, P0 ;  /* 0x0000000509053207 */ /* 0x040fe40000000000 */
[----:B------:R-:W-:Y:S02]  /*20a0*/  SEL R3, R8, R3, !P5 ;  /* 0x0000000308037207 */ /* 0x000fe40006800000 */
[----:B------:R-:W-:Y:S02]  /*20b0*/  LOP3.LUT P2, RZ, R14, 0xff, RZ, 0xc0, !PT ;  /* 0x000000ff0eff7812 */ /* 0x000fe4000784c0ff */
[----:B------:R-:W-:-:S02]  /*20c0*/  SEL R9, R9, R5, !P5 ;  /* 0x0000000509097207 */ /* 0x000fc40006800000 */
[----:B0-----:R-:W-:-:S04]  /*20d0*/  ISETP.LT.U32.AND P0, PT, R6, R3, PT ;  /* 0x000000030600720c */ /* 0x001fc80003f01070 */
[----:B------:R-:W-:-:S04]  /*20e0*/  ISETP.LT.AND.EX P0, PT, R7, R9, PT, P0 ;  /* 0x000000090700720c */ /* 0x000fc80003f01300 */
[----:B------:R-:W-:Y:S02]  /*20f0*/  @P4 SEL R3, R6, R3, P0 ;  /* 0x0000000306034207 */ /* 0x000fe40000000000 */
[C---:B------:R-:W-:Y:S02]  /*2100*/  @P4 SEL R9, R7.reuse, R9, P0 ;  /* 0x0000000907094207 */ /* 0x040fe40000000000 */
[----:B------:R-:W-:Y:S02]  /*2110*/  @P2 SEL R12, R14, 0x1, !P4 ;  /* 0x000000010e0c2807 */ /* 0x000fe40006000000 */
[----:B------:R-:W-:Y:S02]  /*2120*/  SEL R10, R6, R3, !P2 ;  /* 0x00000003060a7207 */ /* 0x000fe40005000000 */
[----:B------:R-:W-:Y:S01]  /*2130*/  SEL R11, R7, R9, !P2 ;  /* 0x00000009070b7207 */ /* 0x000fe20005000000 */
[----:B------:R-:W-:Y:S06]  /*2140*/  BRA `(.L_x_157) ;  /* 0x0000003800207947 */ /* 0x000fec0003800000 */
.L_x_144:
[----:B------:R-:W0:Y:S01]  /*2150*/  S2R R9, SR_LANEID ;  /* 0x0000000000097919 */ /* 0x000e220000000000 */
[----:B------:R-:W-:Y:S01]  /*2160*/  LOP3.LUT R2, R13, 0x3e0, RZ, 0xc0, !PT ;  /* 0x000003e00d027812 */ /* 0x000fe200078ec0ff */
[----:B------:R-:W-:Y:S04]  /*2170*/  BSSY.RECONVERGENT B1, `(.L_x_158) ;  /* 0x0000022000017945 */ /* 0x000fe80003800200 */
[----:B------:R-:W-:Y:S01]  /*2180*/  VIADD R3, R2, 0x20 ;  /* 0x0000002002037836 */ /* 0x000fe20000000000 */
[----:B------:R-:W-:-:S04]  /*2190*/  LOP3.LUT R2, RZ, R2, RZ, 0x33, !PT ;  /* 0x00000002ff027212 */ /* 0x000fc800078e33ff */
[----:B------:R-:W-:Y:S01]  /*21a0*/  ISETP.GT.U32.AND P0, PT, R3, UR4, PT ;  /* 0x0000000403007c0c */ /* 0x000fe2000bf04070 */
[----:B------:R-:W-:-:S05]  /*21b0*/  VIADD R2, R2, UR4 ;  /* 0x0000000402027c36 */ /* 0x000fca0008000000 */
[----:B------:R-:W-:-:S05]  /*21c0*/  SEL R2, R2, 0x1f, P0 ;  /* 0x0000001f02027807 */ /* 0x000fca0000000000 */
[----:B------:R2:W3:Y:S01]  /*21d0*/  SHFL.DOWN PT, R4, R11, 0x1, R2 ;  /* 0x082000000b047989 */ /* 0x0004e200000e0002 */
        /* <DEDUP_REMOVED lines=22> */
[----:B--2---:R-:W-:-:S02]  /*2340*/  @!P0 SEL R10, R7, R10, P4 ;  /* 0x0000000a070a8207 */ /* 0x004fc40002000000 */
[C---:B------:R-:W-:Y:S02]  /*2350*/  @!P0 SEL R11, R4.reuse, R11, P4 ;  /* 0x0000000b040b8207 */ /* 0x040fe40002000000 */
[----:B------:R-:W-:Y:S02]  /*2360*/  @P0 PRMT R12, R3, 0x7610, R12 ;  /* 0x00007610030c0816 */ /* 0x000fe4000000000c */
[----:B------:R-:W-:Y:S02]  /*2370*/  @P0 SEL R10, R7, R10, !P6 ;  /* 0x0000000a070a0207 */ /* 0x000fe40007000000 */
[----:B------:R-:W-:-:S07]  /*2380*/  @P0 SEL R11, R4, R11, !P6 ;  /* 0x0000000b040b0207 */ /* 0x000fce0007000000 */
.L_x_159:
[----:B------:R-:W-:Y:S05]  /*2390*/  BSYNC.RECONVERGENT B1 ;  /* 0x0000000000017941 */ /* 0x000fea0003800200 */
.L_x_158:
        /* <DEDUP_REMOVED lines=8> */
[----:B------:R-:W-:Y:S01]  /*2420*/  IMAD.MOV.U32 R7, RZ, RZ, 0x1 ;  /* 0x00000001ff077424 */ /* 0x000fe200078e00ff */
[----:B------:R-:W-:-:S04]  /*2430*/  LOP3.LUT P5, R6, R12, 0xff, RZ, 0xc0, !PT ;  /* 0x000000ff0c067812 */ /* 0x000fc800078ac0ff */
[----:B------:R-:W-:-:S13]  /*2440*/  PLOP3.LUT P0, PT, P5, P0, PT, 0x2f, 0xf2 ;  /* 0x0000000000f2781c */ /* 0x000fda0002f00577 */
[----:B------:R-:W-:Y:S02]  /*2450*/  @!P0 ISETP.LT.U32.AND P5, PT, R5, R10, PT ;  /* 0x0000000a0500820c */ /* 0x000fe40003fa1070 */
[----:B------:R-:W-:Y:S02]  /*2460*/  @P0 ISETP.NE.AND P6, PT, R6, RZ, PT ;  /* 0x000000ff0600020c */ /* 0x000fe40003fc5270 */
[----:B------:R-:W-:Y:S02]  /*2470*/  @!P0 PRMT R12, R7, 0x7610, R12 ;  /* 0x00007610070c8816 */ /* 0x000fe4000000000c */
[----:B----4-:R-:W-:Y:S02]  /*2480*/  @!P0 ISETP.LT.AND.EX P5, PT, R4, R11, PT, P5 ;  /* 0x0000000b0400820c */ /* 0x010fe40003fa1350 */
[----:B------:R-:W-:Y:S02]  /*2490*/  @P0 SEL R3, R3, R12, !P6 ;  /* 0x0000000c03030207 */ /* 0x000fe40007000000 */
[----:B--23--:R-:W-:-:S02]  /*24a0*/  @!P0 SEL R10, R5, R10, P5 ;  /* 0x0000000a050a8207 */ /* 0x00cfc40002800000 */
[C---:B------:R-:W-:Y:S02]  /*24b0*/  @!P0 SEL R11, R4.reuse, R11, P5 ;  /* 0x0000000b040b8207 */ /* 0x040fe40002800000 */
[----:B------:R-:W-:Y:S02]  /*24c0*/  @P0 PRMT R12, R3, 0x7610, R12 ;  /* 0x00007610030c0816 */ /* 0x000fe4000000000c */
[----:B------:R-:W-:Y:S02]  /*24d0*/  @P0 SEL R10, R5, R10, !P6 ;  /* 0x0000000a050a0207 */ /* 0x000fe40007000000 */
[----:B------:R-:W-:-:S07]  /*24e0*/  @P0 SEL R11, R4, R11, !P6 ;  /* 0x0000000b040b0207 */ /* 0x000fce0007000000 */
.L_x_161:
[----:B------:R-:W-:Y:S05]  /*24f0*/  BSYNC.RECONVERGENT B1 ;  /* 0x0000000000017941 */ /* 0x000fea0003800200 */
.L_x_160:
[----:B0-----:R-:W-:Y:S01]  /*2500*/  LOP3.LUT R3, R12, 0xff, RZ, 0xc0, !PT ;  /* 0x000000ff0c037812 */ /* 0x001fe200078ec0ff */
[----:B------:R0:W0:Y:S01]  /*2510*/  SHFL.DOWN PT, R5, R10, 0x4, R2 ;  /* 0x088000000a057989 */ /* 0x00002200000e0002 */
[----:B------:R-:W-:Y:S03]  /*2520*/  BSSY.RECONVERGENT B1, `(.L_x_162) ;  /* 0x0000012000017945 */ /* 0x000fe60003800200 */
[----:B----4-:R4:W0:Y:S04]  /*2530*/  SHFL.DOWN PT, R4, R11, 0x4, R2 ;  /* 0x088000000b047989 */ /* 0x01082800000e0002 */
        /* <DEDUP_REMOVED lines=11> */
[----:B--23--:R-:W-:-:S02]  /*25f0*/  @!P0 SEL R10, R5, R10, P3 ;  /* 0x0000000a050a8207 */ /* 0x00cfc40001800000 */
[C---:B----4-:R-:W-:Y:S02]  /*2600*/  @!P0 SEL R11, R4.reuse, R11, P3 ;  /* 0x0000000b040b8207 */ /* 0x050fe40001800000 */
[----:B------:R-:W-:Y:S02]  /*2610*/  @P0 PRMT R12, R3, 0x7610, R12 ;  /* 0x00007610030c0816 */ /* 0x000fe4000000000c */
[----:B------:R-:W-:Y:S02]  /*2620*/  @P0 SEL R10, R5, R10, !P5 ;  /* 0x0000000a050a0207 */ /* 0x000fe40006800000 */
[----:B------:R-:W-:-:S07]  /*2630*/  @P0 SEL R11, R4, R11, !P5 ;  /* 0x0000000b040b0207 */ /* 0x000fce0006800000 */
.L_x_163:
[----:B------:R-:W-:Y:S05]  /*2640*/  BSYNC.RECONVERGENT B1 ;  /* 0x0000000000017941 */ /* 0x000fea0003800200 */
.L_x_162:
        /* <DEDUP_REMOVED lines=20> */
.L_x_165:
[----:B------:R-:W-:Y:S05]  /*2790*/  BSYNC.RECONVERGENT B1 ;  /* 0x0000000000017941 */ /* 0x000fea0003800200 */
.L_x_164:
        /* <DEDUP_REMOVED lines=8> */
[----:B--234-:R-:W-:-:S04]  /*2820*/  LOP3.LUT P2, R2, R12, 0xff, RZ, 0xc0, !PT ;  /* 0x000000ff0c027812 */ /* 0x01cfc8000784c0ff */
        /* <DEDUP_REMOVED lines=11> */
.L_x_167:
[----:B------:R-:W-:Y:S05]  /*28e0*/  BSYNC.RECONVERGENT B1 ;  /* 0x0000000000017941 */ /* 0x000fea0003800200 */
.L_x_166:
[----:B------:R-:W-:Y:S04]  /*28f0*/  BSSY.RECONVERGENT B1, `(.L_x_168) ;  /* 0x000000a000017945 */ /* 0x000fe80003800200 */
[----:B------:R-:W-:Y:S05]  /*2900*/  @P1 BRA `(.L_x_169) ;  /* 0x0000000000201947 */ /* 0x000fea0003800000 */
[----:B0-----:R-:W0:Y:S01]  /*2910*/  S2R R4, SR_CgaCtaId ;  /* 0x0000000000047919 */ /* 0x001e220000008800 */
[----:B------:R-:W-:Y:S02]  /*2920*/  MOV R3, 0x400 ;  /* 0x0000040000037802 */ /* 0x000fe40000000f00 */
[----:B--234-:R-:W-:-:S04]  /*2930*/  SHF.R.U32.HI R2, RZ, 0x1, R13 ;  /* 0x00000001ff027819 */ /* 0x01cfc8000001160d */
[----:B------:R-:W-:Y:S02]  /*2940*/  LOP3.LUT R2, R2, 0x1f0, RZ, 0xc0, !PT ;  /* 0x000001f002027812 */ /* 0x000fe400078ec0ff */
[----:B0-----:R-:W-:-:S05]  /*2950*/  LEA R3, R4, R3, 0x18 ;  /* 0x0000000304037211 */ /* 0x001fca00078ec0ff */
[----:B------:R-:W-:-:S05]  /*2960*/  IMAD.IADD R3, R2, 0x1, R3 ;  /* 0x0000000102037824 */ /* 0x000fca00078e0203 */
[----:B------:R0:W-:Y:S04]  /*2970*/  STS.64 [R3+0x10], R10 ;  /* 0x0000100a03007388 */ /* 0x0001e80000000a00 */
[----:B------:R0:W-:Y:S02]  /*2980*/  STS.U8 [R3+0x8], R12 ;  /* 0x0000080c03007388 */ /* 0x0001e40000000000 */
.L_x_169:
[----:B------:R-:W-:Y:S05]  /*2990*/  BSYNC.RECONVERGENT B1 ;  /* 0x0000000000017941 */ /* 0x000fea0003800200 */
.L_x_168:
[----:B------:R-:W-:Y:S01]  /*29a0*/  BAR.SYNC.DEFER_BLOCKING 0x0 ;  /* 0x0000000000007b1d */ /* 0x000fe20000010000 */
[----:B------:R-:W-:-:S13]  /*29b0*/  ISETP.NE.AND P1, PT, R13, RZ, PT ;  /* 0x000000ff0d00720c */ /* 0x000fda0003f25270 */
[----:B------:R-:W-:Y:S05]  /*29c0*/  @P1 BRA `(.L_x_157) ;  /* 0x0000003000001947 */ /* 0x000fea0003800000 */
[----:B------:R-:W-:Y:S02]  /*29d0*/  UISETP.GE.U32.AND UP3, UPT, UR4, 0x21, UPT ;  /* 0x000000210400788c */ /* 0x000fe4000bf66070 */
[----:B------:R-:W-:Y:S02]  /*29e0*/  UISETP.GE.U32.AND UP2, UPT, UR4, 0x41, UPT ;  /* 0x000000410400788c */ /* 0x000fe4000bf46070 */
[----:B------:R-:W-:Y:S02]  /*29f0*/  UISETP.GE.U32.AND.EX UP3, UPT, UR5, URZ, UPT, UP3 ;  /* 0x000000ff0500728c */ /* 0x000fe4000bf66130 */
[----:B------:R-:W-:Y:S02]  /*2a00*/  UISETP.GE.U32.AND UP1, UPT, UR4, 0x61, UPT ;  /* 0x000000610400788c */ /* 0x000fe4000bf26070 */
[----:B------:R-:W-:Y:S02]  /*2a10*/  UISETP.GE.U32.AND UP0, UPT, UR4, 0x81, UPT ;  /* 0x000000810400788c */ /* 0x000fe4000bf06070 */
[----:B------:R-:W-:-:S02]  /*2a20*/  UISETP.GE.U32.AND UP6, UPT, UR4, 0xa1, UPT ;  /* 0x000000a10400788c */ /* 0x000fc4000bfc6070 */
[----:B------:R-:W-:Y:S02]  /*2a30*/  UISETP.GE.U32.AND UP4, UPT, UR4, 0xc1, UPT ;  /* 0x000000c10400788c */ /* 0x000fe4000bf86070 */
[----:B------:R-:W-:Y:S02]  /*2a40*/  UISETP.GE.U32.AND UP5, UPT, UR4, 0xe1, UPT ;  /* 0x000000e10400788c */ /* 0x000fe4000bfa6070 */
[----:B------:R-:W-:Y:S02]  /*2a50*/  UISETP.GE.U32.AND.EX UP2, UPT, UR5, URZ, UPT, UP2 ;  /* 0x000000ff0500728c */ /* 0x000fe4000bf46120 */
[----:B------:R-:W-:Y:S02]  /*2a60*/  UISETP.GE.U32.AND.EX UP1, UPT, UR5, URZ, UPT, UP1 ;  /* 0x000000ff0500728c */ /* 0x000fe4000bf26110 */
[----:B------:R-:W-:Y:S02]  /*2a70*/  UISETP.GE.U32.AND.EX UP0, UPT, UR5, URZ, UPT, UP0 ;  /* 0x000000ff0500728c */ /* 0x000fe4000bf06100 */
[----:B------:R-:W-:-:S02]  /*2a80*/  UISETP.GE.U32.AND.EX UP6, UPT, UR5, URZ, UPT, UP6 ;  /* 0x000000ff0500728c */ /* 0x000fc4000bfc6160 */
[----:B------:R-:W-:Y:S02]  /*2a90*/  UISETP.GE.U32.AND.EX UP4, UPT, UR5, URZ, UPT, UP4 ;  /* 0x000000ff0500728c */ /* 0x000fe4000bf86140 */
[----:B------:R-:W-:Y:S01]  /*2aa0*/  UISETP.GE.U32.AND.EX UP5, UPT, UR5, URZ, UPT, UP5 ;  /* 0x000000ff0500728c */ /* 0x000fe2000bfa6150 */
[----:B------:R-:W-:Y:S10]  /*2ab0*/  BRA.U !UP3, `(.L_x_170) ;  /* 0x000000010b3c7547 */ /* 0x000ff4000b800000 */
[----:B------:R-:W5:Y:S01]  /*2ac0*/  S2UR UR7, SR_CgaCtaId ;  /* 0x00000000000779c3 */ /* 0x000f620000008800 */
[----:B------:R-:W-:Y:S01]  /*2ad0*/  UMOV UR6, 0x400 ;  /* 0x0000040000067882 */ /* 0x000fe20000000000 */
[----:B------:R-:W-:Y:S01]  /*2ae0*/  LOP3.LUT P3, RZ, R12, 0xff, RZ, 0xc0, !PT ;  /* 0x000000ff0cff7812 */ /* 0x000fe2000786c0ff */
[----:B-----5:R-:W-:-:S09]  /*2af0*/  ULEA UR6, UR7, UR6, 0x18 ;  /* 0x0000000607067291 */ /* 0x020fd2000f8ec0ff */
[----:B0-----:R-:W0:Y:S04]  /*2b00*/  LDS.U8 R4, [UR6+0x18] ;  /* 0x00001806ff047984 */ /* 0x001e280008000000 */
[----:B--234-:R-:W2:Y:S01]  /*2b10*/  LDS.64 R2, [UR6+0x20] ;  /* 0x00002006ff027984 */ /* 0x01cea20008000a00 */
[----:B0-----:R-:W-:Y:S02]  /*2b20*/  ISETP.NE.AND P2, PT, R4, RZ, PT ;  /* 0x000000ff0400720c */ /* 0x001fe40003f45270 */
[----:B--2---:R-:W-:Y:S02]  /*2b30*/  ISETP.LT.U32.AND P0, PT, R2, R10, PT ;  /* 0x0000000a0200720c */ /* 0x004fe40003f01070 */
[----:B------:R-:W-:Y:S02]  /*2b40*/  @P3 SEL R4, R12, 0x1, !P2 ;  /* 0x000000010c043807 */ /* 0x000fe40005000000 */
[----:B------:R-:W-:-:S02]  /*2b50*/  ISETP.LT.AND.EX P0, PT, R3, R11, PT, P0 ;  /* 0x0000000b0300720c */ /* 0x000fc40003f01300 */
[----:B------:R-:W-:-:S05]  /*2b60*/  PRMT R12, R4, 0x7610, R12 ;  /* 0x00007610040c7816 */ /* 0x000fca000000000c */
[C---:B------:R-:W-:Y:S02]  /*2b70*/  @P2 SEL R10, R2.reuse, R10, P0 ;  /* 0x0000000a020a2207 */ /* 0x040fe40000000000 */
[C---:B------:R-:W-:Y:S02]  /*2b80*/  @P2 SEL R11, R3.reuse, R11, P0 ;  /* 0x0000000b030b2207 */ /* 0x040fe40000000000 */
[----:B------:R-:W-:Y:S02]  /*2b90*/  SEL R10, R2, R10, !P3 ;  /* 0x0000000a020a7207 */ /* 0x000fe40005800000 */
[----:B------:R-:W-:-:S07]  /*2ba0*/  SEL R11, R3, R11, !P3 ;  /* 0x0000000b030b7207 */ /* 0x000fce0005800000 */
.L_x_170:
[----:B------:R-:W-:Y:S05]  /*2bb0*/  BRA.U !UP2, `(.L_x_171) ;  /* 0x000000010a3c7547 */ /* 0x000fea000b800000 */
        /* <DEDUP_REMOVED lines=15> */
.L_x_171:
        /* <DEDUP_REMOVED lines=16> */
.L_x_172:
        /* <DEDUP_REMOVED lines=16> */
.L_x_173:
        /* <DEDUP_REMOVED lines=16> */
.L_x_174:
        /* <DEDUP_REMOVED lines=16> */
.L_x_175:
        /* <DEDUP_REMOVED lines=17> */
.L_x_134:
[----:B------:R-:W0:Y:S01]  /*31c0*/  S2R R6, SR_TID.X ;  /* 0x0000000000067919 */ /* 0x000e220000002100 */
[----:B------:R-:W0:Y:S01]  /*31d0*/  LDC.64 R2, c[0x0][0x380] ;  /* 0x0000e000ff027b82 */ /* 0x000e220000000a00 */
[----:B------:R-:W2:Y:S07]  /*31e0*/  LDCU.64 UR6, c[0x0][0x3a0] ;  /* 0x00007400ff0677ac */ /* 0x000eae0008000a00 */
[----:B------:R-:W3:Y:S01]  /*31f0*/  LDC.64 R4, c[0x0][0x388] ;  /* 0x0000e200ff047b82 */ /* 0x000ee20000000a00 */
[----:B0-----:R-:W-:-:S04]  /*3200*/  IMAD.WIDE.U32 R2, R6, 0x4, R2 ;  /* 0x0000000406027825 */ /* 0x001fc800078e0002 */
[C---:B---3--:R-:W-:Y:S01]  /*3210*/  IMAD.WIDE.U32 R4, R6.reuse, 0x4, R4 ;  /* 0x0000000406047825 */ /* 0x048fe200078e0004 */
[----:B------:R-:W3:Y:S04]  /*3220*/  LDG.E R7, desc[UR8][R2.64] ;  /* 0x0000000802077981 */ /* 0x000ee8000c1e1900 */
[----:B------:R-:W3:Y:S04]  /*3230*/  LDG.E R8, desc[UR8][R4.64] ;  /* 0x0000000804087981 */ /* 0x000ee8000c1e1900 */
[----:B------:R-:W4:Y:S04]  /*3240*/  LDG.E R11, desc[UR8][R2.64+0x800] ;  /* 0x00080008020b7981 */ /* 0x000f28000c1e1900 */
[----:B------:R-:W4:Y:S04]  /*3250*/  LDG.E R12, desc[UR8][R4.64+0x800] ;  /* 0x00080008040c7981 */ /* 0x000f28000c1e1900 */
[----:B------:R-:W5:Y:S04]  /*3260*/  LDG.E R9, desc[UR8][R2.64+0x400] ;  /* 0x0004000802097981 */ /* 0x000f68000c1e1900 */
[----:B------:R-:W5:Y:S04]  /*3270*/  LDG.E R10, desc[UR8][R4.64+0x400] ;  /* 0x00040008040a7981 */ /* 0x000f68000c1e1900 */
[----:B------:R-:W5:Y:S04]  /*3280*/  LDG.E R13, desc[UR8][R2.64+0xc00] ;  /* 0x000c0008020d7981 */ /* 0x000f68000c1e1900 */
[----:B------:R-:W5:Y:S01]  /*3290*/  LDG.E R14, desc[UR8][R4.64+0xc00] ;  /* 0x000c0008040e7981 */ /* 0x000f62000c1e1900 */
[----:B------:R-:W-:Y:S01]  /*32a0*/  VIADD R15, R6, 0x100 ;  /* 0x00000100060f7836 */ /* 0x000fe20000000000 */
[----:B------:R-:W-:-:S04]  /*32b0*/  UIADD3 UR10, UP0, UPT, UR4, -0x400, URZ ;  /* 0xfffffc00040a7890 */ /* 0x000fc8000ff1e0ff */
[----:B------:R-:W-:Y:S02]  /*32c0*/  UIADD3.X UR11, UPT, UPT, UR5, -0x1, URZ, UP0, !UPT ;  /* 0xffffffff050b7890 */ /* 0x000fe400087fe4ff */
[----:B------:R-:W-:-:S04]  /*32d0*/  UISETP.GE.U32.AND UP0, UPT, UR10, 0x400, UPT ;  /* 0x000004000a00788c */ /* 0x000fc8000bf06070 */
[----:B------:R-:W-:Y:S01]  /*32e0*/  UISETP.GE.U32.AND.EX UP0, UPT, UR11, URZ, UPT, UP0 ;  /* 0x000000ff0b00728c */ /* 0x000fe2000bf06100 */
[----:B---3--:R-:W-:Y:S01]  /*32f0*/  ISETP.NE.AND P0, PT, R7, R8, PT ;  /* 0x000000080700720c */ /* 0x008fe20003f05270 */
[----:B------:R-:W-:-:S03]  /*3300*/  VIADD R7, R6, 0x200 ;  /* 0x0000020006077836 */ /* 0x000fc60000000000 */
[----:B------:R-:W-:Y:S02]  /*3310*/  SEL R8, R6, R15, P0 ;  /* 0x0000000f06087207 */ /* 0x000fe40000000000 */
[----:B--2---:R-:W-:Y:S02]  /*3320*/  IADD3 R16, P1, PT, R7, UR6, RZ ;  /* 0x0000000607107c10 */ /* 0x004fe4000ff3e0ff */
[----:B------:R-:W-:Y:S02]  /*3330*/  IADD3 R7, P3, PT, R8, UR6, RZ ;  /* 0x0000000608077c10 */ /* 0x000fe4000ff7e0ff */
[----:B----4-:R-:W-:Y:S01]  /*3340*/  ISETP.NE.AND P2, PT, R11, R12, PT ;  /* 0x0000000c0b00720c */ /* 0x010fe20003f45270 */
[----:B------:R-:W-:Y:S01]  /*3350*/  IMAD.X R15, RZ, RZ, UR7, P1 ;  /* 0x00000007ff0f7e24 */ /* 0x000fe200088e06ff */
[----:B------:R-:W-:Y:S01]  /*3360*/  ISETP.LT.U32.AND P1, PT, R16, R7, PT ;  /* 0x000000071000720c */ /* 0x000fe20003f21070 */
[----:B------:R-:W-:Y:S01]  /*3370*/  IMAD.X R8, RZ, RZ, UR7, P3 ;  /* 0x00000007ff087e24 */ /* 0x000fe200098e06ff */
[----:B-----5:R-:W-:-:S04]  /*3380*/  ISETP.NE.OR P0, PT, R9, R10, P0 ;  /* 0x0000000a0900720c */ /* 0x020fc80000705670 */
[----:B------:R-:W-:Y:S02]  /*3390*/  ISETP.LT.AND.EX P1, PT, R15, R8, PT, P1 ;  /* 0x000000080f00720c */ /* 0x000fe40003f21310 */
[----:B------:R-:W-:-:S03]  /*33a0*/  IADD3 R9, P3, PT, R16, 0x100, RZ ;  /* 0x0000010010097810 */ /* 0x000fc60007f7e0ff */
[----:B------:R-:W-:Y:S02]  /*33b0*/  @P2 SEL R7, R16, R7, P1 ;  /* 0x0000000710072207 */ /* 0x000fe40000800000 */
[----:B------:R-:W-:Y:S02]  /*33c0*/  @P2 SEL R8, R15, R8, P1 ;  /* 0x000000080f082207 */ /* 0x000fe40000800000 */
[----:B------:R-:W-:Y:S02]  /*33d0*/  ISETP.NE.AND P2, PT, R13, R14, PT ;  /* 0x0000000e0d00720c */ /* 0x000fe40003f45270 */
[----:B------:R-:W-:Y:S02]  /*33e0*/  SEL R10, R7, R16, P0 ;  /* 0x00000010070a7207 */ /* 0x000fe40000000000 */
[----:B------:R-:W-:Y:S01]  /*33f0*/  SEL R7, R8, R15, P0 ;  /* 0x0000000f08077207 */ /* 0x000fe20000000000 */
[----:B------:R-:W-:Y:S01]  /*3400*/  IMAD.X R8, RZ, RZ, R15, P3 ;  /* 0x000000ffff087224 */ /* 0x000fe200018e060f */
[----:B------:R-:W-:-:S02]  /*3410*/  ISETP.LT.U32.AND P1, PT, R9, R10, PT ;  /* 0x0000000a0900720c */ /* 0x000fc40003f21070 */
[----:B------:R-:W-:Y:S02]  /*3420*/  ISETP.NE.OR P0, PT, R11, R12, P0 ;  /* 0x0000000c0b00720c */ /* 0x000fe40000705670 */
[CC--:B------:R-:W-:Y:S02]  /*3430*/  ISETP.LT.AND.EX P1, PT, R8.reuse, R7.reuse, PT, P1 ;  /* 0x000000070800720c */ /* 0x0c0fe40003f21310 */
[----:B------:R-:W-:Y:S02]  /*3440*/  ISETP.NE.OR P3, PT, R13, R14, P0 ;  /* 0x0000000e0d00720c */ /* 0x000fe40000765670 */
[----:B------:R-:W-:Y:S02]  /*3450*/  @P2 SEL R7, R8, R7, P1 ;  /* 0x0000000708072207 */ /* 0x000fe40000800000 */
[----:B------:R-:W-:Y:S02]  /*3460*/  @P2 SEL R10, R9, R10, P1 ;  /* 0x0000000a090a2207 */ /* 0x000fe40000800000 */
[----:B------:R-:W-:Y:S01]  /*3470*/  SEL R11, R7, R8, P0 ;  /* 0x00000008070b7207 */ /* 0x000fe20000000000 */
[----:B------:R-:W-:Y:S01]  /*3480*/  IMAD.MOV.U32 R7, RZ, RZ, 0x400 ;  /* 0x00000400ff077424 */ /* 0x000fe200078e00ff */
[----:B------:R-:W-:Y:S01]  /*3490*/  SEL R10, R10, R9, P0 ;  /* 0x000000090a0a7207 */ /* 0x000fe20000000000 */
[----:B------:R-:W-:Y:S01]  /*34a0*/  IMAD.MOV.U32 R8, RZ, RZ, RZ ;  /* 0x000000ffff087224 */ /* 0x000fe200078e00ff */
[----:B------:R-:W-:Y:S01]  /*34b0*/  SEL R12, RZ, 0x1, !P3 ;  /* 0x00000001ff0c7807 */ /* 0x000fe20005800000 */
[----:B------:R-:W-:Y:S06]  /*34c0*/  BRA.U !UP0, `(.L_x_176) ;  /* 0x00000005083c7547 */ /* 0x000fec000b800000 */
[----:B------:R-:W-:Y:S01]  /*34d0*/  IMAD.MOV.U32 R7, RZ, RZ, 0x400 ;  /* 0x00000400ff077424 */ /* 0x000fe200078e00ff */
[----:B------:R-:W0:Y:S01]  /*34e0*/  LDCU.64 UR6, c[0x0][0x3a0] ;  /* 0x00007400ff0677ac */ /* 0x000e220008000a00 */
[----:B------:R-:W-:Y:S01]  /*34f0*/  IMAD.MOV.U32 R8, RZ, RZ, RZ ;  /* 0x000000ffff087224 */ /* 0x000fe200078e00ff */
[----:B------:R-:W2:Y:S01]  /*3500*/  LDCU.64 UR4, c[0x0][0x3b0] ;  /* 0x00007600ff0477ac */ /* 0x000ea20008000a00 */
[----:B------:R-:W-:-:S05]  /*3510*/  NOP ;  /* 0x0000000000007918 */ /* 0x000fca0000000000 */
.L_x_178:
[C---:B------:R-:W-:Y:S01]  /*3520*/  IMAD.SHL.U32 R17, R7.reuse, 0x4, RZ ;  /* 0x0000000407117824 */ /* 0x040fe200078e00ff */
[----:B------:R-:W-:-:S04]  /*3530*/  SHF.L.U64.HI R9, R7, 0x2, R8 ;  /* 0x0000000207097819 */ /* 0x000fc80000010208 */
[-C--:B------:R-:W-:Y:S02]  /*3540*/  IADD3 R14, P0, PT, R2, R17.reuse, RZ ;  /* 0x00000011020e7210 */ /* 0x080fe40007f1e0ff */
[----:B------:R-:W-:-:S03]  /*3550*/  IADD3 R16, P1, PT, R4, R17, RZ ;  /* 0x0000001104107210 */ /* 0x000fc60007f3e0ff */
[--C-:B------:R-:W-:Y:S02]  /*3560*/  IMAD.X R15, R3, 0x1, R9.reuse, P0 ;  /* 0x00000001030f7824 */ /* 0x100fe400000e0609 */
[----:B------:R-:W-:-:S03]  /*3570*/  IMAD.X R17, R5, 0x1, R9, P1 ;  /* 0x0000000105117824 */ /* 0x000fc600008e0609 */
[----:B------:R-:W3:Y:S04]  /*3580*/  LDG.E R13, desc[UR8][R14.64] ;  /* 0x000000080e0d7981 */ /* 0x000ee8000c1e1900 */
[----:B------:R-:W3:Y:S04]  /*3590*/  LDG.E R18, desc[UR8][R16.64] ;  /* 0x0000000810127981 */ /* 0x000ee8000c1e1900 */
[----:B------:R-:W4:Y:S04]  /*35a0*/  LDG.E R19, desc[UR8][R14.64+0x400] ;  /* 0x000400080e137981 */ /* 0x000f28000c1e1900 */
[----:B------:R-:W4:Y:S04]  /*35b0*/  LDG.E R20, desc[UR8][R16.64+0x400] ;  /* 0x0004000810147981 */ /* 0x000f28000c1e1900 */
[----:B------:R-:W5:Y:S04]  /*35c0*/  LDG.E R21, desc[UR8][R14.64+0x800] ;  /* 0x000800080e157981 */ /* 0x000f68000c1e1900 */
[----:B------:R-:W5:Y:S04]  /*35d0*/  LDG.E R22, desc[UR8][R16.64+0x800] ;  /* 0x0008000810167981 */ /* 0x000f68000c1e1900 */
[----:B------:R1:W2:Y:S04]  /*35e0*/  LDG.E R9, desc[UR8][R14.64+0xc00] ;  /* 0x000c00080e097981 */ /* 0x0002a8000c1e1900 */
[----:B------:R4:W2:Y:S01]  /*35f0*/  LDG.E R24, desc[UR8][R16.64+0xc00] ;  /* 0x000c000810187981 */ /* 0x0008a2000c1e1900 */
[----:B------:R-:W-:Y:S01]  /*3600*/  LOP3.LUT P3, RZ, R12, 0xff, RZ, 0xc0, !PT ;  /* 0x000000ff0cff7812 */ /* 0x000fe2000786c0ff */
[----:B------:R-:W-:Y:S01]  /*3610*/  IMAD.MOV.U32 R26, RZ, RZ, R11 ;  /* 0x000000ffff1a7224 */ /* 0x000fe200078e000b */
[----:B---3--:R-:W-:Y:S01]  /*3620*/  ISETP.NE.AND P2, PT, R13, R18, PT ;  /* 0x000000120d00720c */ /* 0x008fe20003f45270 */
[----:B------:R-:W-:Y:S01]  /*3630*/  IMAD.MOV.U32 R13, RZ, RZ, R10 ;  /* 0x000000ffff0d7224 */ /* 0x000fe200078e000a */
[----:B0-----:R-:W-:-:S02]  /*3640*/  IADD3 R18, P1, P4, R7, UR6, R6 ;  /* 0x0000000607127c10 */ /* 0x001fc4000fc3e006 */
[----:B------:R-:W-:Y:S02]  /*3650*/  SEL R10, RZ, 0x1, !P2 ;  /* 0x00000001ff0a7807 */ /* 0x000fe40005000000 */
[----:B------:R-:W-:Y:S02]  /*3660*/  ISETP.LT.U32.AND P0, PT, R18, R13, PT ;  /* 0x0000000d1200720c */ /* 0x000fe40003f01070 */
[----:B------:R-:W-:-:S03]  /*3670*/  IADD3.X R23, PT, PT, R8, UR7, RZ, P1, P4 ;  /* 0x0000000708177c10 */ /* 0x000fc60008fe84ff */
[----:B------:R-:W-:Y:S02]  /*3680*/  @P3 SEL R10, R12, 0x1, !P2 ;  /* 0x000000010c0a3807 */ /* 0x000fe40005000000 */
[----:B------:R-:W-:Y:S02]  /*3690*/  ISETP.LT.AND.EX P0, PT, R23, R26, PT, P0 ;  /* 0x0000001a1700720c */ /* 0x000fe40003f01300 */
[C---:B-1----:R-:W-:Y:S02]  /*36a0*/  IADD3 R14, P5, PT, R18.reuse, 0x100, RZ ;  /* 0x00000100120e7810 */ /* 0x042fe40007fbe0ff */
[----:B------:R-:W-:Y:S02]  /*36b0*/  @P2 SEL R13, R18, R13, P0 ;  /* 0x0000000d120d2207 */ /* 0x000fe40000000000 */
[----:B----4-:R-:W-:Y:S01]  /*36c0*/  ISETP.NE.AND P4, PT, R19, R20, PT ;  /* 0x000000141300720c */ /* 0x010fe20003f85270 */
[----:B------:R-:W-:Y:S01]  /*36d0*/  IMAD.X R15, RZ, RZ, R23, P5 ;  /* 0x000000ffff0f7224 */ /* 0x000fe200028e0617 */
[----:B------:R-:W-:-:S02]  /*36e0*/  @P2 SEL R26, R23, R26, P0 ;  /* 0x0000001a171a2207 */ /* 0x000fc40000000000 */
[----:B------:R-:W-:Y:S02]  /*36f0*/  SEL R11, R18, R13, !P3 ;  /* 0x0000000d120b7207 */ /* 0x000fe40005800000 */
[----:B------:R-:W-:Y:S02]  /*3700*/  LOP3.LUT P1, RZ, R10, 0xff, RZ, 0xc0, !PT ;  /* 0x000000ff0aff7812 */ /* 0x000fe4000782c0ff */
[----:B------:R-:W-:Y:S02]  /*3710*/  SEL R12, R23, R26, !P3 ;  /* 0x0000001a170c7207 */ /* 0x000fe40005800000 */
[----:B------:R-:W-:Y:S02]  /*3720*/  ISETP.LT.U32.AND P0, PT, R14, R11, PT ;  /* 0x0000000b0e00720c */ /* 0x000fe40003f01070 */
[----:B------:R-:W-:Y:S02]  /*3730*/  SEL R16, RZ, 0x1, !P4 ;  /* 0x00000001ff107807 */ /* 0x000fe40006000000 */
[----:B------:R-:W-:-:S02]  /*3740*/  ISETP.LT.AND.EX P0, PT, R15, R12, PT, P0 ;  /* 0x0000000c0f00720c */ /* 0x000fc40003f01300 */
[----:B-----5:R-:W-:Y:S02]  /*3750*/  ISETP.NE.AND P2, PT, R21, R22, PT ;  /* 0x000000161500720c */ /* 0x020fe40003f45270 */
[----:B------:R-:W-:Y:S02]  /*3760*/  @P4 SEL R11, R14, R11, P0 ;  /* 0x0000000b0e0b4207 */ /* 0x000fe40000000000 */
[----:B------:R-:W-:Y:S02]  /*3770*/  @P4 SEL R12, R15, R12, P0 ;  /* 0x0000000c0f0c4207 */ /* 0x000fe40000000000 */
[----:B------:R-:W-:Y:S02]  /*3780*/  IADD3 R13, P0, PT, R18, 0x200, RZ ;  /* 0x00000200120d7810 */ /* 0x000fe40007f1e0ff */
[----:B------:R-:W-:Y:S02]  /*3790*/  @P1 SEL R16, R10, 0x1, !P4 ;  /* 0x000000010a101807 */ /* 0x000fe40006000000 */
[----:B------:R-:W-:-:S02]  /*37a0*/  SEL R10, R14, R11, !P1 ;  /* 0x0000000b0e0a7207 */ /* 0x000fc40004800000 */
[----:B------:R-:W-:Y:S01]  /*37b0*/  SEL R11, R15, R12, !P1 ;  /* 0x0000000c0f0b7207 */ /* 0x000fe20004800000 */
[----:B------:R-:W-:Y:S01]  /*37c0*/  IMAD.X R12, RZ, RZ, R23, P0 ;  /* 0x000000ffff0c7224 */ /* 0x000fe200000e0617 */
[----:B------:R-:W-:Y:S02]  /*37d0*/  ISETP.LT.U32.AND P0, PT, R13, R10, PT ;  /* 0x0000000a0d00720c */ /* 0x000fe40003f01070 */
[----:B------:R-:W-:Y:S02]  /*37e0*/  LOP3.LUT P1, RZ, R16, 0xff, RZ, 0xc0, !PT ;  /* 0x000000ff10ff7812 */ /* 0x000fe4000782c0ff */
[CC--:B------:R-:W-:Y:S02]  /*37f0*/  ISETP.LT.AND.EX P0, PT, R12.reuse, R11.reuse, PT, P0 ;  /* 0x0000000b0c00720c */ /* 0x0c0fe40003f01300 */
[----:B--2---:R-:W-:Y:S02]  /*3800*/  ISETP.NE.AND P3, PT, R9, R24, PT ;  /* 0x000000180900720c */ /* 0x004fe40003f65270 */
[----:B------:R-:W-:-:S02]  /*3810*/  @P2 SEL R11, R12, R11, P0 ;  /* 0x0000000b0c0b2207 */ /* 0x000fc40000000000 */
[----:B------:R-:W-:Y:S02]  /*3820*/  @P2 SEL R10, R13, R10, P0 ;  /* 0x0000000a0d0a2207 */ /* 0x000fe40000000000 */
[----:B------:R-:W-:Y:S02]  /*3830*/  IADD3 R9, P0, PT, R18, 0x300, RZ ;  /* 0x0000030012097810 */ /* 0x000fe40007f1e0ff */
[----:B------:R-:W-:Y:S02]  /*3840*/  SEL R11, R12, R11, !P1 ;  /* 0x0000000b0c0b7207 */ /* 0x000fe40004800000 */
[----:B------:R-:W-:Y:S01]  /*3850*/  IADD3 R12, P4, PT, -R7, UR4, RZ ;  /* 0x00000004070c7c10 */ /* 0x000fe2000ff9e1ff */
[----:B------:R-:W-:Y:S01]  /*3860*/  IMAD.X R14, RZ, RZ, R23, P0 ;  /* 0x000000ffff0e7224 */ /* 0x000fe200000e0617 */
[----:B------:R-:W-:Y:S02]  /*3870*/  SEL R10, R13, R10, !P1 ;  /* 0x0000000a0d0a7207 */ /* 0x000fe40004800000 */
[----:B------:R-:W-:-:S02]  /*3880*/  ISETP.GE.U32.AND P0, PT, R12, 0x400, PT ;  /* 0x000004000c00780c */ /* 0x000fc40003f06070 */
[----:B------:R-:W-:Y:S02]  /*3890*/  IADD3.X R13, PT, PT, ~R8, UR5, RZ, P4, !PT ;  /* 0x00000005080d7c10 */ /* 0x000fe4000a7fe5ff */
[----:B------:R-:W-:Y:S02]  /*38a0*/  SEL R15, RZ, 0x1, !P2 ;  /* 0x00000001ff0f7807 */ /* 0x000fe40005000000 */
[----:B------:R-:W-:Y:S02]  /*38b0*/  @P1 SEL R15, R16, 0x1, !P2 ;  /* 0x00000001100f1807 */ /* 0x000fe40005000000 */
[----:B------:R-:W-:Y:S02]  /*38c0*/  ISETP.GE.U32.AND.EX P0, PT, R13, RZ, PT, P0 ;  /* 0x000000ff0d00720c */ /* 0x000fe40003f06100 */
[----:B------:R-:W-:Y:S02]  /*38d0*/  LOP3.LUT P2, RZ, R15, 0xff, RZ, 0xc0, !PT ;  /* 0x000000ff0fff7812 */ /* 0x000fe4000784c0ff */
[----:B------:R-:W-:-:S02]  /*38e0*/  ISETP.LT.U32.AND P1, PT, R9, R10, PT ;  /* 0x0000000a0900720c */ /* 0x000fc40003f21070 */
        /* <DEDUP_REMOVED lines=8> */
[----:B------:R-:W-:-:S05]  /*3970*/  IADD3 R7, P0, PT, R7, 0x400, RZ ;  /* 0x0000040007077810 */ /* 0x000fca0007f1e0ff */
[----:B------:R-:W-:Y:S01]  /*3980*/  IMAD.X R8, RZ, RZ, R8, P0 ;  /* 0x000000ffff087224 */ /* 0x000fe200000e0608 */
[----:B------:R-:W-:-:S04]  /*3990*/  ISETP.GT.U32.AND P0, PT, R7, UR10, PT ;  /* 0x0000000a07007c0c */ /* 0x000fc8000bf04070 */
[----:B------:R-:W-:-:S13]  /*39a0*/  ISETP.GT.U32.AND.EX P0, PT, R8, UR11, PT, P0 ;  /* 0x0000000b08007c0c */ /* 0x000fda000bf04100 */
[----:B------:R-:W-:Y:S05]  /*39b0*/  @!P0 BRA `(.L_x_178) ;  /* 0xfffffff800d88947 */ /* 0x000fea000383ffff */
.L_x_176:
[C---:B------:R-:W-:Y:S01]  /*39c0*/  IADD3 R3, PT, PT, -R7.reuse, UR4, RZ ;  /* 0x0000000407037c10 */ /* 0x040fe2000fffe1ff */
[----:B------:R-:W0:Y:S01]  /*39d0*/  LDCU.128 UR12, c[0x0][0x380] ;  /* 0x00007000ff0c77ac */ /* 0x000e220008000c00 */
[----:B------:R-:W-:Y:S01]  /*39e0*/  ISETP.GE.U32.AND P1, PT, R7, UR4, PT ;  /* 0x0000000407007c0c */ /* 0x000fe2000bf26070 */
[----:B------:R-:W-:Y:S01]  /*39f0*/  BSSY.RECONVERGENT B1, `(.L_x_177) ;  /* 0x000012f000017945 */ /* 0x000fe20003800200 */
[----:B------:R-:W-:-:S04]  /*3a00*/  ISETP.GE.AND P0, PT, R6, R3, PT ;  /* 0x000000030600720c */ /* 0x000fc80003f06270 */
[----:B------:R-:W-:-:S13]  /*3a10*/  ISETP.GE.U32.OR.EX P0, PT, R8, UR5, P0, P1 ;  /* 0x0000000508007c0c */ /* 0x000fda0008706510 */
[----:B0-----:R-:W-:Y:S05]  /*3a20*/  @P0 BRA `(.L_x_179) ;  /* 0x0000001000ac0947 */ /* 0x001fea0003800000 */
[----:B------:R-:W-:Y:S01]  /*3a30*/  LOP3.LUT R2, RZ, R6, RZ, 0x33, !PT ;  /* 0x00000006ff027212 */ /* 0x000fe200078e33ff */
[----:B------:R-:W-:Y:S01]  /*3a40*/  BSSY.RECONVERGENT B2, `(.L_x_180) ;  /* 0x0000090000027945 */ /* 0x000fe20003800200 */
[----:B------:R-:W-:Y:S02]  /*3a50*/  IMAD.MOV.U32 R14, RZ, RZ, R6 ;  /* 0x000000ffff0e7224 */ /* 0x000fe400078e0006 */
[----:B------:R-:W-:-:S04]  /*3a60*/  IADD3 R9, PT, PT, -R7, UR4, R2 ;  /* 0x0000000407097c10 */ /* 0x000fc8000fffe102 */
[C---:B------:R-:W-:Y:S02]  /*3a70*/  ISETP.GE.U32.AND P0, PT, R9.reuse, 0x700, PT ;  /* 0x000007000900780c */ /* 0x040fe40003f06070 */
[----:B------:R-:W-:-:S04]  /*3a80*/  LEA.HI R13, R9, 0x1, RZ, 0x18 ;  /* 0x00000001090d7811 */ /* 0x000fc800078fc0ff */
[----:B------:R-:W-:-:S04]  /*3a90*/  LOP3.LUT R34, R13, 0x7, RZ, 0xc0, !PT ;  /* 0x000000070d227812 */ /* 0x000fc800078ec0ff */
[----:B------:R-:W-:-:S03]  /*3aa0*/  ISETP.NE.AND P1, PT, R34, RZ, PT ;  /* 0x000000ff2200720c */ /* 0x000fc60003f25270 */
[----:B------:R-:W-:Y:S10]  /*3ab0*/  @!P0 BRA `(.L_x_181) ;  /* 0x0000000800208947 */ /* 0x000ff40003800000 */
[----:B------:R-:W-:Y:S01]  /*3ac0*/  LOP3.LUT R16, R13, 0x1fffff8, RZ, 0xc0, !PT ;  /* 0x01fffff80d107812 */ /* 0x000fe200078ec0ff */
[----:B------:R-:W-:-:S04]  /*3ad0*/  IMAD.MOV.U32 R14, RZ, RZ, R6 ;  /* 0x000000ffff0e7224 */ /* 0x000fc800078e0006 */
[----:B------:R-:W-:-:S07]  /*3ae0*/  IMAD.MOV R16, RZ, RZ, -R16 ;  /* 0x000000ffff107224 */ /* 0x000fce00078e0a10 */
.L_x_182:
        /* <DEDUP_REMOVED lines=26> */
[----:B------:R-:W-:Y:S01]  /*3c90*/  IADD3 R25, P3, PT, R36, UR6, RZ ;  /* 0x0000000624197c10 */ /* 0x000fe2000ff7e0ff */
[----:B------:R-:W-:Y:S01]  /*3ca0*/  VIADD R14, R14, 0x800 ;  /* 0x000008000e0e7836 */ /* 0x000fe20000000000 */
[----:B------:R-:W-:-:S02]  /*3cb0*/  LOP3.LUT P5, RZ, R35, 0xff, RZ, 0xc0, !PT ;  /* 0x000000ff23ff7812 */ /* 0x000fc400078ac0ff */
[----:B------:R-:W-:Y:S02]  /*3cc0*/  IADD3.X R12, PT, PT, R31, UR7, RZ, P3, !PT ;  /* 0x000000071f0c7c10 */ /* 0x000fe40009ffe4ff */
        /* <DEDUP_REMOVED lines=16> */
[-C--:B----4-:R-:W-:Y:S01]  /*3dd0*/  ISETP.NE.AND P6, PT, R27, R28.reuse, PT ;  /* 0x0000001c1b00720c */ /* 0x090fe20003fc5270 */
        /* <DEDUP_REMOVED lines=86> */
.L_x_181:
[----:B------:R-:W-:Y:S05]  /*4340*/  BSYNC.RECONVERGENT B2 ;  /* 0x0000000000027941 */ /* 0x000fea0003800200 */
.L_x_180:
[----:B------:R-:W-:Y:S05]  /*4350*/  @!P1 BRA `(.L_x_179) ;  /* 0x0000000800609947 */ /* 0x000fea0003800000 */
[----:B------:R-:W-:Y:S01]  /*4360*/  ISETP.GE.U32.AND P0, PT, R34, 0x4, PT ;  /* 0x000000042200780c */ /* 0x000fe20003f06070 */
[----:B------:R-:W-:Y:S01]  /*4370*/  BSSY.RECONVERGENT B2, `(.L_x_183) ;  /* 0x000004c000027945 */ /* 0x000fe20003800200 */
[----:B------:R-:W-:-:S11]  /*4380*/  LOP3.LUT P1, R13, R13, 0x3, RZ, 0xc0, !PT ;  /* 0x000000030d0d7812 */ /* 0x000fd6000782c0ff */
[----:B------:R-:W-:Y:S05]  /*4390*/  @!P0 BRA `(.L_x_184) ;  /* 0x0000000400248947 */ /* 0x000fea0003800000 */
[----:B------:R-:W0:Y:S01]  /*43a0*/  LDCU.128 UR16, c[0x0][0x380] ;  /* 0x00007000ff1077ac */ /* 0x000e220008000c00 */
[----:B------:R-:W-:-:S05]  /*43b0*/  IADD3 R23, P0, PT, R14, R7, RZ ;  /* 0x000000070e177210 */ /* 0x000fca0007f1e0ff */
[----:B------:R-:W-:Y:S02]  /*43c0*/  IMAD.SHL.U32 R2, R23, 0x4, RZ ;  /* 0x0000000417027824 */ /* 0x000fe400078e00ff */
[----:B------:R-:W-:-:S05]  /*43d0*/  IMAD.X R24, RZ, RZ, R8, P0 ;  /* 0x000000ffff187224 */ /* 0x000fca00000e0608 */
        /* <DEDUP_REMOVED lines=17> */
[----:B------:R-:W-:Y:S01]  /*44f0*/  VIADD R2, R14, 0x200 ;  /* 0x000002000e027836 */ /* 0x000fe20000000000 */
[CC--:B--2---:R-:W-:Y:S02]  /*4500*/  ISETP.NE.AND P0, PT, R15.reuse, R18.reuse, PT ;  /* 0x000000120f00720c */ /* 0x0c4fe40003f05270 */
[----:B------:R-:W-:Y:S02]  /*4510*/  ISETP.NE.AND P3, PT, R15, R18, P4 ;  /* 0x000000120f00720c */ /* 0x000fe40002765270 */
[----:B------:R-:W-:Y:S02]  /*4520*/  @!P4 SEL R12, RZ, 0x1, !P0 ;  /* 0x00000001ff0cc807 */ /* 0x000fe40004000000 */
[----:B------:R-:W-:Y:S02]  /*4530*/  IADD3.X R18, PT, PT, R24, UR7, RZ, P2, !PT ;  /* 0x0000000718127c10 */ /* 0x000fe400097fe4ff */
[----:B------:R-:W-:-:S02]  /*4540*/  SEL R12, R12, 0x1, !P3 ;  /* 0x000000010c0c7807 */ /* 0x000fc40005800000 */
[----:B------:R-:W-:Y:S02]  /*4550*/  ISETP.LT.U32.AND P0, PT, R23, R10, PT ;  /* 0x0000000a1700720c */ /* 0x000fe40003f01070 */
[----:B------:R-:W-:Y:S02]  /*4560*/  LOP3.LUT P2, RZ, R12, 0xff, RZ, 0xc0, !PT ;  /* 0x000000ff0cff7812 */ /* 0x000fe4000784c0ff */
[----:B------:R-:W-:-:S04]  /*4570*/  ISETP.LT.AND.EX P0, PT, R18, R11, PT, P0 ;  /* 0x0000000b1200720c */ /* 0x000fc80003f01300 */
[----:B------:R-:W-:Y:S02]  /*4580*/  SEL R16, R23, R10, P0 ;  /* 0x0000000a17107207 */ /* 0x000fe40000000000 */
[CC--:B------:R-:W-:Y:S02]  /*4590*/  SEL R15, R18.reuse, R11.reuse, P0 ;  /* 0x0000000b120f7207 */ /* 0x0c0fe40000000000 */
[----:B---3--:R-:W-:Y:S02]  /*45a0*/  ISETP.NE.AND P0, PT, R19, R20, PT ;  /* 0x000000141300720c */ /* 0x008fe40003f05270 */
[----:B------:R-:W-:Y:S02]  /*45b0*/  @!P3 SEL R16, R23, R10, !P4 ;  /* 0x0000000a1710b207 */ /* 0x000fe40006000000 */
[----:B------:R-:W-:Y:S02]  /*45c0*/  @!P3 SEL R15, R18, R11, !P4 ;  /* 0x0000000b120fb207 */ /* 0x000fe40006000000 */
[----:B------:R-:W-:-:S02]  /*45d0*/  ISETP.NE.AND P3, PT, R19, R20, P2 ;  /* 0x000000141300720c */ /* 0x000fc40001765270 */
[----:B------:R-:W-:Y:S02]  /*45e0*/  @!P2 SEL R12, RZ, 0x1, !P0 ;  /* 0x00000001ff0ca807 */ /* 0x000fe40004000000 */
[----:B------:R-:W-:Y:S02]  /*45f0*/  IADD3.X R10, PT, PT, R8, UR7, RZ, P5, P6 ;  /* 0x00000007080a7c10 */ /* 0x000fe4000afec4ff */
[----:B------:R-:W-:Y:S02]  /*4600*/  SEL R12, R12, 0x1, !P3 ;  /* 0x000000010c0c7807 */ /* 0x000fe40005800000 */
[----:B------:R-:W-:Y:S02]  /*4610*/  ISETP.LT.U32.AND P0, PT, R3, R16, PT ;  /* 0x000000100300720c */ /* 0x000fe40003f01070 */
[----:B------:R-:W-:Y:S02]  /*4620*/  LOP3.LUT P4, RZ, R12, 0xff, RZ, 0xc0, !PT ;  /* 0x000000ff0cff7812 */ /* 0x000fe4000788c0ff */
[----:B------:R-:W-:-:S04]  /*4630*/  ISETP.LT.AND.EX P0, PT, R10, R15, PT, P0 ;  /* 0x0000000f0a00720c */ /* 0x000fc80003f01300 */
[CC--:B------:R-:W-:Y:S02]  /*4640*/  SEL R18, R3.reuse, R16.reuse, P0 ;  /* 0x0000001003127207 */ /* 0x0c0fe40000000000 */
[CC--:B------:R-:W-:Y:S02]  /*4650*/  SEL R11, R10.reuse, R15.reuse, P0 ;  /* 0x0000000f0a0b7207 */ /* 0x0c0fe40000000000 */
[----:B------:R-:W-:Y:S02]  /*4660*/  @!P3 SEL R18, R3, R16, !P2 ;  /* 0x000000100312b207 */ /* 0x000fe40005000000 */
[----:B------:R-:W-:Y:S02]  /*4670*/  @!P3 SEL R11, R10, R15, !P2 ;  /* 0x0000000f0a0bb207 */ /* 0x000fe40005000000 */
[-C--:B----4-:R-:W-:Y:S02]  /*4680*/  ISETP.NE.AND P3, PT, R21, R22.reuse, PT ;  /* 0x000000161500720c */ /* 0x090fe40003f65270 */
[----:B------:R-:W-:Y:S01]  /*4690*/  IADD3 R3, P5, P0, R7, UR6, R2 ;  /* 0x0000000607037c10 */ /* 0x000fe2000f8be002 */
[C---:B------:R-:W-:Y:S01]  /*46a0*/  VIADD R2, R14.reuse, 0x300 ;  /* 0x000003000e027836 */ /* 0x040fe20000000000 */
[----:B------:R-:W-:Y:S01]  /*46b0*/  ISETP.NE.AND P2, PT, R21, R22, P4 ;  /* 0x000000161500720c */ /* 0x000fe20002745270 */
[----:B------:R-:W-:Y:S01]  /*46c0*/  VIADD R14, R14, 0x400 ;  /* 0x000004000e0e7836 */ /* 0x000fe20000000000 */
[----:B------:R-:W-:-:S02]  /*46d0*/  @!P4 SEL R12, RZ, 0x1, !P3 ;  /* 0x00000001ff0cc807 */ /* 0x000fc40005800000 */
[----:B------:R-:W-:Y:S02]  /*46e0*/  IADD3.X R10, PT, PT, R8, UR7, RZ, P5, P0 ;  /* 0x00000007080a7c10 */ /* 0x000fe4000afe04ff */
[CC--:B------:R-:W-:Y:S02]  /*46f0*/  ISETP.LT.U32.AND P0, PT, R3.reuse, R18.reuse, PT ;  /* 0x000000120300720c */ /* 0x0c0fe40003f01070 */
[----:B------:R-:W-:Y:S02]  /*4700*/  SEL R12, R12, 0x1, !P2 ;  /* 0x000000010c0c7807 */ /* 0x000fe40005000000 */
[----:B------:R-:W-:Y:S02]  /*4710*/  ISETP.LT.AND.EX P0, PT, R10, R11, PT, P0 ;  /* 0x0000000b0a00720c */ /* 0x000fe40003f01300 */
[----:B------:R-:W-:Y:S02]  /*4720*/  LOP3.LUT P3, RZ, R12, 0xff, RZ, 0xc0, !PT ;  /* 0x000000ff0cff7812 */ /* 0x000fe4000786c0ff */
[----:B------:R-:W-:-:S02]  /*4730*/  SEL R15, R3, R18, P0 ;  /* 0x00000012030f7207 */ /* 0x000fc40000000000 */
[CC--:B------:R-:W-:Y:S02]  /*4740*/  SEL R16, R10.reuse, R11.reuse, P0 ;  /* 0x0000000b0a107207 */ /* 0x0c0fe40000000000 */
[----:B------:R-:W-:Y:S02]  /*4750*/  @!P2 SEL R15, R3, R18, !P4 ;  /* 0x00000012030fa207 */ /* 0x000fe40006000000 */
[----:B------:R-:W-:Y:S02]  /*4760*/  @!P2 SEL R16, R10, R11, !P4 ;  /* 0x0000000b0a10a207 */ /* 0x000fe40006000000 */
[----:B------:R-:W-:Y:S02]  /*4770*/  IADD3 R2, P5, P6, R7, UR6, R2 ;  /* 0x0000000607027c10 */ /* 0x000fe4000febe002 */
[----:B-----5:R-:W-:Y:S02]  /*4780*/  ISETP.NE.AND P4, PT, R4, R5, P3 ;  /* 0x000000050400720c */ /* 0x020fe40001f85270 */
[----:B------:R-:W-:-:S02]  /*4790*/  IADD3.X R3, PT, PT, R8, UR7, RZ, P5, P6 ;  /* 0x0000000708037c10 */ /* 0x000fc4000afec4ff */
        /* <DEDUP_REMOVED lines=8> */
[----:B------:R-:W-:-:S07]  /*4820*/  @!P4 SEL R11, R3, R16, !P3 ;  /* 0x00000010030bc207 */ /* 0x000fce0005800000 */
.L_x_184:
[----:B------:R-:W-:Y:S05]  /*4830*/  BSYNC.RECONVERGENT B2 ;  /* 0x0000000000027941 */ /* 0x000fea0003800200 */
.L_x_183:
[----:B------:R-:W-:Y:S05]  /*4840*/  @!P1 BRA `(.L_x_179) ;  /* 0x0000000400249947 */ /* 0x000fea0003800000 */
[----:B------:R-:W-:Y:S01]  /*4850*/  ISETP.NE.AND P0, PT, R13, 0x1, PT ;  /* 0x000000010d00780c */ /* 0x000fe20003f05270 */
[----:B------:R-:W-:Y:S01]  /*4860*/  BSSY.RECONVERGENT B2, `(.L_x_185) ;  /* 0x000002c000027945 */ /* 0x000fe20003800200 */
[----:B------:R-:W-:-:S11]  /*4870*/  LOP3.LUT P1, RZ, R9, 0x100, RZ, 0xc0, !PT ;  /* 0x0000010009ff7812 */ /* 0x000fd6000782c0ff */
        /* <DEDUP_REMOVED lines=15> */
[----:B------:R-:W-:-:S04]  /*4970*/  IADD3 R9, P0, PT, R9, UR6, RZ ;  /* 0x0000000609097c10 */ /* 0x000fc8000ff1e0ff */
        /* <DEDUP_REMOVED lines=11> */
[----:B----4-:R-:W-:Y:S02]  /*4a30*/  IADD3 R5, P5, P6, R7, UR6, R18 ;  /* 0x0000000607057c10 */ /* 0x010fe4000febe012 */
[----:B------:R-:W-:Y:S02]  /*4a40*/  LOP3.LUT P4, RZ, R12, 0xff, RZ, 0xc0, !PT ;  /* 0x000000ff0cff7812 */ /* 0x000fe4000788c0ff */
[----:B------:R-:W-:Y:S02]  /*4a50*/  IADD3.X R4, PT, PT, R8, UR7, RZ, P5, P6 ;  /* 0x0000000708047c10 */ /* 0x000fe4000afec4ff */
        /* <DEDUP_REMOVED lines=12> */
.L_x_186:
[----:B------:R-:W-:Y:S05]  /*4b20*/  BSYNC.RECONVERGENT B2 ;  /* 0x0000000000027941 */ /* 0x000fea0003800200 */
.L_x_185:
[----:B------:R-:W-:Y:S05]  /*4b30*/  @P1 BRA `(.L_x_179) ;  /* 0x0000000000681947 */ /* 0x000fea0003800000 */
        /* <DEDUP_REMOVED lines=12> */
[----:B------:R-:W-:-:S04]  /*4c00*/  IADD3 R9, P0, PT, R7, UR6, RZ ;  /* 0x0000000607097c10 */ /* 0x000fc8000ff1e0ff */
[----:B------:R-:W-:Y:S02]  /*4c10*/  IADD3.X R14, PT, PT, R8, UR7, RZ, P0, !PT ;  /* 0x00000007080e7c10 */ /* 0x000fe400087fe4ff */
        /* <DEDUP_REMOVED lines=12> */
.L_x_179:
[----:B------:R-:W-:Y:S05]  /*4ce0*/  BSYNC.RECONVERGENT B1 ;  /* 0x0000000000017941 */ /* 0x000fea0003800200 */
.L_x_177:
        /* <DEDUP_REMOVED lines=24> */
.L_x_188:
[----:B------:R-:W-:Y:S05]  /*4e70*/  BSYNC.RECONVERGENT B1 ;  /* 0x0000000000017941 */ /* 0x000fea0003800200 */
.L_x_187:
        /* <DEDUP_REMOVED lines=23> */
.L_x_190:
[----:B------:R-:W-:Y:S05]  /*4ff0*/  BSYNC.RECONVERGENT B1 ;  /* 0x0000000000017941 */ /* 0x000fea0003800200 */
.L_x_189:
        /* <DEDUP_REMOVED lines=20> */
.L_x_192:
[----:B------:R-:W-:Y:S05]  /*5140*/  BSYNC.RECONVERGENT B1 ;  /* 0x0000000000017941 */ /* 0x000fea0003800200 */
.L_x_191:
        /* <DEDUP_REMOVED lines=20> */
.L_x_194:
[----:B------:R-:W-:Y:S05]  /*5290*/  BSYNC.RECONVERGENT B1 ;  /* 0x0000000000017941 */ /* 0x000fea0003800200 */
.L_x_193:
        /* <DEDUP_REMOVED lines=20> */
.L_x_196:
[----:B------:R-:W-:Y:S05]  /*53e0*/  BSYNC.RECONVERGENT B1 ;  /* 0x0000000000017941 */ /* 0x000fea0003800200 */
.L_x_195:
        /* <DEDUP_REMOVED lines=10> */
.L_x_198:
[----:B------:R-:W-:Y:S05]  /*5490*/  BSYNC.RECONVERGENT B1 ;  /* 0x0000000000017941 */ /* 0x000fea0003800200 */
.L_x_197:
        /* <DEDUP_REMOVED lines=82> */
[----:B------:R-:W-:-:S07]  /*59c0*/  SEL R11, R7, R9, !P2 ;  /* 0x00000009070b7207 */ /* 0x000fce0005000000 */
.L_x_157:
[----:B------:R-:W-:Y:S05]  /*59d0*/  BSYNC.RECONVERGENT B0 ;  /* 0x0000000000007941 */ /* 0x000fea0003800200 */
.L_x_133:
[----:B------:R-:W-:Y:S05]  /*59e0*/  @P1 EXIT ;  /* 0x000000000000194d */ /* 0x000fea0003800000 */
[----:B------:R-:W5:Y:S01]  /*59f0*/  LDC.64 R6, c[0x0][0x3c8] ;  /* 0x0000f200ff067b82 */ /* 0x000f620000000a00 */
[----:B0---4-:R-:W-:Y:S02]  /*5a00*/  PRMT R5, R12, 0x7610, R5 ;  /* 0x000076100c057816 */ /* 0x011fe40000000005 */
[----:B-1----:R-:W-:Y:S02]  /*5a10*/  ISETP.NE.AND P1, PT, R0, RZ, PT ;  /* 0x000000ff0000720c */ /* 0x002fe40003f25270 */
[----:B------:R-:W-:-:S03]  /*5a20*/  LOP3.LUT P2, RZ, R5, 0xff, RZ, 0xc0, !PT ;  /* 0x000000ff05ff7812 */ /* 0x000fc6000784c0ff */
[----:B--23--:R-:W0:Y:S08]  /*5a30*/  LDC.64 R2, c[0x0][0x3a8] ;  /* 0x0000ea00ff027b82 */ /* 0x00ce300000000a00 */
[----:B------:R-:W-:Y:S02]  /*5a40*/  @P1 SEL R5, R0, 0x1, !P2 ;  /* 0x0000000100051807 */ /* 0x000fe40005000000 */
[----:B-----5:R-:W-:-:S04]  /*5a50*/  ISETP.LT.U32.AND P0, PT, R10, R6, PT ;  /* 0x000000060a00720c */ /* 0x020fc80003f01070 */
[----:B------:R-:W-:-:S04]  /*5a60*/  ISETP.LT.AND.EX P0, PT, R11, R7, PT, P0 ;  /* 0x000000070b00720c */ /* 0x000fc80003f01300 */
[C---:B------:R-:W-:Y:S01]  /*5a70*/  @P2 SEL R6, R10.reuse, R6, P0 ;  /* 0x000000060a062207 */ /* 0x040fe20000000000 */
[----:B0-----:R-:W-:Y:S01]  /*5a80*/  STG.E.U8 desc[UR8][R2.64], R5 ;  /* 0x0000000502007986 */ /* 0x001fe2000c101108 */
[C---:B------:R-:W-:Y:S02]  /*5a90*/  @P2 SEL R7, R11.reuse, R7, P0 ;  /* 0x000000070b072207 */ /* 0x040fe40000000000 */
[----:B------:R-:W-:Y:S02]  /*5aa0*/  SEL R10, R10, R6, !P1 ;  /* 0x000000060a0a7207 */ /* 0x000fe40004800000 */
[----:B------:R-:W-:-:S05]  /*5ab0*/  SEL R11, R11, R7, !P1 ;  /* 0x000000070b0b7207 */ /* 0x000fca0004800000 */
[----:B------:R-:W-:Y:S01]  /*5ac0*/  STG.E.64 desc[UR8][R2.64+0x8], R10 ;  /* 0x0000080a02007986 */ /* 0x000fe2000c101b08 */
[----:B------:R-:W-:Y:S05]  /*5ad0*/  EXIT ;  /* 0x000000000000794d */ /* 0x000fea0003800000 */
.L_x_199:
        /* <DEDUP_REMOVED lines=10> */
.L_x_486:


//--------------------- .text._ZN3cub18CUB_300001_SM_10006detail6reduce28DeviceReduceSingleTileKernelINS2_10policy_hubIN4cuda3std3__45tupleIJblEEEjN6thrust24THRUST_300001_SM_1000_NS8cuda_cub9__find_if7functorIS9_EEE10Policy1000EPS9_SI_iSF_S9_S9_NS7_10__identityEEEvT0_T1_T2_T3_T4_T6_ --------------------------
	.section	.text._ZN3cub18CUB_300001_SM_10006detail6reduce28DeviceReduceSingleTileKernelINS2_10policy_hubIN4cuda3std3__45tupleIJblEEEjN6thrust24THRUST_300001_SM_1000_NS8cuda_cub9__find_if7functorIS9_EEE10Policy1000EPS9_SI_iSF_S9_S9_NS7_10__identityEEEvT0_T1_T2_T3_T4_T6_,"ax",@progbits
	.align	128
        .global         _ZN3cub18CUB_300001_SM_10006detail6reduce28DeviceReduceSingleTileKernelINS2_10policy_hubIN4cuda3std3__45tupleIJblEEEjN6thrust24THRUST_300001_SM_1000_NS8cuda_cub9__find_if7functorIS9_EEE10Policy1000EPS9_SI_iSF_S9_S9_NS7_10__identityEEEvT0_T1_T2_T3_T4_T6_
        .type           _ZN3cub18CUB_300001_SM_10006detail6reduce28DeviceReduceSingleTileKernelINS2_10policy_hubIN4cuda3std3__45tupleIJblEEEjN6thrust24THRUST_300001_SM_1000_NS8cuda_cub9__find_if7functorIS9_EEE10Policy1000EPS9_SI_iSF_S9_S9_NS7_10__identityEEEvT0_T1_T2_T3_T4_T6_,@function
        .size           _ZN3cub18CUB_300001_SM_10006detail6reduce28DeviceReduceSingleTileKernelINS2_10policy_hubIN4cuda3std3__45tupleIJblEEEjN6thrust24THRUST_300001_SM_1000_NS8cuda_cub9__find_if7functorIS9_EEE10Policy1000EPS9_SI_iSF_S9_S9_NS7_10__identityEEEvT0_T1_T2_T3_T4_T6_,(.L_x_487 - _ZN3cub18CUB_300001_SM_10006detail6reduce28DeviceReduceSingleTileKernelINS2_10policy_hubIN4cuda3std3__45tupleIJblEEEjN6thrust24THRUST_300001_SM_1000_NS8cuda_cub9__find_if7functorIS9_EEE10Policy1000EPS9_SI_iSF_S9_S9_NS7_10__identityEEEvT0_T1_T2_T3_T4_T6_)
        .other          _ZN3cub18CUB_300001_SM_10006detail6reduce28DeviceReduceSingleTileKernelINS2_10policy_hubIN4cuda3std3__45tupleIJblEEEjN6thrust24THRUST_300001_SM_1000_NS8cuda_cub9__find_if7functorIS9_EEE10Policy1000EPS9_SI_iSF_S9_S9_NS7_10__identityEEEvT0_T1_T2_T3_T4_T6_,@"STO_CUDA_ENTRY STV_DEFAULT"
_ZN3cub18CUB_300001_SM_10006detail6reduce28DeviceReduceSingleTileKernelINS2_10policy_hubIN4cuda3std3__45tupleIJblEEEjN6thrust24THRUST_300001_SM_1000_NS8cuda_cub9__find_if7functorIS9_EEE10Policy1000EPS9_SI_iSF_S9_S9_NS7_10__identityEEEvT0_T1_T2_T3_T4_T6_:
.text._ZN3cub18CUB_300001_SM_10006detail6reduce28DeviceReduceSingleTileKernelINS2_10policy_hubIN4cuda3std3__45tupleIJblEEEjN6thrust24THRUST_300001_SM_1000_NS8cuda_cub9__find_if7functorIS9_EEE10Policy1000EPS9_SI_iSF_S9_S9_NS7_10__identityEEEvT0_T1_T2_T3_T4_T6_:
        /* <DEDUP_REMOVED lines=14> */
.L_x_200:
        /* <DEDUP_REMOVED lines=15> */
.L_x_204:
[----:B------:R-:W-:Y:S05]  /*01d0*/  BSYNC.RECONVERGENT B1 ;  /* 0x0000000000017941 */ /* 0x000fea0003800200 */
.L_x_203:
        /* <DEDUP_REMOVED lines=18> */
.L_x_209:
        /* <DEDUP_REMOVED lines=19> */
.L_x_208:
[----:B------:R-:W-:Y:S05]  /*0430*/  BSYNC.RECONVERGENT B2 ;  /* 0x0000000000027941 */ /* 0x000fea0003800200 */
.L_x_207:
[----:B------:R-:W-:Y:S05]  /*0440*/  @!P1 BRA `(.L_x_206) ;  /* 0x0000000000c89947 */ /* 0x000fea0003800000 */
.L_x_210:
        /* <DEDUP_REMOVED lines=50> */
.L_x_206:
[----:B------:R-:W-:Y:S05]  /*0770*/  BSYNC.RECONVERGENT B1 ;  /* 0x0000000000017941 */ /* 0x000fea0003800200 */
.L_x_205:
        /* <DEDUP_REMOVED lines=26> */
.L_x_213:
[----:B------:R-:W-:Y:S05]  /*0920*/  BSYNC.RECONVERGENT B1 ;  /* 0x0000000000017941 */ /* 0x000fea0003800200 */
.L_x_212:
        /* <DEDUP_REMOVED lines=23> */
.L_x_215:
[----:B------:R-:W-:Y:S05]  /*0aa0*/  BSYNC.RECONVERGENT B1 ;  /* 0x0000000000017941 */ /* 0x000fea0003800200 */
.L_x_214:
        /* <DEDUP_REMOVED lines=20> */
.L_x_217:
[----:B------:R-:W-:Y:S05]  /*0bf0*/  BSYNC.RECONVERGENT B1 ;  /* 0x0000000000017941 */ /* 0x000fea0003800200 */
.L_x_216:
        /* <DEDUP_REMOVED lines=20> */
.L_x_219:
[----:B------:R-:W-:Y:S05]  /*0d40*/  BSYNC.RECONVERGENT B1 ;  /* 0x0000000000017941 */ /* 0x000fea0003800200 */
.L_x_218:
        /* <DEDUP_REMOVED lines=20> */
.L_x_221:
[----:B------:R-:W-:Y:S05]  /*0e90*/  BSYNC.RECONVERGENT B1 ;  /* 0x0000000000017941 */ /* 0x000fea0003800200 */
.L_x_220:
        /* <DEDUP_REMOVED lines=10> */
.L_x_223:
[----:B------:R-:W-:Y:S05]  /*0f40*/  BSYNC.RECONVERGENT B1 ;  /* 0x0000000000017941 */ /* 0x000fea0003800200 */
.L_x_222:
        /* <DEDUP_REMOVED lines=85> */
.L_x_211:
        /* <DEDUP_REMOVED lines=36> */
.L_x_226:
[----:B------:R-:W-:Y:S05]  /*16e0*/  BSYNC.RECONVERGENT B1 ;  /* 0x0000000000017941 */ /* 0x000fea0003800200 */
.L_x_225:
        /* <DEDUP_REMOVED lines=21> */
.L_x_228:
[----:B------:R-:W-:Y:S05]  /*1840*/  BSYNC.RECONVERGENT B1 ;  /* 0x0000000000017941 */ /* 0x000fea0003800200 */
.L_x_227:
        /* <DEDUP_REMOVED lines=20> */
.L_x_230:
[----:B------:R-:W-:Y:S05]  /*1990*/  BSYNC.RECONVERGENT B1 ;  /* 0x0000000000017941 */ /* 0x000fea0003800200 */
.L_x_229:
        /* <DEDUP_REMOVED lines=20> */
.L_x_232:
[----:B------:R-:W-:Y:S05]  /*1ae0*/  BSYNC.RECONVERGENT B1 ;  /* 0x0000000000017941 */ /* 0x000fea0003800200 */
.L_x_231:
        /* <DEDUP_REMOVED lines=20> */
.L_x_234:
[----:B------:R-:W-:Y:S05]  /*1c30*/  BSYNC.RECONVERGENT B1 ;  /* 0x0000000000017941 */ /* 0x000fea0003800200 */
.L_x_233:
        /* <DEDUP_REMOVED lines=10> */
.L_x_236:
[----:B------:R-:W-:Y:S05]  /*1ce0*/  BSYNC.RECONVERGENT B1 ;  /* 0x0000000000017941 */ /* 0x000fea0003800200 */
.L_x_235:
        /* <DEDUP_REMOVED lines=26> */
.L_x_237:
        /* <DEDUP_REMOVED lines=16> */
.L_x_238:
        /* <DEDUP_REMOVED lines=16> */
.L_x_239:
        /* <DEDUP_REMOVED lines=16> */
.L_x_240:
        /* <DEDUP_REMOVED lines=16> */
.L_x_241:
        /* <DEDUP_REMOVED lines=16> */
.L_x_242:
        /* <DEDUP_REMOVED lines=17> */
.L_x_202:
        /* <DEDUP_REMOVED lines=47> */
.L_x_245:
        /* <DEDUP_REMOVED lines=54> */
.L_x_243:
        /* <DEDUP_REMOVED lines=20> */
.L_x_249:
        /* <DEDUP_REMOVED lines=18> */
.L_x_248:
[----:B------:R-:W-:Y:S05]  /*2d50*/  BSYNC.RECONVERGENT B2 ;  /* 0x0000000000027941 */ /* 0x000fea0003800200 */
.L_x_247:
        /* <DEDUP_REMOVED lines=10> */
.L_x_250:
        /* <DEDUP_REMOVED lines=55> */
.L_x_246:
[----:B------:R-:W-:Y:S05]  /*3170*/  BSYNC.RECONVERGENT B1 ;  /* 0x0000000000017941 */ /* 0x000fea0003800200 */
.L_x_244:
        /* <DEDUP_REMOVED lines=24> */
.L_x_252:
[----:B------:R-:W-:Y:S05]  /*3300*/  BSYNC.RECONVERGENT B1 ;  /* 0x0000000000017941 */ /* 0x000fea0003800200 */
.L_x_251:
        /* <DEDUP_REMOVED lines=23> */
.L_x_254:
[----:B------:R-:W-:Y:S05]  /*3480*/  BSYNC.RECONVERGENT B1 ;  /* 0x0000000000017941 */ /* 0x000fea0003800200 */
.L_x_253:
        /* <DEDUP_REMOVED lines=20> */
.L_x_256:
[----:B------:R-:W-:Y:S05]  /*35d0*/  BSYNC.RECONVERGENT B1 ;  /* 0x0000000000017941 */ /* 0x000fea0003800200 */
.L_x_255:
        /* <DEDUP_REMOVED lines=20> */
.L_x_258:
[----:B------:R-:W-:Y:S05]  /*3720*/  BSYNC.RECONVERGENT B1 ;  /* 0x0000000000017941 */ /* 0x000fea0003800200 */
.L_x_257:
        /* <DEDUP_REMOVED lines=20> */
.L_x_260:
[----:B------:R-:W-:Y:S05]  /*3870*/  BSYNC.RECONVERGENT B1 ;  /* 0x0000000000017941 */ /* 0x000fea0003800200 */
.L_x_259:
        /* <DEDUP_REMOVED lines=10> */
.L_x_262:
[----:B------:R-:W-:Y:S05]  /*3920*/  BSYNC.RECONVERGENT B1 ;  /* 0x0000000000017941 */ /* 0x000fea0003800200 */
.L_x_261:
        /* <DEDUP_REMOVED lines=84> */
.L_x_224:
[----:B------:R-:W-:Y:S05]  /*3e70*/  BSYNC.RECONVERGENT B0 ;  /* 0x0000000000007941 */ /* 0x000fea0003800200 */
.L_x_201:
        /* <DEDUP_REMOVED lines=16> */
.L_x_263:
        /* <DEDUP_REMOVED lines=16> */
.L_x_487:


//--------------------- .text._ZN3cub18CUB_300001_SM_10006detail6reduce18DeviceReduceKernelINS2_10policy_hubIN4cuda3std3__45tupleIJblEEEjN6thrust24THRUST_300001_SM_1000_NS8cuda_cub9__find_if7functorIS9_EEE10Policy1000ENSB_12zip_iteratorINS8_IJNSD_26transform_input_iterator_tIbNSC_6detail35transform_pair_of_input_iterators_tIbNSB_6detail15normal_iteratorINSB_10device_ptrIiEEEESQ_NS7_8equal_toIiEEEENS7_10__not_fn_tINS7_10__identityEEEEENSB_17counting_iteratorIlNSB_11use_defaultESZ_SZ_EEEEEEEjSF_S9_SV_EEvT0_PT3_T1_NS0_13GridEvenShareIS16_EET2_T4_ --------------------------
	.section	.text._ZN3cub18CUB_300001_SM_10006detail6reduce18DeviceReduceKernelINS2_10policy_hubIN4cuda3std3__45tupleIJblEEEjN6thrust24THRUST_300001_SM_1000_NS8cuda_cub9__find_if7functorIS9_EEE10Policy1000ENSB_12zip_iteratorINS8_IJNSD_26transform_input_iterator_tIbNSC_6detail35transform_pair_of_input_iterators_tIbNSB_6detail15normal_iteratorINSB_10device_ptrIiEEEESQ_NS7_8equal_toIiEEEENS7_10__not_fn_tINS7_10__identityEEEEENSB_17counting_iteratorIlNSB_11use_defaultESZ_SZ_EEEEEEEjSF_S9_SV_EEvT0_PT3_T1_NS0_13GridEvenShareIS16_EET2_T4_,"ax",@progbits
	.align	128
        .global         _ZN3cub18CUB_300001_SM_10006detail6reduce18DeviceReduceKernelINS2_10policy_hubIN4cuda3std3__45tupleIJblEEEjN6thrust24THRUST_300001_SM_1000_NS8cuda_cub9__find_if7functorIS9_EEE10Policy1000ENSB_12zip_iteratorINS8_IJNSD_26transform_input_iterator_tIbNSC_6detail35transform_pair_of_input_iterators_tIbNSB_6detail15normal_iteratorINSB_10device_ptrIiEEEESQ_NS7_8equal_toIiEEEENS7_10__not_fn_tINS7_10__identityEEEEENSB_17counting_iteratorIlNSB_11use_defaultESZ_SZ_EEEEEEEjSF_S9_SV_EEvT0_PT3_T1_NS0_13GridEvenShareIS16_EET2_T4_
        .type           _ZN3cub18CUB_300001_SM_10006detail6reduce18DeviceReduceKernelINS2_10policy_hubIN4cuda3std3__45tupleIJblEEEjN6thrust24THRUST_300001_SM_1000_NS8cuda_cub9__find_if7functorIS9_EEE10Policy1000ENSB_12zip_iteratorINS8_IJNSD_26transform_input_iterator_tIbNSC_6detail35transform_pair_of_input_iterators_tIbNSB_6detail15normal_iteratorINSB_10device_ptrIiEEEESQ_NS7_8equal_toIiEEEENS7_10__not_fn_tINS7_10__identityEEEEENSB_17counting_iteratorIlNSB_11use_defaultESZ_SZ_EEEEEEEjSF_S9_SV_EEvT0_PT3_T1_NS0_13GridEvenShareIS16_EET2_T4_,@function
        .size           _ZN3cub18CUB_300001_SM_10006detail6reduce18DeviceReduceKernelINS2_10policy_hubIN4cuda3std3__45tupleIJblEEEjN6thrust24THRUST_300001_SM_1000_NS8cuda_cub9__find_if7functorIS9_EEE10Policy1000ENSB_12zip_iteratorINS8_IJNSD_26transform_input_iterator_tIbNSC_6detail35transform_pair_of_input_iterators_tIbNSB_6detail15normal_iteratorINSB_10device_ptrIiEEEESQ_NS7_8equal_toIiEEEENS7_10__not_fn_tINS7_10__identityEEEEENSB_17counting_iteratorIlNSB_11use_defaultESZ_SZ_EEEEEEEjSF_S9_SV_EEvT0_PT3_T1_NS0_13GridEvenShareIS16_EET2_T4_,(.L_x_488 - _ZN3cub18CUB_300001_SM_10006detail6reduce18DeviceReduceKernelINS2_10policy_hubIN4cuda3std3__45tupleIJblEEEjN6thrust24THRUST_300001_SM_1000_NS8cuda_cub9__find_if7functorIS9_EEE10Policy1000ENSB_12zip_iteratorINS8_IJNSD_26transform_input_iterator_tIbNSC_6detail35transform_pair_of_input_iterators_tIbNSB_6detail15normal_iteratorINSB_10device_ptrIiEEEESQ_NS7_8equal_toIiEEEENS7_10__not_fn_tINS7_10__identityEEEEENSB_17counting_iteratorIlNSB_11use_defaultESZ_SZ_EEEEEEEjSF_S9_SV_EEvT0_PT3_T1_NS0_13GridEvenShareIS16_EET2_T4_)
        .other          _ZN3cub18CUB_300001_SM_10006detail6reduce18DeviceReduceKernelINS2_10policy_hubIN4cuda3std3__45tupleIJblEEEjN6thrust24THRUST_300001_SM_1000_NS8cuda_cub9__find_if7functorIS9_EEE10Policy1000ENSB_12zip_iteratorINS8_IJNSD_26transform_input_iterator_tIbNSC_6detail35transform_pair_of_input_iterators_tIbNSB_6detail15normal_iteratorINSB_10device_ptrIiEEEESQ_NS7_8equal_toIiEEEENS7_10__not_fn_tINS7_10__identityEEEEENSB_17counting_iteratorIlNSB_11use_defaultESZ_SZ_EEEEEEEjSF_S9_SV_EEvT0_PT3_T1_NS0_13GridEvenShareIS16_EET2_T4_,@"STO_CUDA_ENTRY STV_DEFAULT"
_ZN3cub18CUB_300001_SM_10006detail6reduce18DeviceReduceKernelINS2_10policy_hubIN4cuda3std3__45tupleIJblEEEjN6thrust24THRUST_300001_SM_1000_NS8cuda_cub9__find_if7functorIS9_EEE10Policy1000ENSB_12zip_iteratorINS8_IJNSD_26transform_input_iterator_tIbNSC_6detail35transform_pair_of_input_iterators_tIbNSB_6detail15normal_iteratorINSB_10device_ptrIiEEEESQ_NS7_8equal_toIiEEEENS7_10__not_fn_tINS7_10__identityEEEEENSB_17counting_iteratorIlNSB_11use_defaultESZ_SZ_EEEEEEEjSF_S9_SV_EEvT0_PT3_T1_NS0_13GridEvenShareIS16_EET2_T4_:
.text._ZN3cub18CUB_300001_SM_10006detail6reduce18DeviceReduceKernelINS2_10policy_hubIN4cuda3std3__45tupleIJblEEEjN6thrust24THRUST_300001_SM_1000_NS8cuda_cub9__find_if7functorIS9_EEE10Policy1000ENSB_12zip_iteratorINS8_IJNSD_26transform_input_iterator_tIbNSC_6detail35transform_pair_of_input_iterators_tIbNSB_6detail15normal_iteratorINSB_10device_ptrIiEEEESQ_NS7_8equal_toIiEEEENS7_10__not_fn_tINS7_10__identityEEEEENSB_17counting_iteratorIlNSB_11use_defaultESZ_SZ_EEEEEEEjSF_S9_SV_EEvT0_PT3_T1_NS0_13GridEvenShareIS16_EET2_T4_:
[----:B------:R-:W-:Y:S01]  /*0000*/  LDC R1, c[0x0][0x37c] ;  /* 0x0000df00ff017b82 */ /* 0x000fe20000000800 */
[----:B------:R-:W0:Y:S01]  /*0010*/  S2R R0, SR_CTAID.X ;  /* 0x0000000000007919 */ /* 0x000e220000002500 */
[----:B------:R-:W1:Y:S01]  /*0020*/  LDCU UR5, c[0x0][0x3c8] ;  /* 0x00007900ff0577ac */ /* 0x000e620008000800 */
[----:B------:R-:W-:Y:S01]  /*0030*/  BSSY.RECONVERGENT B0, `(.L_x_264) ;  /* 0x00005db000007945 */ /* 0x000fe20003800200 */
[----:B------:R-:W2:Y:S01]  /*0040*/  LDCU.64 UR12, c[0x0][0x358] ;  /* 0x00006b00ff0c77ac */ /* 0x000ea20008000a00 */
[----:B0-----:R-:W-:-:S05]  /*0050*/  IMAD.SHL.U32 R9, R0, 0x400, RZ ;  /* 0x0000040000097824 */ /* 0x001fca00078e00ff */
[----:B-1----:R-:W-:-:S04]  /*0060*/  IADD3 R2, PT, PT, -R9, UR5, RZ ;  /* 0x0000000509027c10 */ /* 0x002fc8000fffe1ff */
[----:B------:R-:W-:-:S13]  /*0070*/  ISETP.GT.U32.AND P0, PT, R2, 0x3ff, PT ;  /* 0x000003ff0200780c */ /* 0x000fda0003f04070 */
[----:B--2---:R-:W-:Y:S05]  /*0080*/  @P0 BRA `(.L_x_265) ;  /* 0x0000003000b40947 */ /* 0x004fea0003800000 */
[----:B------:R-:W0:Y:S01]  /*0090*/  S2R R4, SR_TID.X ;  /* 0x0000000000047919 */ /* 0x000e220000002100 */
[----:B------:R-:W1:Y:S08]  /*00a0*/  LDC.64 R6, c[0x0][0x380] ;  /* 0x0000e000ff067b82 */ /* 0x000e700000000a00 */
[----:B------:R-:W2:Y:S01]  /*00b0*/  LDC.64 R10, c[0x0][0x388] ;  /* 0x0000e200ff0a7b82 */ /* 0x000ea20000000a00 */
[----:B------:R-:W-:Y:S01]  /*00c0*/  IMAD.MOV.U32 R24, RZ, RZ, RZ ;  /* 0x000000ffff187224 */ /* 0x000fe200078e00ff */
[----:B------:R-:W3:Y:S01]  /*00d0*/  LDCU.64 UR6, c[0x0][0x3a0] ;  /* 0x00007400ff0677ac */ /* 0x000ee20008000a00 */
[----:B0-----:R-:W-:-:S13]  /*00e0*/  ISETP.GE.U32.AND P1, PT, R4, R2, PT ;  /* 0x000000020400720c */ /* 0x001fda0003f26070 */
        /* <DEDUP_REMOVED lines=10> */
[----:B------:R-:W-:-:S02]  /*0190*/  ISETP.GE.U32.AND P2, PT, R22, R2, PT ;  /* 0x000000021600720c */ /* 0x000fc40003f46070 */
[----:B0-----:R-:W-:Y:S01]  /*01a0*/  @!P1 IADD3 R24, P3, PT, R3, R12, RZ ;  /* 0x0000000c03189210 */ /* 0x001fe20007f7e0ff */
[----:B------:R-:W-:-:S04]  /*01b0*/  IMAD.MOV.U32 R3, RZ, RZ, RZ ;  /* 0x000000ffff037224 */ /* 0x000fc800078e00ff */
[----:B------:R-:W-:Y:S01]  /*01c0*/  @!P1 IMAD.X R3, RZ, RZ, R13, P3 ;  /* 0x000000ffff039224 */ /* 0x000fe200018e060d */
[----:B--2---:R-:W-:-:S04]  /*01d0*/  @!P1 ISETP.NE.AND P0, PT, R6, R11, PT ;  /* 0x0000000b0600920c */ /* 0x004fc80003f05270 */
[----:B------:R-:W-:-:S04]  /*01e0*/  @!P1 SEL R5, RZ, 0x1, !P0 ;  /* 0x00000001ff059807 */ /* 0x000fc80004000000 */
[----:B------:R-:W-:Y:S01]  /*01f0*/  @!P1 PRMT R26, R5, 0x7610, R26 ;  /* 0x00007610051a9816 */ /* 0x000fe2000000001a */
[----:B---3--:R-:W-:Y:S06]  /*0200*/  @P2 BRA `(.L_x_267) ;  /* 0x0000001400042947 */ /* 0x008fec0003800000 */
[----:B------:R-:W-:Y:S01]  /*0210*/  LOP3.LUT R8, RZ, R22, RZ, 0x33, !PT ;  /* 0x00000016ff087212 */ /* 0x000fe200078e33ff */
[----:B------:R-:W-:Y:S04]  /*0220*/  BSSY.RECONVERGENT B2, `(.L_x_268) ;  /* 0x00000a6000027945 */ /* 0x000fe80003800200 */
[----:B------:R-:W-:-:S04]  /*0230*/  VIADD R8, R8, UR5 ;  /* 0x0000000508087c36 */ /* 0x000fc80008000000 */
[----:B------:R-:W-:-:S05]  /*0240*/  IMAD.IADD R20, R8, 0x1, -R9 ;  /* 0x0000000108147824 */ /* 0x000fca00078e0a09 */
[C---:B------:R-:W-:Y:S02]  /*0250*/  ISETP.GE.U32.AND P0, PT, R20.reuse, 0x700, PT ;  /* 0x000007001400780c */ /* 0x040fe40003f06070 */
[----:B------:R-:W-:-:S04]  /*0260*/  LEA.HI R20, R20, 0x1, RZ, 0x18 ;  /* 0x0000000114147811 */ /* 0x000fc800078fc0ff */
[----:B------:R-:W-:-:S07]  /*0270*/  LOP3.LUT R23, R20, 0x7, RZ, 0xc0, !PT ;  /* 0x0000000714177812 */ /* 0x000fce00078ec0ff */
[----:B------:R-:W-:Y:S05]  /*0280*/  @!P0 BRA `(.L_x_269) ;  /* 0x00000008007c8947 */ /* 0x000fea0003800000 */
[----:B------:R-:W0:Y:S01]  /*0290*/  LDC.64 R6, c[0x0][0x380] ;  /* 0x0000e000ff067b82 */ /* 0x000e220000000a00 */
[----:B------:R-:W-:Y:S01]  /*02a0*/  LOP3.LUT R12, R20, 0x1fffff8, RZ, 0xc0, !PT ;  /* 0x01fffff8140c7812 */ /* 0x000fe200078ec0ff */
[----:B------:R-:W-:Y:S01]  /*02b0*/  BSSY.RECONVERGENT B3, `(.L_x_270) ;  /* 0x000009b000037945 */ /* 0x000fe20003800200 */
[----:B------:R-:W-:Y:S02]  /*02c0*/  VIADD R5, R22, 0x400 ;  /* 0x0000040016057836 */ /* 0x000fe40000000000 */
[----:B------:R-:W-:Y:S02]  /*02d0*/  IMAD.IADD R21, R9, 0x1, R22 ;  /* 0x0000000109157824 */ /* 0x000fe400078e0216 */
[----:B------:R-:W-:Y:S01]  /*02e0*/  IMAD.MOV R22, RZ, RZ, -R12 ;  /* 0x000000ffff167224 */ /* 0x000fe200078e0a0c */
[----:B------:R-:W1:Y:S06]  /*02f0*/  LDC.64 R10, c[0x0][0x388] ;  /* 0x0000e200ff0a7b82 */ /* 0x000e6c0000000a00 */
.L_x_271:
[----:B0-----:R-:W-:-:S04]  /*0300*/  IMAD.WIDE.U32 R12, R21, 0x4, R6 ;  /* 0x00000004150c7825 */ /* 0x001fc800078e0006 */
[C---:B-1----:R-:W-:Y:S02]  /*0310*/  IMAD.WIDE.U32 R14, R21.reuse, 0x4, R10 ;  /* 0x00000004150e7825 */ /* 0x042fe400078e000a */
[----:B------:R0:W2:Y:S04]  /*0320*/  LDG.E R12, desc[UR12][R12.64] ;  /* 0x0000000c0c0c7981 */ /* 0x0000a8000c1e1900 */
[----:B------:R-:W2:Y:S01]  /*0330*/  LDG.E R15, desc[UR12][R14.64] ;  /* 0x0000000c0e0f7981 */ /* 0x000ea2000c1e1900 */
[----:B------:R-:W-:-:S04]  /*0340*/  VIADD R25, R21, 0x100 ;  /* 0x0000010015197836 */ /* 0x000fc80000000000 */
[----:B------:R-:W-:-:S04]  /*0350*/  IMAD.WIDE.U32 R16, R25, 0x4, R6 ;  /* 0x0000000419107825 */ /* 0x000fc800078e0006 */
[----:B------:R-:W-:Y:S02]  /*0360*/  IMAD.WIDE.U32 R18, R25, 0x4, R10 ;  /* 0x0000000419127825 */ /* 0x000fe400078e000a */
[----:B------:R-:W3:Y:S04]  /*0370*/  LDG.E R16, desc[UR12][R16.64] ;  /* 0x0000000c10107981 */ /* 0x000ee8000c1e1900 */
[----:B------:R1:W3:Y:S01]  /*0380*/  LDG.E R19, desc[UR12][R18.64] ;  /* 0x0000000c12137981 */ /* 0x0002e2000c1e1900 */
[----:B------:R-:W-:Y:S01]  /*0390*/  PRMT R29, R26, 0x7610, R29 ;  /* 0x000076101a1d7816 */ /* 0x000fe2000000001d */
[C---:B------:R-:W-:Y:S01]  /*03a0*/  VIADD R27, R21.reuse, 0x200 ;  /* 0x00000200151b7836 */ /* 0x040fe20000000000 */
[----:B0-----:R-:W-:Y:S02]  /*03b0*/  IADD3 R13, P1, PT, R21, UR6, RZ ;  /* 0x00000006150d7c10 */ /* 0x001fe4000ff3e0ff */
[----:B------:R-:W-:-:S02]  /*03c0*/  LOP3.LUT P3, RZ, R29, 0xff, RZ, 0xc0, !PT ;  /* 0x000000ff1dff7812 */ /* 0x000fc4000786c0ff */
[----:B------:R-:W-:Y:S01]  /*03d0*/  ISETP.LT.U32.AND P0, PT, R13, R24, PT ;  /* 0x000000180d00720c */ /* 0x000fe20003f01070 */
[----:B------:R-:W-:-:S05]  /*03e0*/  IMAD.X R28, RZ, RZ, UR7, P1 ;  /* 0x00000007ff1c7e24 */ /* 0x000fca00088e06ff */
[----:B------:R-:W-:-:S04]  /*03f0*/  ISETP.LT.AND.EX P0, PT, R28, R3, PT, P0 ;  /* 0x000000031c00720c */ /* 0x000fc80003f01300 */
[----:B------:R-:W-:Y:S02]  /*0400*/  SEL R26, R13, R24, P0 ;  /* 0x000000180d1a7207 */ /* 0x000fe40000000000 */
[CC--:B--2---:R-:W-:Y:S02]  /*0410*/  ISETP.NE.AND P2, PT, R12.reuse, R15.reuse, P3 ;  /* 0x0000000f0c00720c */ /* 0x0c4fe40001f45270 */
[----:B------:R-:W-:Y:S01]  /*0420*/  ISETP.NE.AND P1, PT, R12, R15, PT ;  /* 0x0000000f0c00720c */ /* 0x000fe20003f25270 */
[----:B------:R-:W-:-:S03]  /*0430*/  IMAD.WIDE.U32 R14, R27, 0x4, R10 ;  /* 0x000000041b0e7825 */ /* 0x000fc600078e000a */
[----:B------:R-:W-:-:S07]  /*0440*/  @!P3 SEL R29, RZ, 0x1, !P1 ;  /* 0x00000001ff1db807 */ /* 0x000fce0004800000 */
[----:B------:R-:W-:Y:S01]  /*0450*/  @!P2 SEL R26, R13, R24, !P3 ;  /* 0x000000180d1aa207 */ /* 0x000fe20005800000 */
[----:B------:R-:W-:Y:S01]  /*0460*/  IMAD.WIDE.U32 R12, R27, 0x4, R6 ;  /* 0x000000041b0c7825 */ /* 0x000fe200078e0006 */
[----:B------:R-:W2:Y:S04]  /*0470*/  LDG.E R24, desc[UR12][R14.64] ;  /* 0x0000000c0e187981 */ /* 0x000ea8000c1e1900 */
[----:B------:R0:W2:Y:S01]  /*0480*/  LDG.E R17, desc[UR12][R12.64] ;  /* 0x0000000c0c117981 */ /* 0x0000a2000c1e1900 */
[----:B-1----:R-:W-:Y:S02]  /*0490*/  SEL R18, R29, 0x1, !P2 ;  /* 0x000000011d127807 */ /* 0x002fe40005000000 */
[----:B------:R-:W-:Y:S02]  /*04a0*/  SEL R29, R28, R3, P0 ;  /* 0x000000031c1d7207 */ /* 0x000fe40000000000 */
[----:B------:R-:W-:-:S02]  /*04b0*/  LOP3.LUT P1, RZ, R18, 0xff, RZ, 0xc0, !PT ;  /* 0x000000ff12ff7812 */ /* 0x000fc4000782c0ff */
[----:B------:R-:W-:Y:S02]  /*04c0*/  @!P2 SEL R29, R28, R3, !P3 ;  /* 0x000000031c1da207 */ /* 0x000fe40005800000 */
[----:B0-----:R-:W-:Y:S02]  /*04d0*/  IADD3 R13, P0, PT, R25, UR6, RZ ;  /* 0x00000006190d7c10 */ /* 0x001fe4000ff1e0ff */
[----:B---3--:R-:W-:-:S03]  /*04e0*/  ISETP.NE.AND P3, PT, R16, R19, P1 ;  /* 0x000000131000720c */ /* 0x008fc60000f65270 */
[----:B------:R-:W-:Y:S01]  /*04f0*/  IMAD.X R28, RZ, RZ, UR7, P0 ;  /* 0x00000007ff1c7e24 */ /* 0x000fe200080e06ff */
[----:B------:R-:W-:Y:S01]  /*0500*/  ISETP.LT.U32.AND P0, PT, R13, R26, PT ;  /* 0x0000001a0d00720c */ /* 0x000fe20003f01070 */
[----:B------:R-:W-:-:S03]  /*0510*/  VIADD R3, R21, 0x300 ;  /* 0x0000030015037836 */ /* 0x000fc60000000000 */
[----:B------:R-:W-:Y:S01]  /*0520*/  ISETP.LT.AND.EX P0, PT, R28, R29, PT, P0 ;  /* 0x0000001d1c00720c */ /* 0x000fe20003f01300 */
[----:B------:R-:W-:-:S03]  /*0530*/  IMAD.WIDE.U32 R14, R3, 0x4, R10 ;  /* 0x00000004030e7825 */ /* 0x000fc600078e000a */
[CC--:B------:R-:W-:Y:S02]  /*0540*/  SEL R25, R13.reuse, R26.reuse, P0 ;  /* 0x0000001a0d197207 */ /* 0x0c0fe40000000000 */
[----:B------:R-:W-:Y:S01]  /*0550*/  @!P3 SEL R25, R13, R26, !P1 ;  /* 0x0000001a0d19b207 */ /* 0x000fe20004800000 */
[----:B------:R-:W-:Y:S01]  /*0560*/  IMAD.WIDE.U32 R12, R3, 0x4, R6 ;  /* 0x00000004030c7825 */ /* 0x000fe200078e0006 */
[----:B------:R-:W-:Y:S02]  /*0570*/  ISETP.NE.AND P2, PT, R16, R19, PT ;  /* 0x000000131000720c */ /* 0x000fe40003f45270 */
[----:B------:R-:W3:Y:S04]  /*0580*/  LDG.E R19, desc[UR12][R14.64] ;  /* 0x0000000c0e137981 */ /* 0x000ee8000c1e1900 */
[----:B------:R0:W3:Y:S01]  /*0590*/  LDG.E R16, desc[UR12][R12.64] ;  /* 0x0000000c0c107981 */ /* 0x0000e2000c1e1900 */
[----:B------:R-:W-:-:S04]  /*05a0*/  @!P1 SEL R18, RZ, 0x1, !P2 ;  /* 0x00000001ff129807 */ /* 0x000fc80005000000 */
[----:B------:R-:W-:-:S04]  /*05b0*/  SEL R18, R18, 0x1, !P3 ;  /* 0x0000000112127807 */ /* 0x000fc80005800000 */
[----:B------:R-:W-:Y:S02]  /*05c0*/  LOP3.LUT P2, RZ, R18, 0xff, RZ, 0xc0, !PT ;  /* 0x000000ff12ff7812 */ /* 0x000fe4000784c0ff */
[CC--:B0-----:R-:W-:Y:S02]  /*05d0*/  SEL R12, R28.reuse, R29.reuse, P0 ;  /* 0x0000001d1c0c7207 */ /* 0x0c1fe40000000000 */
[----:B------:R-:W-:Y:S02]  /*05e0*/  IADD3 R27, P0, PT, R27, UR6, RZ ;  /* 0x000000061b1b7c10 */ /* 0x000fe4000ff1e0ff */
[----:B------:R-:W-:-:S03]  /*05f0*/  @!P3 SEL R12, R28, R29, !P1 ;  /* 0x0000001d1c0cb207 */ /* 0x000fc60004800000 */
[----:B------:R-:W-:Y:S01]  /*0600*/  IMAD.X R29, RZ, RZ, UR7, P0 ;  /* 0x00000007ff1d7e24 */ /* 0x000fe200080e06ff */
[----:B------:R-:W-:-:S04]  /*0610*/  ISETP.LT.U32.AND P0, PT, R27, R25, PT ;  /* 0x000000191b00720c */ /* 0x000fc80003f01070 */
[----:B------:R-:W-:-:S04]  /*0620*/  ISETP.LT.AND.EX P0, PT, R29, R12, PT, P0 ;  /* 0x0000000c1d00720c */ /* 0x000fc80003f01300 */
[----:B------:R-:W-:Y:S02]  /*0630*/  SEL R26, R27, R25, P0 ;  /* 0x000000191b1a7207 */ /* 0x000fe40000000000 */
[CC--:B--2---:R-:W-:Y:S02]  /*0640*/  ISETP.NE.AND P3, PT, R17.reuse, R24.reuse, P2 ;  /* 0x000000181100720c */ /* 0x0c4fe40001765270 */
[----:B------:R-:W-:Y:S02]  /*0650*/  ISETP.NE.AND P1, PT, R17, R24, PT ;  /* 0x000000181100720c */ /* 0x000fe40003f25270 */
[----:B------:R-:W-:Y:S02]  /*0660*/  SEL R24, R29, R12, P0 ;  /* 0x0000000c1d187207 */ /* 0x000fe40000000000 */
[----:B------:R-:W-:-:S07]  /*0670*/  @!P2 SEL R18, RZ, 0x1, !P1 ;  /* 0x00000001ff12a807 */ /* 0x000fce0004800000 */
[----:B------:R-:W-:Y:S01]  /*0680*/  @!P3 SEL R26, R27, R25, !P2 ;  /* 0x000000191b1ab207 */ /* 0x000fe20005000000 */
[----:B------:R-:W-:Y:S01]  /*0690*/  VIADD R25, R21, 0x400 ;  /* 0x0000040015197836 */ /* 0x000fe20000000000 */
[----:B------:R-:W-:-:S03]  /*06a0*/  @!P3 SEL R24, R29, R12, !P2 ;  /* 0x0000000c1d18b207 */ /* 0x000fc60005000000 */
[----:B------:R-:W-:-:S04]  /*06b0*/  IMAD.WIDE.U32 R14, R25, 0x4, R10 ;  /* 0x00000004190e7825 */ /* 0x000fc800078e000a */
[----:B------:R-:W-:Y:S01]  /*06c0*/  IMAD.WIDE.U32 R12, R25, 0x4, R6 ;  /* 0x00000004190c7825 */ /* 0x000fe200078e0006 */
[----:B------:R-:W-:Y:S01]  /*06d0*/  IADD3 R17, P0, PT, R3, UR6, RZ ;  /* 0x0000000603117c10 */ /* 0x000fe2000ff1e0ff */
[----:B------:R-:W2:Y:S01]  /*06e0*/  LDG.E R14, desc[UR12][R14.64] ;  /* 0x0000000c0e0e7981 */ /* 0x000ea2000c1e1900 */
[----:B------:R-:W-:-:S03]  /*06f0*/  SEL R18, R18, 0x1, !P3 ;  /* 0x0000000112127807 */ /* 0x000fc60005800000 */
[----:B------:R0:W2:Y:S01]  /*0700*/  LDG.E R3, desc[UR12][R12.64] ;  /* 0x0000000c0c037981 */ /* 0x0000a2000c1e1900 */
[----:B------:R-:W-:Y:S01]  /*0710*/  LOP3.LUT P1, RZ, R18, 0xff, RZ, 0xc0, !PT ;  /* 0x000000ff12ff7812 */ /* 0x000fe2000782c0ff */
[----:B------:R-:W-:-:S03]  /*0720*/  IMAD.X R27, RZ, RZ, UR7, P0 ;  /* 0x00000007ff1b7e24 */ /* 0x000fc600080e06ff */
[CC--:B---3--:R-:W-:Y:S02]  /*0730*/  ISETP.NE.AND P3, PT, R16.reuse, R19.reuse, P1 ;  /* 0x000000131000720c */ /* 0x0c8fe40000f65270 */
[----:B------:R-:W-:Y:S02]  /*0740*/  ISETP.LT.U32.AND P0, PT, R17, R26, PT ;  /* 0x0000001a1100720c */ /* 0x000fe40003f01070 */
[----:B------:R-:W-:Y:S02]  /*0750*/  ISETP.NE.AND P2, PT, R16, R19, PT ;  /* 0x000000131000720c */ /* 0x000fe40003f45270 */
[----:B------:R-:W-:Y:S01]  /*0760*/  ISETP.LT.AND.EX P0, PT, R27, R24, PT, P0 ;  /* 0x000000181b00720c */ /* 0x000fe20003f01300 */
[----:B------:R-:W-:-:S03]  /*0770*/  VIADD R19, R21, 0x500 ;  /* 0x0000050015137836 */ /* 0x000fc60000000000 */
[-C--:B------:R-:W-:Y:S01]  /*0780*/  SEL R28, R17, R26.reuse, P0 ;  /* 0x0000001a111c7207 */ /* 0x080fe20000000000 */
[----:B0-----:R-:W-:Y:S02]  /*0790*/  IMAD.WIDE.U32 R12, R19, 0x4, R10 ;  /* 0x00000004130c7825 */ /* 0x001fe400078e000a */
[----:B------:R-:W-:Y:S02]  /*07a0*/  @!P3 SEL R28, R17, R26, !P1 ;  /* 0x0000001a111cb207 */ /* 0x000fe40004800000 */
[----:B------:R-:W-:Y:S01]  /*07b0*/  IMAD.WIDE.U32 R16, R19, 0x4, R6 ;  /* 0x0000000413107825 */ /* 0x000fe200078e0006 */
[----:B------:R-:W3:Y:S05]  /*07c0*/  LDG.E R29, desc[UR12][R12.64] ;  /* 0x0000000c0c1d7981 */ /* 0x000eea000c1e1900 */
[----:B------:R0:W3:Y:S01]  /*07d0*/  LDG.E R16, desc[UR12][R16.64] ;  /* 0x0000000c10107981 */ /* 0x0000e2000c1e1900 */
[----:B------:R-:W-:-:S04]  /*07e0*/  @!P1 SEL R18, RZ, 0x1, !P2 ;  /* 0x00000001ff129807 */ /* 0x000fc80005000000 */
[----:B------:R-:W-:Y:S02]  /*07f0*/  SEL R26, R18, 0x1, !P3 ;  /* 0x00000001121a7807 */ /* 0x000fe40005800000 */
[-C--:B------:R-:W-:Y:S02]  /*0800*/  SEL R15, R27, R24.reuse, P0 ;  /* 0x000000181b0f7207 */ /* 0x080fe40000000000 */
[----:B------:R-:W-:Y:S02]  /*0810*/  LOP3.LUT P2, RZ, R26, 0xff, RZ, 0xc0, !PT ;  /* 0x000000ff1aff7812 */ /* 0x000fe4000784c0ff */
[----:B------:R-:W-:Y:S02]  /*0820*/  IADD3 R25, P0, PT, R25, UR6, RZ ;  /* 0x0000000619197c10 */ /* 0x000fe4000ff1e0ff */
[----:B------:R-:W-:-:S03]  /*0830*/  @!P3 SEL R15, R27, R24, !P1 ;  /* 0x000000181b0fb207 */ /* 0x000fc60004800000 */
[----:B------:R-:W-:Y:S01]  /*0840*/  IMAD.X R27, RZ, RZ, UR7, P0 ;  /* 0x00000007ff1b7e24 */ /* 0x000fe200080e06ff */
[----:B------:R-:W-:-:S04]  /*0850*/  ISETP.LT.U32.AND P0, PT, R25, R28, PT ;  /* 0x0000001c1900720c */ /* 0x000fc80003f01070 */
[----:B------:R-:W-:-:S04]  /*0860*/  ISETP.LT.AND.EX P0, PT, R27, R15, PT, P0 ;  /* 0x0000000f1b00720c */ /* 0x000fc80003f01300 */
[----:B------:R-:W-:Y:S02]  /*0870*/  SEL R18, R27, R15, P0 ;  /* 0x0000000f1b127207 */ /* 0x000fe40000000000 */
[----:B0-----:R-:W-:Y:S02]  /*0880*/  SEL R17, R25, R28, P0 ;  /* 0x0000001c19117207 */ /* 0x001fe40000000000 */
[CC--:B--2---:R-:W-:Y:S02]  /*0890*/  ISETP.NE.AND P3, PT, R3.reuse, R14.reuse, P2 ;  /* 0x0000000e0300720c */ /* 0x0c4fe40001765270 */
[----:B------:R-:W-:Y:S01]  /*08a0*/  ISETP.NE.AND P1, PT, R3, R14, PT ;  /* 0x0000000e0300720c */ /* 0x000fe20003f25270 */
[----:B------:R-:W-:-:S03]  /*08b0*/  VIADD R3, R21, 0x600 ;  /* 0x0000060015037836 */ /* 0x000fc60000000000 */
[----:B------:R-:W-:Y:S01]  /*08c0*/  @!P2 SEL R26, RZ, 0x1, !P1 ;  /* 0x00000001ff1aa807 */ /* 0x000fe20004800000 */
[----:B------:R-:W-:-:S06]  /*08d0*/  IMAD.WIDE.U32 R12, R3, 0x4, R6 ;  /* 0x00000004030c7825 */ /* 0x000fcc00078e0006 */
[----:B------:R-:W-:Y:S01]  /*08e0*/  @!P3 SEL R18, R27, R15, !P2 ;  /* 0x0000000f1b12b207 */ /* 0x000fe20005000000 */
[----:B------:R-:W-:Y:S01]  /*08f0*/  IMAD.WIDE.U32 R14, R3, 0x4, R10 ;  /* 0x00000004030e7825 */ /* 0x000fe200078e000a */
[----:B------:R-:W-:Y:S02]  /*0900*/  SEL R24, R26, 0x1, !P3 ;  /* 0x000000011a187807 */ /* 0x000fe40005800000 */
[----:B------:R-:W-:Y:S02]  /*0910*/  IADD3 R26, P1, PT, R19, UR6, RZ ;  /* 0x00000006131a7c10 */ /* 0x000fe4000ff3e0ff */
[----:B------:R0:W2:Y:S01]  /*0920*/  LDG.E R19, desc[UR12][R12.64] ;  /* 0x0000000c0c137981 */ /* 0x0000a2000c1e1900 */
[----:B------:R-:W-:-:S03]  /*0930*/  @!P3 SEL R17, R25, R28, !P2 ;  /* 0x0000001c1911b207 */ /* 0x000fc60005000000 */
[----:B------:R1:W2:Y:S01]  /*0940*/  LDG.E R14, desc[UR12][R14.64] ;  /* 0x0000000c0e0e7981 */ /* 0x0002a2000c1e1900 */
[----:B------:R-:W-:Y:S01]  /*0950*/  LOP3.LUT P2, RZ, R24, 0xff, RZ, 0xc0, !PT ;  /* 0x000000ff18ff7812 */ /* 0x000fe2000784c0ff */
[----:B------:R-:W-:-:S03]  /*0960*/  IMAD.X R25, RZ, RZ, UR7, P1 ;  /* 0x00000007ff197e24 */ /* 0x000fc600088e06ff */
[----:B---3--:R-:W-:Y:S02]  /*0970*/  ISETP.NE.AND P3, PT, R16, R29, P2 ;  /* 0x0000001d1000720c */ /* 0x008fe40001765270 */
[----:B------:R-:W-:Y:S02]  /*0980*/  ISETP.LT.U32.AND P0, PT, R26, R17, PT ;  /* 0x000000111a00720c */ /* 0x000fe40003f01070 */
[----:B------:R-:W-:Y:S02]  /*0990*/  ISETP.NE.AND P1, PT, R16, R29, PT ;  /* 0x0000001d1000720c */ /* 0x000fe40003f25270 */
[----:B------:R-:W-:Y:S01]  /*09a0*/  ISETP.LT.AND.EX P0, PT, R25, R18, PT, P0 ;  /* 0x000000121900720c */ /* 0x000fe20003f01300 */
[----:B------:R-:W-:-:S03]  /*09b0*/  VIADD R29, R21, 0x700 ;  /* 0x00000700151d7836 */ /* 0x000fc60000000000 */
[CC--:B------:R-:W-:Y:S01]  /*09c0*/  SEL R27, R26.reuse, R17.reuse, P0 ;  /* 0x000000111a1b7207 */ /* 0x0c0fe20000000000 */
[C---:B0-----:R-:W-:Y:S02]  /*09d0*/  IMAD.WIDE.U32 R12, R29.reuse, 0x4, R10 ;  /* 0x000000041d0c7825 */ /* 0x041fe400078e000a */
[----:B------:R-:W-:Y:S02]  /*09e0*/  @!P3 SEL R27, R26, R17, !P2 ;  /* 0x000000111a1bb207 */ /* 0x000fe40005000000 */
[----:B------:R-:W-:Y:S02]  /*09f0*/  IMAD.WIDE.U32 R16, R29, 0x4, R6 ;  /* 0x000000041d107825 */ /* 0x000fe400078e0006 */
[----:B------:R-:W3:Y:S04]  /*0a00*/  LDG.E R13, desc[UR12][R12.64] ;  /* 0x0000000c0c0d7981 */ /* 0x000ee8000c1e1900 */
[----:B------:R0:W3:Y:S01]  /*0a10*/  LDG.E R16, desc[UR12][R16.64] ;  /* 0x0000000c10107981 */ /* 0x0000e2000c1e1900 */
[----:B------:R-:W-:-:S04]  /*0a20*/  @!P2 SEL R24, RZ, 0x1, !P1 ;  /* 0x00000001ff18a807 */ /* 0x000fc80004800000 */
[----:B------:R-:W-:Y:S02]  /*0a30*/  SEL R24, R24, 0x1, !P3 ;  /* 0x0000000118187807 */ /* 0x000fe40005800000 */
[-C--:B-1----:R-:W-:Y:S02]  /*0a40*/  SEL R15, R25, R18.reuse, P0 ;  /* 0x00000012190f7207 */ /* 0x082fe40000000000 */
[----:B------:R-:W-:Y:S02]  /*0a50*/  LOP3.LUT P1, RZ, R24, 0xff, RZ, 0xc0, !PT ;  /* 0x000000ff18ff7812 */ /* 0x000fe4000782c0ff */
[----:B------:R-:W-:Y:S02]  /*0a60*/  IADD3 R26, P0, PT, R3, UR6, RZ ;  /* 0x00000006031a7c10 */ /* 0x000fe4000ff1e0ff */
[----:B------:R-:W-:Y:S01]  /*0a70*/  @!P3 SEL R15, R25, R18, !P2 ;  /* 0x00000012190fb207 */ /* 0x000fe20005000000 */
[----:B------:R-:W-:Y:S02]  /*0a80*/  VIADD R22, R22, 0x8 ;  /* 0x0000000816167836 */ /* 0x000fe40000000000 */
[----:B------:R-:W-:-:S02]  /*0a90*/  VIADD R5, R5, 0x800 ;  /* 0x0000080005057836 */ /* 0x000fc40000000000 */
[----:B------:R-:W-:Y:S01]  /*0aa0*/  VIADD R21, R21, 0x800 ;  /* 0x0000080015157836 */ /* 0x000fe20000000000 */
[CC--:B--2---:R-:W-:Y:S02]  /*0ab0*/  ISETP.NE.AND P2, PT, R19.reuse, R14.reuse, PT ;  /* 0x0000000e1300720c */ /* 0x0c4fe40003f45270 */
[----:B------:R-:W-:Y:S01]  /*0ac0*/  ISETP.NE.AND P3, PT, R19, R14, P1 ;  /* 0x0000000e1300720c */ /* 0x000fe20000f65270 */
[----:B------:R-:W-:Y:S01]  /*0ad0*/  IMAD.X R14, RZ, RZ, UR7, P0 ;  /* 0x00000007ff0e7e24 */ /* 0x000fe200080e06ff */
[----:B------:R-:W-:-:S04]  /*0ae0*/  ISETP.LT.U32.AND P0, PT, R26, R27, PT ;  /* 0x0000001b1a00720c */ /* 0x000fc80003f01070 */
[----:B------:R-:W-:Y:S02]  /*0af0*/  ISETP.LT.AND.EX P0, PT, R14, R15, PT, P0 ;  /* 0x0000000f0e00720c */ /* 0x000fe40003f01300 */
[----:B------:R-:W-:Y:S02]  /*0b00*/  @!P1 SEL R24, RZ, 0x1, !P2 ;  /* 0x00000001ff189807 */ /* 0x000fe40005000000 */
[----:B------:R-:W-:Y:S02]  /*0b10*/  SEL R18, R26, R27, P0 ;  /* 0x0000001b1a127207 */ /* 0x000fe40000000000 */
[----:B0-----:R-:W-:Y:S02]  /*0b20*/  SEL R17, R14, R15, P0 ;  /* 0x0000000f0e117207 */ /* 0x001fe40000000000 */
[----:B------:R-:W-:Y:S02]  /*0b30*/  IADD3 R29, P0, PT, R29, UR6, RZ ;  /* 0x000000061d1d7c10 */ /* 0x000fe4000ff1e0ff */
[----:B------:R-:W-:-:S02]  /*0b40*/  @!P3 SEL R18, R26, R27, !P1 ;  /* 0x0000001b1a12b207 */ /* 0x000fc40004800000 */
[----:B------:R-:W-:Y:S01]  /*0b50*/  @!P3 SEL R17, R14, R15, !P1 ;  /* 0x0000000f0e11b207 */ /* 0x000fe20004800000 */
[----:B------:R-:W-:Y:S01]  /*0b60*/  IMAD.X R14, RZ, RZ, UR7, P0 ;  /* 0x00000007ff0e7e24 */ /* 0x000fe200080e06ff */
[----:B------:R-:W-:Y:S02]  /*0b70*/  SEL R12, R24, 0x1, !P3 ;  /* 0x00000001180c7807 */ /* 0x000fe40005800000 */
[----:B------:R-:W-:Y:S02]  /*0b80*/  ISETP.LT.U32.AND P0, PT, R29, R18, PT ;  /* 0x000000121d00720c */ /* 0x000fe40003f01070 */
[----:B------:R-:W-:Y:S02]  /*0b90*/  LOP3.LUT P2, RZ, R12, 0xff, RZ, 0xc0, !PT ;  /* 0x000000ff0cff7812 */ /* 0x000fe4000784c0ff */
[----:B------:R-:W-:-:S04]  /*0ba0*/  ISETP.LT.AND.EX P0, PT, R14, R17, PT, P0 ;  /* 0x000000110e00720c */ /* 0x000fc80003f01300 */
[----:B------:R-:W-:Y:S02]  /*0bb0*/  SEL R24, R29, R18, P0 ;  /* 0x000000121d187207 */ /* 0x000fe40000000000 */
[----:B------:R-:W-:Y:S02]  /*0bc0*/  SEL R3, R14, R17, P0 ;  /* 0x000000110e037207 */ /* 0x000fe40000000000 */
[----:B------:R-:W-:Y:S02]  /*0bd0*/  ISETP.NE.AND P0, PT, R22, RZ, PT ;  /* 0x000000ff1600720c */ /* 0x000fe40003f05270 */
[CC--:B---3--:R-:W-:Y:S02]  /*0be0*/  ISETP.NE.AND P3, PT, R16.reuse, R13.reuse, P2 ;  /* 0x0000000d1000720c */ /* 0x0c8fe40001765270 */
[----:B------:R-:W-:-:S04]  /*0bf0*/  ISETP.NE.AND P1, PT, R16, R13, PT ;  /* 0x0000000d1000720c */ /* 0x000fc80003f25270 */
[----:B------:R-:W-:-:S04]  /*0c00*/  @!P2 SEL R12, RZ, 0x1, !P1 ;  /* 0x00000001ff0ca807 */ /* 0x000fc80004800000 */
[----:B------:R-:W-:-:S03]  /*0c10*/  SEL R12, R12, 0x1, !P3 ;  /* 0x000000010c0c7807 */ /* 0x000fc60005800000 */
[----:B------:R-:W-:Y:S02]  /*0c20*/  @!P3 SEL R24, R29, R18, !P2 ;  /* 0x000000121d18b207 */ /* 0x000fe40005000000 */
[----:B------:R-:W-:Y:S02]  /*0c30*/  @!P3 SEL R3, R14, R17, !P2 ;  /* 0x000000110e03b207 */ /* 0x000fe40005000000 */
[----:B------:R-:W-:Y:S01]  /*0c40*/  PRMT R26, R12, 0x7610, R26 ;  /* 0x000076100c1a7816 */ /* 0x000fe2000000001a */
[----:B------:R-:W-:Y:S06]  /*0c50*/  @P0 BRA `(.L_x_271) ;  /* 0xfffffff400a80947 */ /* 0x000fec000383ffff */
[----:B------:R-:W-:Y:S05]  /*0c60*/  BSYNC.RECONVERGENT B3 ;  /* 0x0000000000037941 */ /* 0x000fea0003800200 */
.L_x_270:
[----:B------:R-:W-:-:S07]  /*0c70*/  VIADD R22, R5, 0xfffffc00 ;  /* 0xfffffc0005167836 */ /* 0x000fce0000000000 */
.L_x_269:
[----:B------:R-:W-:Y:S05]  /*0c80*/  BSYNC.RECONVERGENT B2 ;  /* 0x0000000000027941 */ /* 0x000fea0003800200 */
.L_x_268:
[----:B------:R-:W-:-:S13]  /*0c90*/  ISETP.NE.AND P0, PT, R23, RZ, PT ;  /* 0x000000ff1700720c */ /* 0x000fda0003f05270 */
[----:B------:R-:W-:Y:S05]  /*0ca0*/  @!P0 BRA `(.L_x_267) ;  /* 0x00000008005c8947 */ /* 0x000fea0003800000 */
[----:B------:R-:W-:Y:S01]  /*0cb0*/  ISETP.GE.U32.AND P0, PT, R23, 0x4, PT ;  /* 0x000000041700780c */ /* 0x000fe20003f06070 */
[----:B------:R-:W-:Y:S01]  /*0cc0*/  BSSY.RECONVERGENT B2, `(.L_x_272) ;  /* 0x000004f000027945 */ /* 0x000fe20003800200 */
[----:B------:R-:W-:-:S11]  /*0cd0*/  LOP3.LUT P1, R6, R20, 0x3, RZ, 0xc0, !PT ;  /* 0x0000000314067812 */ /* 0x000fd6000782c0ff */
[----:B------:R-:W-:Y:S05]  /*0ce0*/  @!P0 BRA `(.L_x_273) ;  /* 0x0000000400308947 */ /* 0x000fea0003800000 */
[----:B------:R-:W0:Y:S01]  /*0cf0*/  LDC.64 R10, c[0x0][0x380] ;  /* 0x0000e000ff0a7b82 */ /* 0x000e220000000a00 */
[----:B------:R-:W-:Y:S01]  /*0d00*/  IMAD.IADD R7, R9, 0x1, R22 ;  /* 0x0000000109077824 */ /* 0x000fe200078e0216 */
[----:B------:R-:W1:Y:S06]  /*0d10*/  LDCU.64 UR8, c[0x0][0x3a0] ;  /* 0x00007400ff0877ac */ /* 0x000e6c0008000a00 */
[----:B------:R-:W2:Y:S01]  /*0d20*/  LDC.64 R12, c[0x0][0x388] ;  /* 0x0000e200ff0c7b82 */ /* 0x000ea20000000a00 */
[----:B0-----:R-:W-:-:S06]  /*0d30*/  IMAD.WIDE.U32 R28, R7, 0x4, R10 ;  /* 0x00000004071c7825 */ /* 0x001fcc00078e000a */
[----:B------:R-:W3:Y:S01]  /*0d40*/  LDG.E R28, desc[UR12][R28.64] ;  /* 0x0000000c1c1c7981 */ /* 0x000ee2000c1e1900 */
[----:B--2---:R-:W-:-:S05]  /*0d50*/  IMAD.WIDE.U32 R14, R7, 0x4, R12 ;  /* 0x00000004070e7825 */ /* 0x004fca00078e000c */
[----:B------:R0:W3:Y:S01]  /*0d60*/  LDG.E R5, desc[UR12][R14.64] ;  /* 0x0000000c0e057981 */ /* 0x0000e2000c1e1900 */
[----:B------:R-:W-:-:S04]  /*0d70*/  VIADD R23, R7, 0x100 ;  /* 0x0000010007177836 */ /* 0x000fc80000000000 */
[----:B------:R-:W-:-:S04]  /*0d80*/  IMAD.WIDE.U32 R16, R23, 0x4, R12 ;  /* 0x0000000417107825 */ /* 0x000fc800078e000c */
[----:B0-----:R-:W-:Y:S02]  /*0d90*/  IMAD.WIDE.U32 R14, R23, 0x4, R10 ;  /* 0x00000004170e7825 */ /* 0x001fe400078e000a */
[----:B------:R-:W2:Y:S04]  /*0da0*/  LDG.E R16, desc[UR12][R16.64] ;  /* 0x0000000c10107981 */ /* 0x000ea8000c1e1900 */
[----:B------:R-:W2:Y:S01]  /*0db0*/  LDG.E R25, desc[UR12][R14.64] ;  /* 0x0000000c0e197981 */ /* 0x000ea2000c1e1900 */
[----:B------:R-:W-:-:S04]  /*0dc0*/  VIADD R27, R7, 0x200 ;  /* 0x00000200071b7836 */ /* 0x000fc80000000000 */
[----:B------:R-:W-:-:S04]  /*0dd0*/  IMAD.WIDE.U32 R18, R27, 0x4, R10 ;  /* 0x000000041b127825 */ /* 0x000fc800078e000a */
[----:B------:R-:W-:Y:S02]  /*0de0*/  IMAD.WIDE.U32 R20, R27, 0x4, R12 ;  /* 0x000000041b147825 */ /* 0x000fe400078e000c */
[----:B------:R-:W4:Y:S04]  /*0df0*/  LDG.E R18, desc[UR12][R18.64] ;  /* 0x0000000c12127981 */ /* 0x000f28000c1e1900 */
[----:B------:R0:W4:Y:S01]  /*0e00*/  LDG.E R21, desc[UR12][R20.64] ;  /* 0x0000000c14157981 */ /* 0x000122000c1e1900 */
[----:B------:R-:W-:-:S04]  /*0e10*/  VIADD R29, R7, 0x300 ;  /* 0x00000300071d7836 */ /* 0x000fc80000000000 */
[----:B------:R-:W-:-:S04]  /*0e20*/  IMAD.WIDE.U32 R10, R29, 0x4, R10 ;  /* 0x000000041d0a7825 */ /* 0x000fc800078e000a */
[----:B------:R-:W-:Y:S02]  /*0e30*/  IMAD.WIDE.U32 R12, R29, 0x4, R12 ;  /* 0x000000041d0c7825 */ /* 0x000fe400078e000c */
[----:B------:R-:W5:Y:S04]  /*0e40*/  LDG.E R10, desc[UR12][R10.64] ;  /* 0x0000000c0a0a7981 */ /* 0x000f68000c1e1900 */
[----:B------:R3:W5:Y:S01]  /*0e50*/  LDG.E R13, desc[UR12][R12.64] ;  /* 0x0000000c0c0d7981 */ /* 0x000762000c1e1900 */
[----:B------:R-:W-:Y:S02]  /*0e60*/  LOP3.LUT P3, RZ, R26, 0xff, RZ, 0xc0, !PT ;  /* 0x000000ff1aff7812 */ /* 0x000fe4000786c0ff */
[----:B-1----:R-:W-:-:S05]  /*0e70*/  IADD3 R7, P2, PT, R7, UR8, RZ ;  /* 0x0000000807077c10 */ /* 0x002fca000ff5e0ff */
[----:B0-----:R-:W-:Y:S01]  /*0e80*/  IMAD.X R20, RZ, RZ, UR9, P2 ;  /* 0x00000009ff147e24 */ /* 0x001fe200090e06ff */
[----:B------:R-:W-:Y:S01]  /*0e90*/  IADD3 R23, P5, PT, R23, UR8, RZ ;  /* 0x0000000817177c10 */ /* 0x000fe2000ffbe0ff */
[----:B------:R-:W-:Y:S01]  /*0ea0*/  VIADD R22, R22, 0x400 ;  /* 0x0000040016167836 */ /* 0x000fe20000000000 */
[CC--:B---3--:R-:W-:Y:S02]  /*0eb0*/  ISETP.NE.AND P0, PT, R28.reuse, R5.reuse, PT ;  /* 0x000000051c00720c */ /* 0x0c8fe40003f05270 */
        /* <DEDUP_REMOVED lines=12> */
[----:B------:R-:W-:Y:S01]  /*0f80*/  @!P2 SEL R26, RZ, 0x1, !P0 ;  /* 0x00000001ff1aa807 */ /* 0x000fe20004000000 */
[----:B------:R-:W-:-:S03]  /*0f90*/  IMAD.X R3, RZ, RZ, UR9, P5 ;  /* 0x00000009ff037e24 */ /* 0x000fc6000a8e06ff */
[----:B------:R-:W-:Y:S02]  /*0fa0*/  SEL R26, R26, 0x1, !P4 ;  /* 0x000000011a1a7807 */ /* 0x000fe40006000000 */
[----:B------:R-:W-:Y:S02]  /*0fb0*/  ISETP.LT.U32.AND P0, PT, R23, R12, PT ;  /* 0x0000000c1700720c */ /* 0x000fe40003f01070 */
[----:B------:R-:W-:Y:S02]  /*0fc0*/  LOP3.LUT P3, RZ, R26, 0xff, RZ, 0xc0, !PT ;  /* 0x000000ff1aff7812 */ /* 0x000fe4000786c0ff */
[----:B------:R-:W-:-:S04]  /*0fd0*/  ISETP.LT.AND.EX P0, PT, R3, R14, PT, P0 ;  /* 0x0000000e0300720c */ /* 0x000fc80003f01300 */
[----:B------:R-:W-:Y:S02]  /*0fe0*/  SEL R16, R23, R12, P0 ;  /* 0x0000000c17107207 */ /* 0x000fe40000000000 */
[----:B------:R-:W-:Y:S02]  /*0ff0*/  SEL R20, R3, R14, P0 ;  /* 0x0000000e03147207 */ /* 0x000fe40000000000 */
[----:B------:R-:W-:Y:S02]  /*1000*/  @!P4 SEL R16, R23, R12, !P2 ;  /* 0x0000000c1710c207 */ /* 0x000fe40005000000 */
[----:B------:R-:W-:Y:S02]  /*1010*/  @!P4 SEL R20, R3, R14, !P2 ;  /* 0x0000000e0314c207 */ /* 0x000fe40005000000 */
[----:B------:R-:W-:Y:S02]  /*1020*/  IADD3 R27, P0, PT, R27, UR8, RZ ;  /* 0x000000081b1b7c10 */ /* 0x000fe4000ff1e0ff */
[----:B----4-:R-:W-:-:S02]  /*1030*/  ISETP.NE.AND P2, PT, R18, R21, PT ;  /* 0x000000151200720c */ /* 0x010fc40003f45270 */
[----:B------:R-:W-:Y:S01]  /*1040*/  ISETP.NE.AND P4, PT, R18, R21, P3 ;  /* 0x000000151200720c */ /* 0x000fe20001f85270 */
[----:B------:R-:W-:Y:S01]  /*1050*/  IMAD.X R3, RZ, RZ, UR9, P0 ;  /* 0x00000009ff037e24 */ /* 0x000fe200080e06ff */
[----:B------:R-:W-:Y:S02]  /*1060*/  @!P3 SEL R26, RZ, 0x1, !P2 ;  /* 0x00000001ff1ab807 */ /* 0x000fe40005000000 */
[----:B------:R-:W-:Y:S02]  /*1070*/  ISETP.LT.U32.AND P0, PT, R27, R16, PT ;  /* 0x000000101b00720c */ /* 0x000fe40003f01070 */
[----:B------:R-:W-:Y:S02]  /*1080*/  SEL R26, R26, 0x1, !P4 ;  /* 0x000000011a1a7807 */ /* 0x000fe40006000000 */
[----:B------:R-:W-:Y:S02]  /*1090*/  ISETP.LT.AND.EX P0, PT, R3, R20, PT, P0 ;  /* 0x000000140300720c */ /* 0x000fe40003f01300 */
[----:B------:R-:W-:-:S02]  /*10a0*/  LOP3.LUT P2, RZ, R26, 0xff, RZ, 0xc0, !PT ;  /* 0x000000ff1aff7812 */ /* 0x000fc4000784c0ff */
[----:B------:R-:W-:Y:S02]  /*10b0*/  IADD3 R29, P5, PT, R29, UR8, RZ ;  /* 0x000000081d1d7c10 */ /* 0x000fe4000ffbe0ff */
[----:B------:R-:W-:Y:S02]  /*10c0*/  SEL R12, R27, R16, P0 ;  /* 0x000000101b0c7207 */ /* 0x000fe40000000000 */
[----:B------:R-:W-:Y:S02]  /*10d0*/  SEL R14, R3, R20, P0 ;  /* 0x00000014030e7207 */ /* 0x000fe40000000000 */
[----:B------:R-:W-:Y:S02]  /*10e0*/  @!P4 SEL R12, R27, R16, !P3 ;  /* 0x000000101b0cc207 */ /* 0x000fe40005800000 */
[----:B------:R-:W-:Y:S02]  /*10f0*/  @!P4 SEL R14, R3, R20, !P3 ;  /* 0x00000014030ec207 */ /* 0x000fe40005800000 */
[----:B-----5:R-:W-:Y:S01]  /*1100*/  ISETP.NE.AND P4, PT, R10, R13, P2 ;  /* 0x0000000d0a00720c */ /* 0x020fe20001785270 */
[----:B------:R-:W-:Y:S01]  /*1110*/  IMAD.X R5, RZ, RZ, UR9, P5 ;  /* 0x00000009ff057e24 */ /* 0x000fe2000a8e06ff */
[----:B------:R-:W-:-:S02]  /*1120*/  ISETP.LT.U32.AND P0, PT, R29, R12, PT ;  /* 0x0000000c1d00720c */ /* 0x000fc40003f01070 */
[----:B------:R-:W-:Y:S02]  /*1130*/  ISETP.NE.AND P3, PT, R10, R13, PT ;  /* 0x0000000d0a00720c */ /* 0x000fe40003f65270 */
[----:B------:R-:W-:Y:S02]  /*1140*/  ISETP.LT.AND.EX P0, PT, R5, R14, PT, P0 ;  /* 0x0000000e0500720c */ /* 0x000fe40003f01300 */
[----:B------:R-:W-:Y:S02]  /*1150*/  @!P2 SEL R26, RZ, 0x1, !P3 ;  /* 0x00000001ff1aa807 */ /* 0x000fe40005800000 */
[----:B------:R-:W-:Y:S02]  /*1160*/  SEL R24, R29, R12, P0 ;  /* 0x0000000c1d187207 */ /* 0x000fe40000000000 */
[----:B------:R-:W-:Y:S02]  /*1170*/  SEL R3, R5, R14, P0 ;  /* 0x0000000e05037207 */ /* 0x000fe40000000000 */
[----:B------:R-:W-:-:S02]  /*1180*/  SEL R26, R26, 0x1, !P4 ;  /* 0x000000011a1a7807 */ /* 0x000fc40006000000 */
[----:B------:R-:W-:Y:S02]  /*1190*/  @!P4 SEL R24, R29, R12, !P2 ;  /* 0x0000000c1d18c207 */ /* 0x000fe40005000000 */
[----:B------:R-:W-:-:S07]  /*11a0*/  @!P4 SEL R3, R5, R14, !P2 ;  /* 0x0000000e0503c207 */ /* 0x000fce0005000000 */
.L_x_273:
[----:B------:R-:W-:Y:S05]  /*11b0*/  BSYNC.RECONVERGENT B2 ;  /* 0x0000000000027941 */ /* 0x000fea0003800200 */
.L_x_272:
[----:B------:R-:W-:Y:S05]  /*11c0*/  @!P1 BRA `(.L_x_267) ;  /* 0x0000000400149947 */ /* 0x000fea0003800000 */
[----:B------:R-:W-:Y:S01]  /*11d0*/  ISETP.NE.AND P0, PT, R6, 0x1, PT ;  /* 0x000000010600780c */ /* 0x000fe20003f05270 */
[----:B------:R-:W-:Y:S01]  /*11e0*/  BSSY.RECONVERGENT B2, `(.L_x_274) ;  /* 0x000002b000027945 */ /* 0x000fe20003800200 */
[----:B------:R-:W-:-:S11]  /*11f0*/  LOP3.LUT P1, RZ, R8, 0x100, RZ, 0xc0, !PT ;  /* 0x0000010008ff7812 */ /* 0x000fd6000782c0ff */
[----:B------:R-:W-:Y:S05]  /*1200*/  @!P0 BRA `(.L_x_275) ;  /* 0x0000000000a08947 */ /* 0x000fea0003800000 */
[----:B------:R-:W0:Y:S01]  /*1210*/  LDC.64 R10, c[0x0][0x380] ;  /* 0x0000e000ff0a7b82 */ /* 0x000e220000000a00 */
[----:B------:R-:W-:Y:S01]  /*1220*/  IMAD.IADD R5, R9, 0x1, R22 ;  /* 0x0000000109057824 */ /* 0x000fe200078e0216 */
[----:B------:R-:W1:Y:S06]  /*1230*/  LDCU.64 UR8, c[0x0][0x3a0] ;  /* 0x00007400ff0877ac */ /* 0x000e6c0008000a00 */
[----:B------:R-:W2:Y:S01]  /*1240*/  LDC.64 R6, c[0x0][0x388] ;  /* 0x0000e200ff067b82 */ /* 0x000ea20000000a00 */
[C---:B------:R-:W-:Y:S02]  /*1250*/  VIADD R17, R5.reuse, 0x100 ;  /* 0x0000010005117836 */ /* 0x040fe40000000000 */
[----:B0-----:R-:W-:-:S06]  /*1260*/  IMAD.WIDE.U32 R12, R5, 0x4, R10 ;  /* 0x00000004050c7825 */ /* 0x001fcc00078e000a */
[----:B------:R-:W3:Y:S01]  /*1270*/  LDG.E R12, desc[UR12][R12.64] ;  /* 0x0000000c0c0c7981 */ /* 0x000ee2000c1e1900 */
[----:B--2---:R-:W-:-:S06]  /*1280*/  IMAD.WIDE.U32 R14, R5, 0x4, R6 ;  /* 0x00000004050e7825 */ /* 0x004fcc00078e0006 */
[----:B------:R-:W3:Y:S01]  /*1290*/  LDG.E R15, desc[UR12][R14.64] ;  /* 0x0000000c0e0f7981 */ /* 0x000ee2000c1e1900 */
[----:B------:R-:W-:-:S04]  /*12a0*/  IMAD.WIDE.U32 R10, R17, 0x4, R10 ;  /* 0x00000004110a7825 */ /* 0x000fc800078e000a */
[----:B------:R-:W-:Y:S02]  /*12b0*/  IMAD.WIDE.U32 R6, R17, 0x4, R6 ;  /* 0x0000000411067825 */ /* 0x000fe400078e0006 */
[----:B------:R-:W2:Y:S04]  /*12c0*/  LDG.E R10, desc[UR12][R10.64] ;  /* 0x0000000c0a0a7981 */ /* 0x000ea8000c1e1900 */
[----:B------:R0:W2:Y:S01]  /*12d0*/  LDG.E R19, desc[UR12][R6.64] ;  /* 0x0000000c06137981 */ /* 0x0000a2000c1e1900 */
[----:B------:R-:W-:Y:S02]  /*12e0*/  LOP3.LUT P2, RZ, R26, 0xff, RZ, 0xc0, !PT ;  /* 0x000000ff1aff7812 */ /* 0x000fe4000784c0ff */
[----:B-1----:R-:W-:-:S04]  /*12f0*/  IADD3 R5, P4, PT, R5, UR8, RZ ;  /* 0x0000000805057c10 */ /* 0x002fc8000ff9e0ff */
[----:B------:R-:W-:Y:S01]  /*1300*/  ISETP.LT.U32.AND P0, PT, R5, R24, PT ;  /* 0x000000180500720c */ /* 0x000fe20003f01070 */
[----:B------:R-:W-:-:S05]  /*1310*/  IMAD.X R8, RZ, RZ, UR9, P4 ;  /* 0x00000009ff087e24 */ /* 0x000fca000a0e06ff */
[----:B------:R-:W-:-:S04]  /*1320*/  ISETP.LT.AND.EX P0, PT, R8, R3, PT, P0 ;  /* 0x000000030800720c */ /* 0x000fc80003f01300 */
[----:B0-----:R-:W-:Y:S02]  /*1330*/  SEL R6, R5, R24, P0 ;  /* 0x0000001805067207 */ /* 0x001fe40000000000 */
[----:B------:R-:W-:Y:S01]  /*1340*/  SEL R7, R8, R3, P0 ;  /* 0x0000000308077207 */ /* 0x000fe20000000000 */
[----:B------:R-:W-:Y:S01]  /*1350*/  VIADD R22, R22, 0x200 ;  /* 0x0000020016167836 */ /* 0x000fe20000000000 */
[CC--:B---3--:R-:W-:Y:S02]  /*1360*/  ISETP.NE.AND P5, PT, R12.reuse, R15.reuse, PT ;  /* 0x0000000f0c00720c */ /* 0x0c8fe40003fa5270 */
[----:B------:R-:W-:Y:S02]  /*1370*/  ISETP.NE.AND P3, PT, R12, R15, P2 ;  /* 0x0000000f0c00720c */ /* 0x000fe40001765270 */
[----:B------:R-:W-:-:S04]  /*1380*/  @!P2 SEL R26, RZ, 0x1, !P5 ;  /* 0x00000001ff1aa807 */ /* 0x000fc80006800000 */
[----:B------:R-:W-:Y:S02]  /*1390*/  SEL R26, R26, 0x1, !P3 ;  /* 0x000000011a1a7807 */ /* 0x000fe40005800000 */
[----:B------:R-:W-:Y:S02]  /*13a0*/  IADD3 R17, P5, PT, R17, UR8, RZ ;  /* 0x0000000811117c10 */ /* 0x000fe4000ffbe0ff */
[----:B------:R-:W-:-:S03]  /*13b0*/  LOP3.LUT P4, RZ, R26, 0xff, RZ, 0xc0, !PT ;  /* 0x000000ff1aff7812 */ /* 0x000fc6000788c0ff */
[----:B------:R-:W-:Y:S02]  /*13c0*/  @!P3 SEL R6, R5, R24, !P2 ;  /* 0x000000180506b207 */ /* 0x000fe40005000000 */
[----:B------:R-:W-:Y:S02]  /*13d0*/  @!P3 SEL R7, R8, R3, !P2 ;  /* 0x000000030807b207 */ /* 0x000fe40005000000 */
[CC--:B--2---:R-:W-:Y:S01]  /*13e0*/  ISETP.NE.AND P3, PT, R10.reuse, R19.reuse, P4 ;  /* 0x000000130a00720c */ /* 0x0c4fe20002765270 */
        /* <DEDUP_REMOVED lines=10> */
.L_x_275:
[----:B------:R-:W-:Y:S05]  /*1490*/  BSYNC.RECONVERGENT B2 ;  /* 0x0000000000027941 */ /* 0x000fea0003800200 */
.L_x_274:
[----:B------:R-:W-:Y:S05]  /*14a0*/  @P1 BRA `(.L_x_267) ;  /* 0x00000000005c1947 */ /* 0x000fea0003800000 */
[----:B------:R-:W0:Y:S01]  /*14b0*/  LDC.64 R6, c[0x0][0x380] ;  /* 0x0000e000ff067b82 */ /* 0x000e220000000a00 */
[----:B------:R-:W-:Y:S01]  /*14c0*/  IMAD.IADD R5, R9, 0x1, R22 ;  /* 0x0000000109057824 */ /* 0x000fe200078e0216 */
[----:B------:R-:W1:Y:S06]  /*14d0*/  LDCU.64 UR8, c[0x0][0x3a0] ;  /* 0x00007400ff0877ac */ /* 0x000e6c0008000a00 */
[----:B------:R-:W2:Y:S01]  /*14e0*/  LDC.64 R10, c[0x0][0x388] ;  /* 0x0000e200ff0a7b82 */ /* 0x000ea20000000a00 */
[----:B0-----:R-:W-:-:S06]  /*14f0*/  IMAD.WIDE.U32 R6, R5, 0x4, R6 ;  /* 0x0000000405067825 */ /* 0x001fcc00078e0006 */
[----:B------:R-:W3:Y:S01]  /*1500*/  LDG.E R6, desc[UR12][R6.64] ;  /* 0x0000000c06067981 */ /* 0x000ee2000c1e1900 */
[----:B--2---:R-:W-:-:S06]  /*1510*/  IMAD.WIDE.U32 R8, R5, 0x4, R10 ;  /* 0x0000000405087825 */ /* 0x004fcc00078e000a */
[----:B------:R-:W3:Y:S01]  /*1520*/  LDG.E R9, desc[UR12][R8.64] ;  /* 0x0000000c08097981 */ /* 0x000ee2000c1e1900 */
[----:B------:R-:W-:Y:S02]  /*1530*/  LOP3.LUT P3, RZ, R26, 0xff, RZ, 0xc0, !PT ;  /* 0x000000ff1aff7812 */ /* 0x000fe4000786c0ff */
[----:B-1----:R-:W-:-:S05]  /*1540*/  IADD3 R11, P0, PT, R5, UR8, RZ ;  /* 0x00000008050b7c10 */ /* 0x002fca000ff1e0ff */
[----:B------:R-:W-:Y:S01]  /*1550*/  IMAD.X R10, RZ, RZ, UR9, P0 ;  /* 0x00000009ff0a7e24 */ /* 0x000fe200080e06ff */
[----:B------:R-:W-:-:S04]  /*1560*/  ISETP.LT.U32.AND P0, PT, R11, R24, PT ;  /* 0x000000180b00720c */ /* 0x000fc80003f01070 */
[----:B------:R-:W-:-:S04]  /*1570*/  ISETP.LT.AND.EX P0, PT, R10, R3, PT, P0 ;  /* 0x000000030a00720c */ /* 0x000fc80003f01300 */
[----:B------:R-:W-:Y:S02]  /*1580*/  SEL R5, R11, R24, P0 ;  /* 0x000000180b057207 */ /* 0x000fe40000000000 */
[CC--:B---3--:R-:W-:Y:S02]  /*1590*/  ISETP.NE.AND P2, PT, R6.reuse, R9.reuse, P3 ;  /* 0x000000090600720c */ /* 0x0c8fe40001f45270 */
        /* <DEDUP_REMOVED lines=8> */
.L_x_267:
[----:B------:R-:W-:Y:S05]  /*1620*/  BSYNC.RECONVERGENT B1 ;  /* 0x0000000000017941 */ /* 0x000fea0003800200 */
.L_x_266:
[----:B------:R-:W-:-:S13]  /*1630*/  ISETP.GE.U32.AND P0, PT, R2, 0x100, PT ;  /* 0x000001000200780c */ /* 0x000fda0003f06070 */
        /* <DEDUP_REMOVED lines=25> */
.L_x_278:
[----:B------:R-:W-:Y:S05]  /*17d0*/  BSYNC.RECONVERGENT B1 ;  /* 0x0000000000017941 */ /* 0x000fea0003800200 */
.L_x_277:
        /* <DEDUP_REMOVED lines=23> */
.L_x_280:
[----:B------:R-:W-:Y:S05]  /*1950*/  BSYNC.RECONVERGENT B1 ;  /* 0x0000000000017941 */ /* 0x000fea0003800200 */
.L_x_279:
        /* <DEDUP_REMOVED lines=20> */
.L_x_282:
[----:B------:R-:W-:Y:S05]  /*1aa0*/  BSYNC.RECONVERGENT B1 ;  /* 0x0000000000017941 */ /* 0x000fea0003800200 */
.L_x_281:
        /* <DEDUP_REMOVED lines=20> */
.L_x_284:
[----:B------:R-:W-:Y:S05]  /*1bf0*/  BSYNC.RECONVERGENT B1 ;  /* 0x0000000000017941 */ /* 0x000fea0003800200 */
.L_x_283:
        /* <DEDUP_REMOVED lines=20> */
.L_x_286:
[----:B------:R-:W-:Y:S05]  /*1d40*/  BSYNC.RECONVERGENT B1 ;  /* 0x0000000000017941 */ /* 0x000fea0003800200 */
.L_x_285:
[----:B------:R-:W-:Y:S04]  /*1d50*/  BSSY.RECONVERGENT B1, `(.L_x_287) ;  /* 0x000000b000017945 */ /* 0x000fe80003800200 */
[----:B------:R-:W-:Y:S05]  /*1d60*/  @P1 BRA `(.L_x_288) ;  /* 0x0000000000241947 */ /* 0x000fea0003800000 */
[----:B--2---:R-:W2:Y:S01]  /*1d70*/  S2R R6, SR_CgaCtaId ;  /* 0x0000000000067919 */ /* 0x004ea20000008800 */
[----:B0-----:R-:W-:Y:S02]  /*1d80*/  MOV R5, 0x400 ;  /* 0x0000040000057802 */ /* 0x001fe40000000f00 */
[----:B------:R-:W-:-:S04]  /*1d90*/  SHF.R.U32.HI R2, RZ, 0x1, R4 ;  /* 0x00000001ff027819 */ /* 0x000fc80000011604 */
[----:B------:R-:W-:Y:S02]  /*1da0*/  LOP3.LUT R2, R2, 0x1f0, RZ, 0xc0, !PT ;  /* 0x000001f002027812 */ /* 0x000fe400078ec0ff */
[----:B--2---:R-:W-:-:S05]  /*1db0*/  LEA R5, R6, R5, 0x18 ;  /* 0x0000000506057211 */ /* 0x004fca00078ec0ff */
[----:B------:R-:W-:Y:S02]  /*1dc0*/  IMAD.IADD R5, R2, 0x1, R5 ;  /* 0x0000000102057824 */ /* 0x000fe400078e0205 */
[----:B------:R-:W-:-:S03]  /*1dd0*/  IMAD.MOV.U32 R2, RZ, RZ, R24 ;  /* 0x000000ffff027224 */ /* 0x000fc600078e0018 */
[----:B------:R0:W-:Y:S04]  /*1de0*/  STS.U8 [R5+0x8], R26 ;  /* 0x0000081a05007388 */ /* 0x0001e80000000000 */
[----:B------:R0:W-:Y:S02]  /*1df0*/  STS.64 [R5+0x10], R2 ;  /* 0x0000100205007388 */ /* 0x0001e40000000a00 */
.L_x_288:
[----:B------:R-:W-:Y:S05]  /*1e00*/  BSYNC.RECONVERGENT B1 ;  /* 0x0000000000017941 */ /* 0x000fea0003800200 */
.L_x_287:
[----:B------:R-:W-:Y:S01]  /*1e10*/  BAR.SYNC.DEFER_BLOCKING 0x0 ;  /* 0x0000000000007b1d */ /* 0x000fe20000010000 */
[----:B------:R-:W-:-:S13]  /*1e20*/  ISETP.NE.AND P1, PT, R4, RZ, PT ;  /* 0x000000ff0400720c */ /* 0x000fda0003f25270 */
[----:B------:R-:W-:Y:S05]  /*1e30*/  @P1 BRA `(.L_x_289) ;  /* 0x0000003c00e81947 */ /* 0x000fea0003800000 */
[----:B------:R-:W5:Y:S01]  /*1e40*/  S2UR UR5, SR_CgaCtaId ;  /* 0x00000000000579c3 */ /* 0x000f620000008800 */
[----:B------:R-:W-:Y:S01]  /*1e50*/  UMOV UR4, 0x400 ;  /* 0x0000040000047882 */ /* 0x000fe20000000000 */
[----:B------:R-:W-:Y:S01]  /*1e60*/  LOP3.LUT P4, RZ, R26, 0xff, RZ, 0xc0, !PT ;  /* 0x000000ff1aff7812 */ /* 0x000fe2000788c0ff */
[----:B-----5:R-:W-:-:S09]  /*1e70*/  ULEA UR4, UR5, UR4, 0x18 ;  /* 0x0000000405047291 */ /* 0x020fd2000f8ec0ff */
[----:B0-----:R-:W0:Y:S04]  /*1e80*/  LDS.U8 R2, [UR4+0x18] ;  /* 0x00001804ff027984 */ /* 0x001e280008000000 */
[----:B------:R-:W5:Y:S04]  /*1e90*/  LDS.64 R8, [UR4+0x20] ;  /* 0x00002004ff087984 */ /* 0x000f680008000a00 */
[----:B------:R-:W1:Y:S04]  /*1ea0*/  LDS.U8 R14, [UR4+0x28] ;  /* 0x00002804ff0e7984 */ /* 0x000e680008000000 */
[----:B--2-4-:R-:W2:Y:S04]  /*1eb0*/  LDS.64 R6, [UR4+0x30] ;  /* 0x00003004ff067984 */ /* 0x014ea80008000a00 */
[----:B------:R-:W4:Y:S04]  /*1ec0*/  LDS.U8 R16, [UR4+0x38] ;  /* 0x00003804ff107984 */ /* 0x000f280008000000 */
[----:B------:R-:W4:Y:S04]  /*1ed0*/  LDS.64 R10, [UR4+0x40] ;  /* 0x00004004ff0a7984 */ /* 0x000f280008000a00 */
[----:B------:R-:W4:Y:S04]  /*1ee0*/  LDS.U8 R12, [UR4+0x48] ;  /* 0x00004804ff0c7984 */ /* 0x000f280008000000 */
[----:B------:R-:W4:Y:S04]  /*1ef0*/  LDS.64 R4, [UR4+0x50] ;  /* 0x00005004ff047984 */ /* 0x000f280008000a00 */
[----:B------:R-:W4:Y:S01]  /*1f00*/  LDS.U8 R17, [UR4+0x58] ;  /* 0x00005804ff117984 */ /* 0x000f220008000000 */
[----:B0-----:R-:W-:-:S04]  /*1f10*/  ISETP.NE.AND P2, PT, R2, RZ, PT ;  /* 0x000000ff0200720c */ /* 0x001fc80003f45270 */
[----:B------:R-:W-:Y:S02]  /*1f20*/  @P4 SEL R2, R26, 0x1, !P2 ;  /* 0x000000011a024807 */ /* 0x000fe40005000000 */
[-C--:B-----5:R-:W-:Y:S01]  /*1f30*/  ISETP.LT.U32.AND P0, PT, R8, R24.reuse, PT ;  /* 0x000000180800720c */ /* 0x0a0fe20003f01070 */
[----:B------:R-:W-:Y:S01]  /*1f40*/  LDS.U8 R26, [UR4+0x78] ;  /* 0x00007804ff1a7984 */ /* 0x000fe20008000000 */
[----:B------:R-:W-:Y:S02]  /*1f50*/  LOP3.LUT P3, RZ, R2, 0xff, RZ, 0xc0, !PT ;  /* 0x000000ff02ff7812 */ /* 0x000fe4000786c0ff */
[----:B------:R-:W-:Y:S02]  /*1f60*/  ISETP.LT.AND.EX P0, PT, R9, R3, PT, P0 ;  /* 0x000000030900720c */ /* 0x000fe40003f01300 */
[----:B-1----:R-:W-:Y:S02]  /*1f70*/  ISETP.NE.AND P5, PT, R14, RZ, PT ;  /* 0x000000ff0e00720c */ /* 0x002fe40003fa5270 */
[----:B---3--:R-:W-:-:S02]  /*1f80*/  @P2 SEL R24, R8, R24, P0 ;  /* 0x0000001808182207 */ /* 0x008fc40000000000 */
[C---:B------:R-:W-:Y:S02]  /*1f90*/  @P2 SEL R3, R9.reuse, R3, P0 ;  /* 0x0000000309032207 */ /* 0x040fe40000000000 */
[----:B------:R-:W-:Y:S02]  /*1fa0*/  SEL R13, R8, R24, !P4 ;  /* 0x00000018080d7207 */ /* 0x000fe40006000000 */
[----:B------:R-:W-:Y:S02]  /*1fb0*/  SEL R3, R9, R3, !P4 ;  /* 0x0000000309037207 */ /* 0x000fe40006000000 */
[----:B--2---:R-:W-:Y:S01]  /*1fc0*/  ISETP.LT.U32.AND P0, PT, R6, R13, PT ;  /* 0x0000000d0600720c */ /* 0x004fe20003f01070 */
[----:B------:R-:W0:Y:S01]  /*1fd0*/  LDS.64 R8, [UR4+0x60] ;  /* 0x00006004ff087984 */ /* 0x000e220008000a00 */
[----:B------:R-:W-:Y:S02]  /*1fe0*/  @P3 SEL R14, R2, 0x1, !P5 ;  /* 0x00000001020e3807 */ /* 0x000fe40006800000 */
[----:B------:R-:W-:-:S02]  /*1ff0*/  ISETP.LT.AND.EX P0, PT, R7, R3, PT, P0 ;  /* 0x000000030700720c */ /* 0x000fc40003f01300 */
[----:B------:R-:W-:Y:S02]  /*2000*/  LOP3.LUT P2, RZ, R14, 0xff, RZ, 0xc0, !PT ;  /* 0x000000ff0eff7812 */ /* 0x000fe4000784c0ff */
[----:B------:R-:W-:Y:S02]  /*2010*/  @P5 SEL R13, R6, R13, P0 ;  /* 0x0000000d060d5207 */ /* 0x000fe40000000000 */
[----:B----4-:R-:W-:Y:S02]  /*2020*/  ISETP.NE.AND P4, PT, R16, RZ, PT ;  /* 0x000000ff1000720c */ /* 0x010fe40003f85270 */
[C---:B------:R-:W-:Y:S02]  /*2030*/  @P5 SEL R3, R7.reuse, R3, P0 ;  /* 0x0000000307035207 */ /* 0x040fe40000000000 */
[----:B------:R-:W-:Y:S02]  /*2040*/  SEL R13, R6, R13, !P3 ;  /* 0x0000000d060d7207 */ /* 0x000fe40005800000 */
[----:B------:R-:W-:-:S02]  /*2050*/  SEL R15, R7, R3, !P3 ;  /* 0x00000003070f7207 */ /* 0x000fc40005800000 */
[----:B------:R-:W-:Y:S01]  /*2060*/  ISETP.LT.U32.AND P0, PT, R10, R13, PT ;  /* 0x0000000d0a00720c */ /* 0x000fe20003f01070 */
[----:B------:R-:W-:Y:S01]  /*2070*/  LDS.64 R6, [UR4+0x70] ;  /* 0x00007004ff067984 */ /* 0x000fe20008000a00 */
[----:B------:R-:W-:Y:S02]  /*2080*/  @P2 SEL R16, R14, 0x1, !P4 ;  /* 0x000000010e102807 */ /* 0x000fe40006000000 */
[----:B------:R-:W-:Y:S01]  /*2090*/  ISETP.LT.AND.EX P0, PT, R11, R15, PT, P0 ;  /* 0x0000000f0b00720c */ /* 0x000fe20003f01300 */
[----:B------:R-:W1:Y:S01]  /*20a0*/  LDS.U8 R14, [UR4+0x68] ;  /* 0x00006804ff0e7984 */ /* 0x000e620008000000 */
[----:B------:R-:W-:Y:S02]  /*20b0*/  ISETP.NE.AND P3, PT, R12, RZ, PT ;  /* 0x000000ff0c00720c */ /* 0x000fe40003f65270 */
[----:B------:R-:W-:Y:S01]  /*20c0*/  @P4 SEL R13, R10, R13, P0 ;  /* 0x0000000d0a0d4207 */ /* 0x000fe20000000000 */
[----:B------:R-:W2:Y:S01]  /*20d0*/  LDS.64 R2, [UR4+0x80] ;  /* 0x00008004ff027984 */ /* 0x000ea20008000a00 */
[----:B------:R-:W-:-:S02]  /*20e0*/  LOP3.LUT P5, RZ, R16, 0xff, RZ, 0xc0, !PT ;  /* 0x000000ff10ff7812 */ /* 0x000fc400078ac0ff */
[C---:B------:R-:W-:Y:S02]  /*20f0*/  @P4 SEL R15, R11.reuse, R15, P0 ;  /* 0x0000000f0b0f4207 */ /* 0x040fe40000000000 */
[----:B------:R-:W-:Y:S02]  /*2100*/  SEL R13, R10, R13, !P2 ;  /* 0x0000000d0a0d7207 */ /* 0x000fe40005000000 */
[----:B------:R-:W-:Y:S02]  /*2110*/  SEL R15, R11, R15, !P2 ;  /* 0x0000000f0b0f7207 */ /* 0x000fe40005000000 */
[----:B------:R-:W-:Y:S02]  /*2120*/  ISETP.LT.U32.AND P0, PT, R4, R13, PT ;  /* 0x0000000d0400720c */ /* 0x000fe40003f01070 */
[----:B------:R-:W-:Y:S02]  /*2130*/  ISETP.NE.AND P2, PT, R17, RZ, PT ;  /* 0x000000ff1100720c */ /* 0x000fe40003f45270 */
[----:B------:R-:W-:-:S02]  /*2140*/  ISETP.LT.AND.EX P0, PT, R5, R15, PT, P0 ;  /* 0x0000000f0500720c */ /* 0x000fc40003f01300 */
[----:B------:R-:W-:Y:S02]  /*2150*/  @P5 SEL R12, R16, 0x1, !P3 ;  /* 0x00000001100c5807 */ /* 0x000fe40005800000 */
[C---:B------:R-:W-:Y:S02]  /*2160*/  @P3 SEL R13, R4.reuse, R13, P0 ;  /* 0x0000000d040d3207 */ /* 0x040fe40000000000 */
[C---:B------:R-:W-:Y:S02]  /*2170*/  @P3 SEL R15, R5.reuse, R15, P0 ;  /* 0x0000000f050f3207 */ /* 0x040fe40000000000 */
[----:B------:R-:W-:Y:S02]  /*2180*/  SEL R11, R4, R13, !P5 ;  /* 0x0000000d040b7207 */ /* 0x000fe40006800000 */
[----:B------:R-:W-:Y:S02]  /*2190*/  LOP3.LUT P4, RZ, R12, 0xff, RZ, 0xc0, !PT ;  /* 0x000000ff0cff7812 */ /* 0x000fe4000788c0ff */
[----:B------:R-:W-:-:S02]  /*21a0*/  SEL R13, R5, R15, !P5 ;  /* 0x0000000f050d7207 */ /* 0x000fc40006800000 */
[----:B0-----:R-:W-:-:S04]  /*21b0*/  ISETP.LT.U32.AND P0, PT, R8, R11, PT ;  /* 0x0000000b0800720c */ /* 0x001fc80003f01070 */
[----:B------:R-:W-:-:S04]  /*21c0*/  ISETP.LT.AND.EX P0, PT, R9, R13, PT, P0 ;  /* 0x0000000d0900720c */ /* 0x000fc80003f01300 */
[----:B------:R-:W-:Y:S02]  /*21d0*/  @P2 SEL R11, R8, R11, P0 ;  /* 0x0000000b080b2207 */ /* 0x000fe40000000000 */
[----:B------:R-:W-:Y:S02]  /*21e0*/  @P4 SEL R17, R12, 0x1, !P2 ;  /* 0x000000010c114807 */ /* 0x000fe40005000000 */
[----:B-1----:R-:W-:Y:S02]  /*21f0*/  ISETP.NE.AND P3, PT, R14, RZ, PT ;  /* 0x000000ff0e00720c */ /* 0x002fe40003f65270 */
[----:B------:R-:W-:Y:S02]  /*2200*/  @P2 SEL R13, R9, R13, P0 ;  /* 0x0000000d090d2207 */ /* 0x000fe40000000000 */
[----:B------:R-:W-:Y:S02]  /*2210*/  SEL R5, R8, R11, !P4 ;  /* 0x0000000b08057207 */ /* 0x000fe40006000000 */
[----:B------:R-:W-:-:S02]  /*2220*/  LOP3.LUT P5, RZ, R17, 0xff, RZ, 0xc0, !PT ;  /* 0x000000ff11ff7812 */ /* 0x000fc400078ac0ff */
[----:B------:R-:W-:Y:S02]  /*2230*/  SEL R9, R9, R13, !P4 ;  /* 0x0000000d09097207 */ /* 0x000fe40006000000 */
[----:B------:R-:W-:Y:S02]  /*2240*/  ISETP.LT.U32.AND P0, PT, R6, R5, PT ;  /* 0x000000050600720c */ /* 0x000fe40003f01070 */
[----:B------:R-:W-:Y:S02]  /*2250*/  ISETP.NE.AND P4, PT, R26, RZ, PT ;  /* 0x000000ff1a00720c */ /* 0x000fe40003f85270 */
[----:B------:R-:W-:-:S04]  /*2260*/  ISETP.LT.AND.EX P0, PT, R7, R9, PT, P0 ;  /* 0x000000090700720c */ /* 0x000fc80003f01300 */
[C---:B------:R-:W-:Y:S02]  /*2270*/  @P3 SEL R5, R6.reuse, R5, P0 ;  /* 0x0000000506053207 */ /* 0x040fe40000000000 */
[----:B------:R-:W-:Y:S02]  /*2280*/  @P5 SEL R14, R17, 0x1, !P3 ;  /* 0x00000001110e5807 */ /* 0x000fe40005800000 */
[C---:B------:R-:W-:Y:S02]  /*2290*/  @P3 SEL R9, R7.reuse, R9, P0 ;  /* 0x0000000907093207 */ /* 0x040fe40000000000 */
[----:B------:R-:W-:Y:S02]  /*22a0*/  SEL R5, R6, R5, !P5 ;  /* 0x0000000506057207 */ /* 0x000fe40006800000 */
[----:B------:R-:W-:Y:S02]  /*22b0*/  LOP3.LUT P2, RZ, R14, 0xff, RZ, 0xc0, !PT ;  /* 0x000000ff0eff7812 */ /* 0x000fe4000784c0ff */
[----:B------:R-:W-:-:S02]  /*22c0*/  SEL R7, R7, R9, !P5 ;  /* 0x0000000907077207 */ /* 0x000fc40006800000 */
[----:B--2---:R-:W-:-:S04]  /*22d0*/  ISETP.LT.U32.AND P0, PT, R2, R5, PT ;  /* 0x000000050200720c */ /* 0x004fc80003f01070 */
[----:B------:R-:W-:-:S04]  /*22e0*/  ISETP.LT.AND.EX P0, PT, R3, R7, PT, P0 ;  /* 0x000000070300720c */ /* 0x000fc80003f01300 */
[----:B------:R-:W-:Y:S02]  /*22f0*/  @P4 SEL R5, R2, R5, P0 ;  /* 0x0000000502054207 */ /* 0x000fe40000000000 */
[C---:B------:R-:W-:Y:S02]  /*2300*/  @P4 SEL R7, R3.reuse, R7, P0 ;  /* 0x0000000703074207 */ /* 0x040fe40000000000 */
[----:B------:R-:W-:Y:S02]  /*2310*/  @P2 SEL R26, R14, 0x1, !P4 ;  /* 0x000000010e1a2807 */ /* 0x000fe40006000000 */
[----:B------:R-:W-:Y:S02]  /*2320*/  SEL R24, R2, R5, !P2 ;  /* 0x0000000502187207 */ /* 0x000fe40005000000 */
[----:B------:R-:W-:Y:S01]  /*2330*/  SEL R3, R3, R7, !P2 ;  /* 0x0000000703037207 */ /* 0x000fe20005000000 */
[----:B------:R-:W-:Y:S06]  /*2340*/  BRA `(.L_x_289) ;  /* 0x0000003800a47947 */ /* 0x000fec0003800000 */
.L_x_276:
[----:B------:R-:W0:Y:S01]  /*2350*/  S2R R12, SR_LANEID ;  /* 0x00000000000c7919 */ /* 0x000e220000000000 */
[----:B------:R-:W-:Y:S01]  /*2360*/  LOP3.LUT R5, R4, 0x3e0, RZ, 0xc0, !PT ;  /* 0x000003e004057812 */ /* 0x000fe200078ec0ff */
[----:B------:R-:W-:Y:S04]  /*2370*/  BSSY.RECONVERGENT B1, `(.L_x_290) ;  /* 0x0000022000017945 */ /* 0x000fe80003800200 */
[----:B------:R-:W-:Y:S01]  /*2380*/  VIADD R7, R5, 0x20 ;  /* 0x0000002005077836 */ /* 0x000fe20000000000 */
[----:B------:R-:W-:-:S04]  /*2390*/  LOP3.LUT R5, RZ, R5, RZ, 0x33, !PT ;  /* 0x00000005ff057212 */ /* 0x000fc800078e33ff */
[----:B------:R-:W-:Y:S01]  /*23a0*/  ISETP.GT.U32.AND P0, PT, R7, R2, PT ;  /* 0x000000020700720c */ /* 0x000fe20003f04070 */
[----:B------:R-:W-:-:S05]  /*23b0*/  IMAD.IADD R5, R2, 0x1, R5 ;  /* 0x0000000102057824 */ /* 0x000fca00078e0205 */
[----:B------:R-:W-:-:S05]  /*23c0*/  SEL R5, R5, 0x1f, P0 ;  /* 0x0000001f05057807 */ /* 0x000fca0000000000 */
[----:B------:R1:W2:Y:S01]  /*23d0*/  SHFL.DOWN PT, R9, R24, 0x1, R5 ;  /* 0x0820000018097989 */ /* 0x0002a200000e0005 */
[CC--:B0-----:R-:W-:Y:S01]  /*23e0*/  ISETP.GE.AND P0, PT, R12.reuse, R5.reuse, PT ;  /* 0x000000050c00720c */ /* 0x0c1fe20003f06270 */
[C---:B------:R-:W-:Y:S01]  /*23f0*/  VIADD R6, R12.reuse, 0x2 ;  /* 0x000000020c067836 */ /* 0x040fe20000000000 */
[C---:B------:R-:W-:Y:S01]  /*2400*/  ISETP.NE.AND P1, PT, R12.reuse, RZ, PT ;  /* 0x000000ff0c00720c */ /* 0x040fe20003f25270 */
[C---:B------:R-:W-:Y:S02]  /*2410*/  VIADD R10, R12.reuse, 0x8 ;  /* 0x000000080c0a7836 */ /* 0x040fe40000000000 */
        /* <DEDUP_REMOVED lines=11> */
[----:B-1----:R-:W-:-:S04]  /*24d0*/  LOP3.LUT P4, R6, R26, 0xff, RZ, 0xc0, !PT ;  /* 0x000000ff1a067812 */ /* 0x002fc8000788c0ff */
[----:B------:R-:W-:-:S13]  /*24e0*/  PLOP3.LUT P0, PT, P4, P0, PT, 0x2f, 0xf2 ;  /* 0x0000000000f2781c */ /* 0x000fda0002700577 */
[----:B------:R-:W-:Y:S02]  /*24f0*/  @!P0 ISETP.LT.U32.AND P4, PT, R9, R24, PT ;  /* 0x000000180900820c */ /* 0x000fe40003f81070 */
[----:B------:R-:W-:Y:S02]  /*2500*/  @P0 ISETP.NE.AND P6, PT, R6, RZ, PT ;  /* 0x000000ff0600020c */ /* 0x000fe40003fc5270 */
[----:B------:R-:W-:Y:S02]  /*2510*/  @!P0 PRMT R26, R11, 0x7610, R26 ;  /* 0x000076100b1a8816 */ /* 0x000fe4000000001a */
[----:B0-----:R-:W-:Y:S02]  /*2520*/  @!P0 ISETP.LT.AND.EX P4, PT, R10, R3, PT, P4 ;  /* 0x000000030a00820c */ /* 0x001fe40003f81340 */
[----:B------:R-:W-:Y:S02]  /*2530*/  @P0 SEL R6, R7, R26, !P6 ;  /* 0x0000001a07060207 */ /* 0x000fe40007000000 */
[----:B------:R-:W-:-:S02]  /*2540*/  @!P0 SEL R24, R9, R24, P4 ;  /* 0x0000001809188207 */ /* 0x000fc40002000000 */
[----:B------:R-:W-:Y:S02]  /*2550*/  @!P0 SEL R3, R10, R3, P4 ;  /* 0x000000030a038207 */ /* 0x000fe40002000000 */
[----:B------:R-:W-:Y:S02]  /*2560*/  @P0 PRMT R26, R6, 0x7610, R26 ;  /* 0x00007610061a0816 */ /* 0x000fe4000000001a */
[----:B------:R-:W-:Y:S02]  /*2570*/  @P0 SEL R24, R9, R24, !P6 ;  /* 0x0000001809180207 */ /* 0x000fe40007000000 */
[----:B------:R-:W-:-:S07]  /*2580*/  @P0 SEL R3, R10, R3, !P6 ;  /* 0x000000030a030207 */ /* 0x000fce0007000000 */
.L_x_291:
[----:B------:R-:W-:Y:S05]  /*2590*/  BSYNC.RECONVERGENT B1 ;  /* 0x0000000000017941 */ /* 0x000fea0003800200 */
.L_x_290:
[----:B-1----:R-:W-:Y:S01]  /*25a0*/  LOP3.LUT R6, R26, 0xff, RZ, 0xc0, !PT ;  /* 0x000000ff1a067812 */ /* 0x002fe200078ec0ff */
[----:B------:R1:W2:Y:S01]  /*25b0*/  SHFL.DOWN PT, R9, R24, 0x2, R5 ;  /* 0x0840000018097989 */ /* 0x0002a200000e0005 */
[----:B------:R-:W-:Y:S01]  /*25c0*/  ISETP.GT.AND P4, PT, R8, R5, PT ;  /* 0x000000050800720c */ /* 0x000fe20003f84270 */
[----:B------:R-:W-:Y:S02]  /*25d0*/  BSSY.RECONVERGENT B1, `(.L_x_292) ;  /* 0x0000012000017945 */ /* 0x000fe40003800200 */
[----:B------:R1:W4:Y:S04]  /*25e0*/  SHFL.DOWN PT, R8, R3, 0x2, R5 ;  /* 0x0840000003087989 */ /* 0x00032800000e0005 */
[----:B---3--:R1:W3:Y:S01]  /*25f0*/  SHFL.DOWN PT, R7, R6, 0x2, R5 ;  /* 0x0840000006077989 */ /* 0x0082e200000e0005 */
[----:B------:R-:W-:Y:S05]  /*2600*/  @P5 BRA `(.L_x_293) ;  /* 0x0000000000385947 */ /* 0x000fea0003800000 */
[----:B---3--:R-:W-:Y:S01]  /*2610*/  LOP3.LUT P0, RZ, R7, 0xff, RZ, 0xc0, !PT ;  /* 0x000000ff07ff7812 */ /* 0x008fe2000780c0ff */
[----:B0-----:R-:W-:Y:S01]  /*2620*/  IMAD.MOV.U32 R10, RZ, RZ, 0x1 ;  /* 0x00000001ff0a7424 */ /* 0x001fe200078e00ff */
[----:B-1----:R-:W-:-:S04]  /*2630*/  LOP3.LUT P5, R6, R26, 0xff, RZ, 0xc0, !PT ;  /* 0x000000ff1a067812 */ /* 0x002fc800078ac0ff */
[----:B------:R-:W-:-:S13]  /*2640*/  PLOP3.LUT P0, PT, P5, P0, PT, 0x2f, 0xf2 ;  /* 0x0000000000f2781c */ /* 0x000fda0002f00577 */
[----:B--2---:R-:W-:Y:S02]  /*2650*/  @!P0 ISETP.LT.U32.AND P5, PT, R9, R24, PT ;  /* 0x000000180900820c */ /* 0x004fe40003fa1070 */
[----:B------:R-:W-:Y:S02]  /*2660*/  @P0 ISETP.NE.AND P6, PT, R6, RZ, PT ;  /* 0x000000ff0600020c */ /* 0x000fe40003fc5270 */
[----:B------:R-:W-:Y:S02]  /*2670*/  @!P0 PRMT R26, R10, 0x7610, R26 ;  /* 0x000076100a1a8816 */ /* 0x000fe4000000001a */
[----:B----4-:R-:W-:Y:S02]  /*2680*/  @!P0 ISETP.LT.AND.EX P5, PT, R8, R3, PT, P5 ;  /* 0x000000030800820c */ /* 0x010fe40003fa1350 */
[----:B------:R-:W-:Y:S02]  /*2690*/  @P0 SEL R6, R7, R26, !P6 ;  /* 0x0000001a07060207 */ /* 0x000fe40007000000 */
[----:B------:R-:W-:-:S02]  /*26a0*/  @!P0 SEL R24, R9, R24, P5 ;  /* 0x0000001809188207 */ /* 0x000fc40002800000 */
[----:B------:R-:W-:Y:S02]  /*26b0*/  @!P0 SEL R3, R8, R3, P5 ;  /* 0x0000000308038207 */ /* 0x000fe40002800000 */
[----:B------:R-:W-:Y:S02]  /*26c0*/  @P0 PRMT R26, R6, 0x7610, R26 ;  /* 0x00007610061a0816 */ /* 0x000fe4000000001a */
[----:B------:R-:W-:Y:S02]  /*26d0*/  @P0 SEL R24, R9, R24, !P6 ;  /* 0x0000001809180207 */ /* 0x000fe40007000000 */
[----:B------:R-:W-:-:S07]  /*26e0*/  @P0 SEL R3, R8, R3, !P6 ;  /* 0x0000000308030207 */ /* 0x000fce0007000000 */
.L_x_293:
[----:B------:R-:W-:Y:S05]  /*26f0*/  BSYNC.RECONVERGENT B1 ;  /* 0x0000000000017941 */ /* 0x000fea0003800200 */
.L_x_292:
[----:B-1----:R-:W-:Y:S01]  /*2700*/  LOP3.LUT R6, R26, 0xff, RZ, 0xc0, !PT ;  /* 0x000000ff1a067812 */ /* 0x002fe200078ec0ff */
[----:B--2---:R1:W2:Y:S01]  /*2710*/  SHFL.DOWN PT, R9, R24, 0x4, R5 ;  /* 0x0880000018097989 */ /* 0x0042a200000e0005 */
[----:B------:R-:W-:Y:S03]  /*2720*/  BSSY.RECONVERGENT B1, `(.L_x_294) ;  /* 0x0000012000017945 */ /* 0x000fe60003800200 */
[----:B----4-:R1:W4:Y:S04]  /*2730*/  SHFL.DOWN PT, R8, R3, 0x4, R5 ;  /* 0x0880000003087989 */ /* 0x01032800000e0005 */
        /* <DEDUP_REMOVED lines=16> */
.L_x_295:
[----:B------:R-:W-:Y:S05]  /*2840*/  BSYNC.RECONVERGENT B1 ;  /* 0x0000000000017941 */ /* 0x000fea0003800200 */
.L_x_294:
        /* <DEDUP_REMOVED lines=20> */
.L_x_297:
[----:B------:R-:W-:Y:S05]  /*2990*/  BSYNC.RECONVERGENT B1 ;  /* 0x0000000000017941 */ /* 0x000fea0003800200 */
.L_x_296:
[----:B----4-:R-:W-:Y:S01]  /*29a0*/  LOP3.LUT R8, R26, 0xff, RZ, 0xc0, !PT ;  /* 0x000000ff1a087812 */ /* 0x010fe200078ec0ff */
[----:B--2---:R2:W4:Y:S01]  /*29b0*/  SHFL.DOWN PT, R9, R24, 0x10, R5 ;  /* 0x0a00000018097989 */ /* 0x00452200000e0005 */
[----:B------:R-:W-:Y:S03]  /*29c0*/  BSSY.RECONVERGENT B1, `(.L_x_298) ;  /* 0x0000012000017945 */ /* 0x000fe60003800200 */
[----:B---3--:R2:W3:Y:S04]  /*29d0*/  SHFL.DOWN PT, R7, R8, 0x10, R5 ;  /* 0x0a00000008077989 */ /* 0x0084e800000e0005 */
[----:B-1----:R2:W1:Y:S01]  /*29e0*/  SHFL.DOWN PT, R6, R3, 0x10, R5 ;  /* 0x0a00000003067989 */ /* 0x00246200000e0005 */
[----:B------:R-:W-:Y:S05]  /*29f0*/  @P4 BRA `(.L_x_299) ;  /* 0x0000000000384947 */ /* 0x000fea0003800000 */
[----:B---3--:R-:W-:Y:S01]  /*2a00*/  LOP3.LUT P0, RZ, R7, 0xff, RZ, 0xc0, !PT ;  /* 0x000000ff07ff7812 */ /* 0x008fe2000780c0ff */
[----:B--2---:R-:W-:Y:S01]  /*2a10*/  IMAD.MOV.U32 R8, RZ, RZ, 0x1 ;  /* 0x00000001ff087424 */ /* 0x004fe200078e00ff */
[----:B------:R-:W-:-:S04]  /*2a20*/  LOP3.LUT P2, R5, R26, 0xff, RZ, 0xc0, !PT ;  /* 0x000000ff1a057812 */ /* 0x000fc8000784c0ff */
[----:B------:R-:W-:-:S13]  /*2a30*/  PLOP3.LUT P0, PT, P2, P0, PT, 0x2f, 0xf2 ;  /* 0x0000000000f2781c */ /* 0x000fda0001700577 */
[----:B----4-:R-:W-:Y:S02]  /*2a40*/  @!P0 ISETP.LT.U32.AND P2, PT, R9, R24, PT ;  /* 0x000000180900820c */ /* 0x010fe40003f41070 */
[----:B------:R-:W-:Y:S02]  /*2a50*/  @P0 ISETP.NE.AND P3, PT, R5, RZ, PT ;  /* 0x000000ff0500020c */ /* 0x000fe40003f65270 */
[----:B------:R-:W-:Y:S02]  /*2a60*/  @!P0 PRMT R26, R8, 0x7610, R26 ;  /* 0x00007610081a8816 */ /* 0x000fe4000000001a */
[----:B-1----:R-:W-:Y:S02]  /*2a70*/  @!P0 ISETP.LT.AND.EX P2, PT, R6, R3, PT, P2 ;  /* 0x000000030600820c */ /* 0x002fe40003f41320 */
[----:B------:R-:W-:Y:S02]  /*2a80*/  @P0 SEL R5, R7, R26, !P3 ;  /* 0x0000001a07050207 */ /* 0x000fe40005800000 */
[----:B------:R-:W-:-:S02]  /*2a90*/  @!P0 SEL R24, R9, R24, P2 ;  /* 0x0000001809188207 */ /* 0x000fc40001000000 */
[C---:B------:R-:W-:Y:S02]  /*2aa0*/  @!P0 SEL R3, R6.reuse, R3, P2 ;  /* 0x0000000306038207 */ /* 0x040fe40001000000 */
[----:B------:R-:W-:Y:S02]  /*2ab0*/  @P0 PRMT R26, R5, 0x7610, R26 ;  /* 0x00007610051a0816 */ /* 0x000fe4000000001a */
[----:B------:R-:W-:Y:S02]  /*2ac0*/  @P0 SEL R24, R9, R24, !P3 ;  /* 0x0000001809180207 */ /* 0x000fe40005800000 */
[----:B------:R-:W-:-:S07]  /*2ad0*/  @P0 SEL R3, R6, R3, !P3 ;  /* 0x0000000306030207 */ /* 0x000fce0005800000 */
.L_x_299:
[----:B------:R-:W-:Y:S05]  /*2ae0*/  BSYNC.RECONVERGENT B1 ;  /* 0x0000000000017941 */ /* 0x000fea0003800200 */
.L_x_298:
[----:B------:R-:W-:Y:S04]  /*2af0*/  BSSY.RECONVERGENT B1, `(.L_x_300) ;  /* 0x000000b000017945 */ /* 0x000fe80003800200 */
[----:B------:R-:W-:Y:S05]  /*2b00*/  @P1 BRA `(.L_x_301) ;  /* 0x0000000000241947 */ /* 0x000fea0003800000 */
[----:B---3--:R-:W3:Y:S01]  /*2b10*/  S2R R7, SR_CgaCtaId ;  /* 0x0000000000077919 */ /* 0x008ee20000008800 */
[----:B-1----:R-:W-:Y:S01]  /*2b20*/  MOV R6, 0x400 ;  /* 0x0000040000067802 */ /* 0x002fe20000000f00 */
[----:B------:R-:W-:Y:S01]  /*2b30*/  IMAD.MOV.U32 R25, RZ, RZ, R3 ;  /* 0x000000ffff197224 */ /* 0x000fe200078e0003 */
[----:B--2---:R-:W-:-:S04]  /*2b40*/  SHF.R.U32.HI R5, RZ, 0x1, R4 ;  /* 0x00000001ff057819 */ /* 0x004fc80000011604 */
[----:B------:R-:W-:Y:S02]  /*2b50*/  LOP3.LUT R5, R5, 0x1f0, RZ, 0xc0, !PT ;  /* 0x000001f005057812 */ /* 0x000fe400078ec0ff */
[----:B---3--:R-:W-:-:S05]  /*2b60*/  LEA R6, R7, R6, 0x18 ;  /* 0x0000000607067211 */ /* 0x008fca00078ec0ff */
[----:B------:R-:W-:-:S05]  /*2b70*/  IMAD.IADD R5, R5, 0x1, R6 ;  /* 0x0000000105057824 */ /* 0x000fca00078e0206 */
[----:B------:R1:W-:Y:S04]  /*2b80*/  STS.64 [R5+0x10], R24 ;  /* 0x0000101805007388 */ /* 0x0003e80000000a00 */
[----:B------:R1:W-:Y:S02]  /*2b90*/  STS.U8 [R5+0x8], R26 ;  /* 0x0000081a05007388 */ /* 0x0003e40000000000 */
.L_x_301:
[----:B------:R-:W-:Y:S05]  /*2ba0*/  BSYNC.RECONVERGENT B1 ;  /* 0x0000000000017941 */ /* 0x000fea0003800200 */
.L_x_300:
[----:B------:R-:W-:Y:S01]  /*2bb0*/  BAR.SYNC.DEFER_BLOCKING 0x0 ;  /* 0x0000000000007b1d */ /* 0x000fe20000010000 */
[----:B------:R-:W-:-:S13]  /*2bc0*/  ISETP.NE.AND P1, PT, R4, RZ, PT ;  /* 0x000000ff0400720c */ /* 0x000fda0003f25270 */
[----:B------:R-:W-:Y:S05]  /*2bd0*/  @P1 BRA `(.L_x_289) ;  /* 0x0000003000801947 */ /* 0x000fea0003800000 */
[C---:B------:R-:W-:Y:S02]  /*2be0*/  ISETP.GE.U32.AND P0, PT, R2.reuse, 0x21, PT ;  /* 0x000000210200780c */ /* 0x040fe40003f06070 */
[C---:B------:R-:W-:Y:S02]  /*2bf0*/  ISETP.GE.U32.AND P2, PT, R2.reuse, 0x41, PT ;  /* 0x000000410200780c */ /* 0x040fe40003f46070 */
[C---:B------:R-:W-:Y:S02]  /*2c00*/  ISETP.GE.U32.AND P3, PT, R2.reuse, 0x61, PT ;  /* 0x000000610200780c */ /* 0x040fe40003f66070 */
[----:B------:R-:W-:-:S07]  /*2c10*/  ISETP.GE.U32.AND P4, PT, R2, 0x81, PT ;  /* 0x000000810200780c */ /* 0x000fce0003f86070 */
[----:B------:R-:W-:Y:S06]  /*2c20*/  @!P0 BRA `(.L_x_302) ;  /* 0x00000000003c8947 */ /* 0x000fec0003800000 */
[----:B------:R-:W5:Y:S01]  /*2c30*/  S2UR UR5, SR_CgaCtaId ;  /* 0x00000000000579c3 */ /* 0x000f620000008800 */
[----:B------:R-:W-:Y:S01]  /*2c40*/  UMOV UR4, 0x400 ;  /* 0x0000040000047882 */ /* 0x000fe20000000000 */
[----:B------:R-:W-:Y:S01]  /*2c50*/  LOP3.LUT P5, RZ, R26, 0xff, RZ, 0xc0, !PT ;  /* 0x000000ff1aff7812 */ /* 0x000fe200078ac0ff */
[----:B-----5:R-:W-:-:S09]  /*2c60*/  ULEA UR4, UR5, UR4, 0x18 ;  /* 0x0000000405047291 */ /* 0x020fd2000f8ec0ff */
[----:B-1----:R-:W1:Y:S04]  /*2c70*/  LDS.U8 R6, [UR4+0x18] ;  /* 0x00001804ff067984 */ /* 0x002e680008000000 */
[----:B--2---:R-:W2:Y:S01]  /*2c80*/  LDS.64 R4, [UR4+0x20] ;  /* 0x00002004ff047984 */ /* 0x004ea20008000a00 */
[----:B-1----:R-:W-:Y:S02]  /*2c90*/  ISETP.NE.AND P6, PT, R6, RZ, PT ;  /* 0x000000ff0600720c */ /* 0x002fe40003fc5270 */
        /* <DEDUP_REMOVED lines=8> */
.L_x_302:
[----:B------:R-:W-:Y:S01]  /*2d20*/  ISETP.GE.U32.AND P5, PT, R2, 0xa1, PT ;  /* 0x000000a10200780c */ /* 0x000fe20003fa6070 */
[----:B------:R-:W-:-:S12]  /*2d30*/  @!P2 BRA `(.L_x_303) ;  /* 0x00000000003ca947 */ /* 0x000fd80003800000 */
        /* <DEDUP_REMOVED lines=15> */
.L_x_303:
        /* <DEDUP_REMOVED lines=17> */
.L_x_304:
[----:B------:R-:W-:Y:S01]  /*2f40*/  ISETP.GE.U32.AND P3, PT, R2, 0xe1, PT ;  /* 0x000000e10200780c */ /* 0x000fe20003f66070 */
[----:B------:R-:W-:-:S12]  /*2f50*/  @!P4 BRA `(.L_x_305) ;  /* 0x00000000003cc947 */ /* 0x000fd80003800000 */
[----:B------:R-:W5:Y:S01]  /*2f60*/  S2UR UR5, SR_CgaCtaId ;  /* 0x00000000000579c3 */ /* 0x000f620000008800 */
[----:B------:R-:W-:Y:S01]  /*2f70*/  UMOV UR4, 0x400 ;  /* 0x0000040000047882 */ /* 0x000fe20000000000 */
[----:B------:R-:W-:Y:S01]  /*2f80*/  LOP3.LUT P4, RZ, R26, 0xff, RZ, 0xc0, !PT ;  /* 0x000000ff1aff7812 */ /* 0x000fe2000788c0ff */
[----:B-----5:R-:W-:-:S09]  /*2f90*/  ULEA UR4, UR5, UR4, 0x18 ;  /* 0x0000000405047291 */ /* 0x020fd2000f8ec0ff */
[----:B------:R-:W5:Y:S04]  /*2fa0*/  LDS.U8 R2, [UR4+0x48] ;  /* 0x00004804ff027984 */ /* 0x000f680008000000 */
[----:B-12---:R-:W1:Y:S01]  /*2fb0*/  LDS.64 R4, [UR4+0x50] ;  /* 0x00005004ff047984 */ /* 0x006e620008000a00 */
[----:B-----5:R-:W-:Y:S02]  /*2fc0*/  ISETP.NE.AND P6, PT, R2, RZ, PT ;  /* 0x000000ff0200720c */ /* 0x020fe40003fc5270 */
[----:B-1----:R-:W-:Y:S02]  /*2fd0*/  ISETP.LT.U32.AND P0, PT, R4, R24, PT ;  /* 0x000000180400720c */ /* 0x002fe40003f01070 */
[----:B------:R-:W-:Y:S02]  /*2fe0*/  @P4 SEL R2, R26, 0x1, !P6 ;  /* 0x000000011a024807 */ /* 0x000fe40007000000 */
[----:B------:R-:W-:-:S02]  /*2ff0*/  ISETP.LT.AND.EX P0, PT, R5, R3, PT, P0 ;  /* 0x000000030500720c */ /* 0x000fc40003f01300 */
[----:B------:R-:W-:-:S05]  /*3000*/  PRMT R26, R2, 0x7610, R26 ;  /* 0x00007610021a7816 */ /* 0x000fca000000001a */
[C---:B------:R-:W-:Y:S02]  /*3010*/  @P6 SEL R24, R4.reuse, R24, P0 ;  /* 0x0000001804186207 */ /* 0x040fe40000000000 */
[C---:B------:R-:W-:Y:S02]  /*3020*/  @P6 SEL R3, R5.reuse, R3, P0 ;  /* 0x0000000305036207 */ /* 0x040fe40000000000 */
[----:B------:R-:W-:Y:S02]  /*3030*/  SEL R24, R4, R24, !P4 ;  /* 0x0000001804187207 */ /* 0x000fe40006000000 */
[----:B------:R-:W-:-:S07]  /*3040*/  SEL R3, R5, R3, !P4 ;  /* 0x0000000305037207 */ /* 0x000fce0006000000 */
.L_x_305:
[----:B------:R-:W-:Y:S05]  /*3050*/  @!P5 BRA `(.L_x_306) ;  /* 0x00000000003cd947 */ /* 0x000fea0003800000 */
        /* <DEDUP_REMOVED lines=15> */
.L_x_306:
        /* <DEDUP_REMOVED lines=16> */
.L_x_307:
        /* <DEDUP_REMOVED lines=17> */
.L_x_265:
[----:B------:R-:W0:Y:S01]  /*3360*/  S2R R4, SR_TID.X ;  /* 0x0000000000047919 */ /* 0x000e220000002100 */
[----:B------:R-:W1:Y:S01]  /*3370*/  LDCU.128 UR8, c[0x0][0x380] ;  /* 0x00007000ff0877ac */ /* 0x000e620008000c00 */
[----:B------:R-:W2:Y:S01]  /*3380*/  LDCU.64 UR6, c[0x0][0x3a0] ;  /* 0x00007400ff0677ac */ /* 0x000ea20008000a00 */
[----:B------:R-:W3:Y:S01]  /*3390*/  LDCU UR4, c[0x0][0x3cc] ;  /* 0x00007980ff0477ac */ /* 0x000ee20008000800 */
        /* <DEDUP_REMOVED lines=8> */
[----:B------:R-:W4:Y:S04]  /*3420*/  LDG.E R5, desc[UR12][R10.64] ;  /* 0x0000000c0a057981 */ /* 0x000f28000c1e1900 */
[----:B------:R-:W4:Y:S04]  /*3430*/  LDG.E R8, desc[UR12][R12.64] ;  /* 0x0000000c0c087981 */ /* 0x000f28000c1e1900 */
[----:B------:R-:W5:Y:S04]  /*3440*/  LDG.E R6, desc[UR12][R10.64+0x800] ;  /* 0x0008000c0a067981 */ /* 0x000f68000c1e1900 */
[----:B------:R-:W5:Y:S04]  /*3450*/  LDG.E R3, desc[UR12][R12.64+0x800] ;  /* 0x0008000c0c037981 */ /* 0x000f68000c1e1900 */
[----:B------:R-:W5:Y:S04]  /*3460*/  LDG.E R14, desc[UR12][R10.64+0x400] ;  /* 0x0004000c0a0e7981 */ /* 0x000f68000c1e1900 */
[----:B------:R-:W5:Y:S04]  /*3470*/  LDG.E R15, desc[UR12][R12.64+0x400] ;  /* 0x0004000c0c0f7981 */ /* 0x000f68000c1e1900 */
[----:B------:R0:W5:Y:S04]  /*3480*/  LDG.E R7, desc[UR12][R10.64+0xc00] ;  /* 0x000c000c0a077981 */ /* 0x000168000c1e1900 */
[----:B------:R1:W5:Y:S01]  /*3490*/  LDG.E R16, desc[UR12][R12.64+0xc00] ;  /* 0x000c000c0c107981 */ /* 0x000362000c1e1900 */
[----:B--2---:R-:W-:-:S02]  /*34a0*/  IADD3 R19, P1, PT, R9, UR6, RZ ;  /* 0x0000000609137c10 */ /* 0x004fc4000ff3e0ff */
[----:B----4-:R-:W-:Y:S01]  /*34b0*/  ISETP.NE.AND P0, PT, R5, R8, PT ;  /* 0x000000080500720c */ /* 0x010fe20003f05270 */
[C---:B------:R-:W-:Y:S02]  /*34c0*/  VIADD R5, R4.reuse, 0x100 ;  /* 0x0000010004057836 */ /* 0x040fe40000000000 */
[----:B------:R-:W-:-:S03]  /*34d0*/  VIADD R8, R4, 0x200 ;  /* 0x0000020004087836 */ /* 0x000fc60000000000 */
[----:B------:R-:W-:Y:S01]  /*34e0*/  SEL R24, R4, R5, P0 ;  /* 0x0000000504187207 */ /* 0x000fe20000000000 */
[----:B------:R-:W-:Y:S01]  /*34f0*/  IMAD.U32 R5, RZ, RZ, UR7 ;  /* 0x00000007ff057e24 */ /* 0x000fe2000f8e00ff */
[-C--:B------:R-:W-:Y:S01]  /*3500*/  IADD3 R17, P3, PT, R8, R19.reuse, RZ ;  /* 0x0000001308117210 */ /* 0x080fe20007f7e0ff */
[----:B---3--:R-:W-:Y:S01]  /*3510*/  IMAD.U32 R8, RZ, RZ, UR4 ;  /* 0x00000004ff087e24 */ /* 0x008fe2000f8e00ff */
[----:B------:R-:W-:Y:S01]  /*3520*/  IADD3 R24, P4, PT, R24, R19, RZ ;  /* 0x0000001318187210 */ /* 0x000fe20007f9e0ff */
[----:B0-----:R-:W-:Y:S01]  /*3530*/  IMAD.X R10, RZ, RZ, R5, P1 ;  /* 0x000000ffff0a7224 */ /* 0x001fe200008e0605 */
[----:B-----5:R-:W-:Y:S02]  /*3540*/  ISETP.NE.AND P2, PT, R6, R3, PT ;  /* 0x000000030600720c */ /* 0x020fe40003f45270 */
[C---:B------:R-:W-:Y:S01]  /*3550*/  ISETP.LT.U32.AND P1, PT, R17.reuse, R24, PT ;  /* 0x000000181100720c */ /* 0x040fe20003f21070 */
[--C-:B-1----:R-:W-:Y:S01]  /*3560*/  IMAD.X R13, RZ, RZ, R10.reuse, P3 ;  /* 0x000000ffff0d7224 */ /* 0x102fe200018e060a */
[----:B------:R-:W-:Y:S01]  /*3570*/  ISETP.NE.OR P0, PT, R14, R15, P0 ;  /* 0x0000000f0e00720c */ /* 0x000fe20000705670 */
[----:B------:R-:W-:Y:S01]  /*3580*/  IMAD.X R10, RZ, RZ, R10, P4 ;  /* 0x000000ffff0a7224 */ /* 0x000fe200020e060a */
[----:B------:R-:W-:-:S04]  /*3590*/  IADD3 R11, P3, PT, R17, 0x100, RZ ;  /* 0x00000100110b7810 */ /* 0x000fc80007f7e0ff */
[----:B------:R-:W-:-:S04]  /*35a0*/  ISETP.LT.AND.EX P1, PT, R13, R10, PT, P1 ;  /* 0x0000000a0d00720c */ /* 0x000fc80003f21310 */
[----:B------:R-:W-:Y:S02]  /*35b0*/  @P2 SEL R24, R17, R24, P1 ;  /* 0x0000001811182207 */ /* 0x000fe40000800000 */
[----:B------:R-:W-:Y:S02]  /*35c0*/  @P2 SEL R10, R13, R10, P1 ;  /* 0x0000000a0d0a2207 */ /* 0x000fe40000800000 */
[----:B------:R-:W-:Y:S02]  /*35d0*/  SEL R24, R24, R17, P0 ;  /* 0x0000001118187207 */ /* 0x000fe40000000000 */
[----:B------:R-:W-:Y:S01]  /*35e0*/  SEL R10, R10, R13, P0 ;  /* 0x0000000d0a0a7207 */ /* 0x000fe20000000000 */
[----:B------:R-:W-:Y:S01]  /*35f0*/  IMAD.X R13, RZ, RZ, R13, P3 ;  /* 0x000000ffff0d7224 */ /* 0x000fe200018e060d */
[----:B------:R-:W-:Y:S01]  /*3600*/  ISETP.NE.OR P0, PT, R6, R3, P0 ;  /* 0x000000030600720c */ /* 0x000fe20000705670 */
[----:B------:R-:W-:Y:S01]  /*3610*/  IMAD.SHL.U32 R6, R8, 0x400, RZ ;  /* 0x0000040008067824 */ /* 0x000fe200078e00ff */
[----:B------:R-:W-:-:S02]  /*3620*/  ISETP.NE.AND P2, PT, R7, R16, PT ;  /* 0x000000100700720c */ /* 0x000fc40003f45270 */
[----:B------:R-:W-:Y:S02]  /*3630*/  ISETP.LT.U32.AND P1, PT, R11, R24, PT ;  /* 0x000000180b00720c */ /* 0x000fe40003f21070 */
[----:B------:R-:W-:Y:S02]  /*3640*/  ISETP.GE.U32.AND P4, PT, R2, R6, PT ;  /* 0x000000060200720c */ /* 0x000fe40003f86070 */
[----:B------:R-:W-:Y:S02]  /*3650*/  ISETP.LT.AND.EX P1, PT, R13, R10, PT, P1 ;  /* 0x0000000a0d00720c */ /* 0x000fe40003f21310 */
[----:B------:R-:W-:-:S04]  /*3660*/  ISETP.NE.OR P3, PT, R7, R16, P0 ;  /* 0x000000100700720c */ /* 0x000fc80000765670 */
[----:B------:R-:W-:Y:S02]  /*3670*/  SEL R26, RZ, 0x1, !P3 ;  /* 0x00000001ff1a7807 */ /* 0x000fe40005800000 */
[----:B------:R-:W-:Y:S02]  /*3680*/  @P2 SEL R24, R11, R24, P1 ;  /* 0x000000180b182207 */ /* 0x000fe40000800000 */
[----:B------:R-:W-:Y:S02]  /*3690*/  @P2 SEL R10, R13, R10, P1 ;  /* 0x0000000a0d0a2207 */ /* 0x000fe40000800000 */
[----:B------:R-:W-:Y:S02]  /*36a0*/  SEL R24, R24, R11, P0 ;  /* 0x0000000b18187207 */ /* 0x000fe40000000000 */
[----:B------:R-:W-:Y:S01]  /*36b0*/  SEL R3, R10, R13, P0 ;  /* 0x0000000d0a037207 */ /* 0x000fe20000000000 */
[----:B------:R-:W-:Y:S06]  /*36c0*/  @!P4 BRA `(.L_x_308) ;  /* 0x000000180088c947 */ /* 0x000fec0003800000 */
[----:B------:R-:W-:Y:S01]  /*36d0*/  UIADD3 UR7, UPT, UPT, UR5, -0x400, URZ ;  /* 0xfffffc0005077890 */ /* 0x000fe2000fffe0ff */
[C-C-:B------:R-:W-:Y:S01]  /*36e0*/  IMAD.IADD R7, R9.reuse, 0x1, R6.reuse ;  /* 0x0000000109077824 */ /* 0x140fe200078e0206 */
[-C--:B------:R-:W-:Y:S01]  /*36f0*/  LOP3.LUT R11, RZ, R4.reuse, RZ, 0x33, !PT ;  /* 0x00000004ff0b7212 */ /* 0x080fe200078e33ff */
[----:B------:R-:W0:Y:S01]  /*3700*/  LDCU.64 UR8, c[0x0][0x3a0] ;  /* 0x00007400ff0877ac */ /* 0x000e220008000a00 */
[----:B------:R-:W-:Y:S02]  /*3710*/  IADD3 R10, PT, PT, R9, R4, R6 ;  /* 0x00000004090a7210 */ /* 0x000fe40007ffe006 */
[----:B------:R-:W-:Y:S01]  /*3720*/  ISETP.GT.U32.AND P0, PT, R7, UR7, PT ;  /* 0x0000000707007c0c */ /* 0x000fe2000bf04070 */
[----:B------:R-:W1:Y:S01]  /*3730*/  LDCU.64 UR10, c[0x0][0x3c8] ;  /* 0x00007900ff0a77ac */ /* 0x000e620008000a00 */
[----:B------:R-:W-:Y:S01]  /*3740*/  IADD3 R2, PT, PT, -R6, UR5, R11 ;  /* 0x0000000506027c10 */ /* 0x000fe2000fffe10b */
[----:B------:R-:W-:Y:S01]  /*3750*/  VIADD R10, R10, 0x400 ;  /* 0x000004000a0a7836 */ /* 0x000fe20000000000 */
[----:B------:R-:W-:-:S03]  /*3760*/  UMOV UR4, URZ ;  /* 0x000000ff00047c82 */ /* 0x000fc60008000000 */
[----:B------:R-:W-:Y:S02]  /*3770*/  IMAD.IADD R11, R2, 0x1, -R9 ;  /* 0x00000001020b7824 */ /* 0x000fe400078e0a09 */
[----:B------:R-:W-:-:S04]  /*3780*/  IMAD.MOV.U32 R9, RZ, RZ, R6 ;  /* 0x000000ffff097224 */ /* 0x000fc800078e0006 */
[----:B------:R-:W-:Y:S05]  /*3790*/  @P0 BRA `(.L_x_309) ;  /* 0x0000000400380947 */ /* 0x000fea0003800000 */
.L_x_310:
[----:B------:R-:W2:Y:S01]  /*37a0*/  LDC.64 R8, c[0x0][0x380] ;  /* 0x0000e000ff087b82 */ /* 0x000ea20000000a00 */
[----:B------:R-:W-:-:S07]  /*37b0*/  IMAD.IADD R5, R4, 0x1, R7 ;  /* 0x0000000104057824 */ /* 0x000fce00078e0207 */
[----:B------:R-:W3:Y:S01]  /*37c0*/  LDC.64 R12, c[0x0][0x388] ;  /* 0x0000e200ff0c7b82 */ /* 0x000ee20000000a00 */
[----:B--2---:R-:W-:-:S05]  /*37d0*/  IMAD.WIDE.U32 R8, R5, 0x4, R8 ;  /* 0x0000000405087825 */ /* 0x004fca00078e0008 */
[----:B------:R-:W2:Y:S01]  /*37e0*/  LDG.E R14, desc[UR12][R8.64] ;  /* 0x0000000c080e7981 */ /* 0x000ea2000c1e1900 */
[----:B---3--:R-:W-:-:S03]  /*37f0*/  IMAD.WIDE.U32 R12, R5, 0x4, R12 ;  /* 0x00000004050c7825 */ /* 0x008fc600078e000c */
[----:B------:R-:W3:Y:S04]  /*3800*/  LDG.E R16, desc[UR12][R8.64+0x400] ;  /* 0x0004000c08107981 */ /* 0x000ee8000c1e1900 */
[----:B------:R-:W2:Y:S04]  /*3810*/  LDG.E R19, desc[UR12][R12.64] ;  /* 0x0000000c0c137981 */ /* 0x000ea8000c1e1900 */
[----:B------:R-:W3:Y:S04]  /*3820*/  LDG.E R21, desc[UR12][R12.64+0x400] ;  /* 0x0004000c0c157981 */ /* 0x000ee8000c1e1900 */
[----:B------:R-:W4:Y:S04]  /*3830*/  LDG.E R6, desc[UR12][R8.64+0x800] ;  /* 0x0008000c08067981 */ /* 0x000f28000c1e1900 */
[----:B------:R-:W4:Y:S04]  /*3840*/  LDG.E R17, desc[UR12][R12.64+0x800] ;  /* 0x0008000c0c117981 */ /* 0x000f28000c1e1900 */
[----:B------:R5:W4:Y:S04]  /*3850*/  LDG.E R2, desc[UR12][R8.64+0xc00] ;  /* 0x000c000c08027981 */ /* 0x000b28000c1e1900 */
[----:B------:R3:W4:Y:S01]  /*3860*/  LDG.E R15, desc[UR12][R12.64+0xc00] ;  /* 0x000c000c0c0f7981 */ /* 0x000722000c1e1900 */
[----:B0-----:R-:W-:Y:S01]  /*3870*/  UMOV UR6, UR8 ;  /* 0x0000000800067c82 */ /* 0x001fe20008000000 */
[----:B------:R-:W-:Y:S01]  /*3880*/  LOP3.LUT P4, RZ, R26, 0xff, RZ, 0xc0, !PT ;  /* 0x000000ff1aff7812 */ /* 0x000fe2000788c0ff */
[----:B------:R-:W-:Y:S01]  /*3890*/  IMAD.MOV.U32 R18, RZ, RZ, R3 ;  /* 0x000000ffff127224 */ /* 0x000fe200078e0003 */
[----:B-1----:R-:W-:Y:S01]  /*38a0*/  UMOV UR5, UR10 ;  /* 0x0000000a00057c82 */ /* 0x002fe20008000000 */
[----:B--2---:R-:W-:-:S02]  /*38b0*/  ISETP.NE.AND P2, PT, R14, R19, PT ;  /* 0x000000130e00720c */ /* 0x004fc40003f45270 */
[----:B------:R-:W-:Y:S01]  /*38c0*/  IADD3 R14, P1, PT, R5, UR6, RZ ;  /* 0x00000006050e7c10 */ /* 0x000fe2000ff3e0ff */
[----:B------:R-:W-:-:S03]  /*38d0*/  IMAD.U32 R5, RZ, RZ, UR9 ;  /* 0x00000009ff057e24 */ /* 0x000fc6000f8e00ff */
[----:B------:R-:W-:Y:S01]  /*38e0*/  ISETP.LT.U32.AND P0, PT, R14, R24, PT ;  /* 0x000000180e00720c */ /* 0x000fe20003f01070 */
[----:B------:R-:W-:-:S05]  /*38f0*/  IMAD.X R3, RZ, RZ, R5, P1 ;  /* 0x000000ffff037224 */ /* 0x000fca00008e0605 */
[----:B------:R-:W-:Y:S02]  /*3900*/  ISETP.LT.AND.EX P0, PT, R3, R18, PT, P0 ;  /* 0x000000120300720c */ /* 0x000fe40003f01300 */
[----:B-----5:R-:W-:Y:S02]  /*3910*/  SEL R8, RZ, 0x1, !P2 ;  /* 0x00000001ff087807 */ /* 0x020fe40005000000 */
[C---:B------:R-:W-:Y:S01]  /*3920*/  @P2 SEL R24, R14.reuse, R24, P0 ;  /* 0x000000180e182207 */ /* 0x040fe20000000000 */
[----:B------:R-:W-:Y:S01]  /*3930*/  VIADD R19, R14, 0x100 ;  /* 0x000001000e137836 */ /* 0x000fe20000000000 */
[----:B------:R-:W-:Y:S02]  /*3940*/  @P4 SEL R8, R26, 0x1, !P2 ;  /* 0x000000011a084807 */ /* 0x000fe40005000000 */
[----:B------:R-:W-:Y:S02]  /*3950*/  IADD3 RZ, P5, PT, R14, 0x100, RZ ;  /* 0x000001000eff7810 */ /* 0x000fe40007fbe0ff */
[----:B---3--:R-:W-:-:S02]  /*3960*/  ISETP.NE.AND P3, PT, R16, R21, PT ;  /* 0x000000151000720c */ /* 0x008fc40003f65270 */
[C---:B------:R-:W-:Y:S02]  /*3970*/  @P2 SEL R18, R3.reuse, R18, P0 ;  /* 0x0000001203122207 */ /* 0x040fe40000000000 */
[----:B------:R-:W-:Y:S01]  /*3980*/  SEL R24, R14, R24, !P4 ;  /* 0x000000180e187207 */ /* 0x000fe20006000000 */
[----:B------:R-:W-:Y:S01]  /*3990*/  IMAD.X R12, RZ, RZ, R3, P5 ;  /* 0x000000ffff0c7224 */ /* 0x000fe200028e0603 */
[----:B------:R-:W-:Y:S02]  /*39a0*/  LOP3.LUT P1, RZ, R8, 0xff, RZ, 0xc0, !PT ;  /* 0x000000ff08ff7812 */ /* 0x000fe4000782c0ff */
[----:B------:R-:W-:Y:S02]  /*39b0*/  SEL R9, R3, R18, !P4 ;  /* 0x0000001203097207 */ /* 0x000fe40006000000 */
[----:B------:R-:W-:-:S04]  /*39c0*/  ISETP.LT.U32.AND P0, PT, R19, R24, PT ;  /* 0x000000181300720c */ /* 0x000fc80003f01070 */
[CC--:B------:R-:W-:Y:S02]  /*39d0*/  ISETP.LT.AND.EX P0, PT, R12.reuse, R9.reuse, PT, P0 ;  /* 0x000000090c00720c */ /* 0x0c0fe40003f01300 */
[----:B------:R-:W-:Y:S02]  /*39e0*/  SEL R16, RZ, 0x1, !P3 ;  /* 0x00000001ff107807 */ /* 0x000fe40005800000 */
[----:B------:R-:W-:Y:S02]  /*39f0*/  @P3 SEL R24, R19, R24, P0 ;  /* 0x0000001813183207 */ /* 0x000fe40000000000 */
[----:B------:R-:W-:Y:S02]  /*3a00*/  @P3 SEL R9, R12, R9, P0 ;  /* 0x000000090c093207 */ /* 0x000fe40000000000 */
[----:B------:R-:W-:Y:S02]  /*3a10*/  IADD3 R13, P0, PT, R14, 0x200, RZ ;  /* 0x000002000e0d7810 */ /* 0x000fe40007f1e0ff */
[----:B------:R-:W-:-:S02]  /*3a20*/  @P1 SEL R16, R8, 0x1, !P3 ;  /* 0x0000000108101807 */ /* 0x000fc40005800000 */
[----:B----4-:R-:W-:Y:S02]  /*3a30*/  ISETP.NE.AND P2, PT, R6, R17, PT ;  /* 0x000000110600720c */ /* 0x010fe40003f45270 */
[----:B------:R-:W-:Y:S02]  /*3a40*/  SEL R24, R19, R24, !P1 ;  /* 0x0000001813187207 */ /* 0x000fe40004800000 */
[----:B------:R-:W-:Y:S01]  /*3a50*/  SEL R6, R12, R9, !P1 ;  /* 0x000000090c067207 */ /* 0x000fe20004800000 */
[----:B------:R-:W-:Y:S01]  /*3a60*/  IMAD.X R9, RZ, RZ, R3, P0 ;  /* 0x000000ffff097224 */ /* 0x000fe200000e0603 */
[----:B------:R-:W-:Y:S02]  /*3a70*/  LOP3.LUT P1, RZ, R16, 0xff, RZ, 0xc0, !PT ;  /* 0x000000ff10ff7812 */ /* 0x000fe4000782c0ff */
[----:B------:R-:W-:-:S04]  /*3a80*/  ISETP.LT.U32.AND P0, PT, R13, R24, PT ;  /* 0x000000180d00720c */ /* 0x000fc80003f01070 */
[----:B------:R-:W-:Y:S01]  /*3a90*/  ISETP.LT.AND.EX P0, PT, R9, R6, PT, P0 ;  /* 0x000000060900720c */ /* 0x000fe20003f01300 */
[----:B------:R-:W-:-:S03]  /*3aa0*/  IMAD.U32 R8, RZ, RZ, UR11 ;  /* 0x0000000bff087e24 */ /* 0x000fc6000f8e00ff */
[----:B------:R-:W-:Y:S02]  /*3ab0*/  @P2 SEL R24, R13, R24, P0 ;  /* 0x000000180d182207 */ /* 0x000fe40000000000 */
[----:B------:R-:W-:Y:S02]  /*3ac0*/  @P2 SEL R6, R9, R6, P0 ;  /* 0x0000000609062207 */ /* 0x000fe40000000000 */
[----:B------:R-:W-:Y:S01]  /*3ad0*/  SEL R17, RZ, 0x1, !P2 ;  /* 0x00000001ff117807 */ /* 0x000fe20005000000 */
[----:B------:R-:W-:Y:S01]  /*3ae0*/  IMAD.SHL.U32 R12, R8, 0x400, RZ ;  /* 0x00000400080c7824 */ /* 0x000fe200078e00ff */
[----:B------:R-:W-:Y:S02]  /*3af0*/  @P1 SEL R17, R16, 0x1, !P2 ;  /* 0x0000000110111807 */ /* 0x000fe40005000000 */
[----:B------:R-:W-:Y:S02]  /*3b00*/  SEL R24, R13, R24, !P1 ;  /* 0x000000180d187207 */ /* 0x000fe40004800000 */
[----:B------:R-:W-:-:S02]  /*3b10*/  SEL R6, R9, R6, !P1 ;  /* 0x0000000609067207 */ /* 0x000fc40004800000 */
[----:B------:R-:W-:Y:S02]  /*3b20*/  ISETP.NE.AND P1, PT, R2, R15, PT ;  /* 0x0000000f0200720c */ /* 0x000fe40003f25270 */
[----:B------:R-:W-:Y:S02]  /*3b30*/  IADD3 R2, PT, PT, -R7, UR5, RZ ;  /* 0x0000000507027c10 */ /* 0x000fe4000fffe1ff */
[----:B------:R-:W-:Y:S02]  /*3b40*/  IADD3 R9, P0, PT, R14, 0x300, RZ ;  /* 0x000003000e097810 */ /* 0x000fe40007f1e0ff */
[----:B------:R-:W-:Y:S02]  /*3b50*/  ISETP.GE.U32.AND P3, PT, R2, R12, PT ;  /* 0x0000000c0200720c */ /* 0x000fe40003f66070 */
[----:B------:R-:W-:Y:S01]  /*3b60*/  LOP3.LUT P2, RZ, R17, 0xff, RZ, 0xc0, !PT ;  /* 0x000000ff11ff7812 */ /* 0x000fe2000784c0ff */
[----:B------:R-:W-:Y:S01]  /*3b70*/  IMAD.X R3, RZ, RZ, R3, P0 ;  /* 0x000000ffff037224 */ /* 0x000fe200000e0603 */
[----:B------:R-:W-:-:S04]  /*3b80*/  ISETP.LT.U32.AND P0, PT, R9, R24, PT ;  /* 0x000000180900720c */ /* 0x000fc80003f01070 */
[----:B------:R-:W-:-:S04]  /*3b90*/  ISETP.LT.AND.EX P0, PT, R3, R6, PT, P0 ;  /* 0x000000060300720c */ /* 0x000fc80003f01300 */
[----:B------:R-:W-:Y:S02]  /*3ba0*/  @P1 SEL R24, R9, R24, P0 ;  /* 0x0000001809181207 */ /* 0x000fe40000000000 */
[----:B------:R-:W-:Y:S02]  /*3bb0*/  @P1 SEL R6, R3, R6, P0 ;  /* 0x0000000603061207 */ /* 0x000fe40000000000 */
[----:B------:R-:W-:Y:S02]  /*3bc0*/  SEL R26, RZ, 0x1, !P1 ;  /* 0x00000001ff1a7807 */ /* 0x000fe40004800000 */
[----:B------:R-:W-:Y:S02]  /*3bd0*/  @P2 SEL R26, R17, 0x1, !P1 ;  /* 0x00000001111a2807 */ /* 0x000fe40004800000 */
[----:B------:R-:W-:Y:S02]  /*3be0*/  SEL R24, R9, R24, !P2 ;  /* 0x0000001809187207 */ /* 0x000fe40005000000 */
[----:B------:R-:W-:Y:S01]  /*3bf0*/  SEL R3, R3, R6, !P2 ;  /* 0x0000000603037207 */ /* 0x000fe20005000000 */
[----:B------:R-:W-:Y:S06]  /*3c00*/  @!P3 BRA `(.L_x_308) ;  /* 0x000000140038b947 */ /* 0x000fec0003800000 */
[C---:B------:R-:W-:Y:S01]  /*3c10*/  IMAD.IADD R7, R12.reuse, 0x1, R7 ;  /* 0x000000010c077824 */ /* 0x040fe200078e0207 */
[----:B------:R-:W-:Y:S01]  /*3c20*/  UIADD3 UR4, UPT, UPT, UR4, 0x1, URZ ;  /* 0x0000000104047890 */ /* 0x000fe2000fffe0ff */
[----:B------:R-:W-:Y:S02]  /*3c30*/  IMAD.IADD R10, R12, 0x1, R10 ;  /* 0x000000010c0a7824 */ /* 0x000fe400078e020a */
[----:B------:R-:W-:Y:S01]  /*3c40*/  IMAD.IADD R11, R11, 0x1, -R12 ;  /* 0x000000010b0b7824 */ /* 0x000fe200078e0a0c */
[----:B------:R-:W-:-:S13]  /*3c50*/  ISETP.GT.U32.AND P0, PT, R7, UR7, PT ;  /* 0x0000000707007c0c */ /* 0x000fda000bf04070 */
[----:B------:R-:W-:Y:S05]  /*3c60*/  @!P0 BRA `(.L_x_310) ;  /* 0xfffffff800cc8947 */ /* 0x000fea000383ffff */
[----:B------:R-:W-:-:S07]  /*3c70*/  IMAD.MOV.U32 R9, RZ, RZ, R12 ;  /* 0x000000ffff097224 */ /* 0x000fce00078e000c */
.L_x_309:
[----:B------:R-:W-:Y:S01]  /*3c80*/  IADD3 R13, PT, PT, -R7, UR5, RZ ;  /* 0x00000005070d7c10 */ /* 0x000fe2000fffe1ff */
[----:B------:R-:W-:Y:S03]  /*3c90*/  BSSY.RECONVERGENT B1, `(.L_x_308) ;  /* 0x0000145000017945 */ /* 0x000fe60003800200 */
[----:B------:R-:W-:-:S04]  /*3ca0*/  ISETP.GE.AND P0, PT, R4, R13, PT ;  /* 0x0000000d0400720c */ /* 0x000fc80003f06270 */
[----:B------:R-:W-:-:S13]  /*3cb0*/  ISETP.GE.U32.OR P0, PT, R7, UR5, P0 ;  /* 0x0000000507007c0c */ /* 0x000fda0008706470 */
[----:B------:R-:W-:Y:S05]  /*3cc0*/  @P0 BRA `(.L_x_311) ;  /* 0x0000001400040947 */ /* 0x000fea0003800000 */
[----:B------:R-:W-:Y:S01]  /*3cd0*/  LOP3.LUT R6, RZ, R4, RZ, 0x33, !PT ;  /* 0x00000004ff067212 */ /* 0x000fe200078e33ff */
[----:B------:R-:W-:Y:S01]  /*3ce0*/  IMAD.SHL.U32 R2, R0, 0x400, RZ ;  /* 0x0000040000027824 */ /* 0x000fe200078e00ff */
[----:B------:R-:W-:Y:S01]  /*3cf0*/  BSSY.RECONVERGENT B2, `(.L_x_312) ;  /* 0x00000a8000027945 */ /* 0x000fe20003800200 */
[----:B------:R-:W-:Y:S02]  /*3d00*/  IMAD R8, R8, UR4, RZ ;  /* 0x0000000408087c24 */ /* 0x000fe4000f8e02ff */
[----:B------:R-:W-:-:S05]  /*3d10*/  VIADD R6, R6, UR5 ;  /* 0x0000000506067c36 */ /* 0x000fca0008000000 */
[----:B------:R-:W-:Y:S01]  /*3d20*/  IADD3 R9, PT, PT, R6, -R9, -R2 ;  /* 0x8000000906097210 */ /* 0x000fe20007ffe802 */
[----:B------:R-:W-:-:S04]  /*3d30*/  IMAD.MOV.U32 R2, RZ, RZ, R4 ;  /* 0x000000ffff027224 */ /* 0x000fc800078e0004 */
[----:B------:R-:W-:-:S05]  /*3d40*/  IMAD R8, R8, -0x400, R9 ;  /* 0xfffffc0008087824 */ /* 0x000fca00078e0209 */
[C---:B------:R-:W-:Y:S02]  /*3d50*/  ISETP.GE.U32.AND P0, PT, R8.reuse, 0x700, PT ;  /* 0x000007000800780c */ /* 0x040fe40003f06070 */
[----:B------:R-:W-:-:S04]  /*3d60*/  LEA.HI R8, R8, 0x1, RZ, 0x18 ;  /* 0x0000000108087811 */ /* 0x000fc800078fc0ff */
[----:B------:R-:W-:-:S07]  /*3d70*/  LOP3.LUT R9, R8, 0x7, RZ, 0xc0, !PT ;  /* 0x0000000708097812 */ /* 0x000fce00078ec0ff */
[----:B------:R-:W-:Y:S05]  /*3d80*/  @!P0 BRA `(.L_x_313) ;  /* 0x0000000800788947 */ /* 0x000fea0003800000 */
[----:B------:R-:W2:Y:S01]  /*3d90*/  LDC.64 R12, c[0x0][0x380] ;  /* 0x0000e000ff0c7b82 */ /* 0x000ea20000000a00 */
[----:B------:R-:W-:Y:S01]  /*3da0*/  LEA.HI R11, R11, 0x1, RZ, 0x18 ;  /* 0x000000010b0b7811 */ /* 0x000fe200078fc0ff */
[----:B------:R-:W-:Y:S03]  /*3db0*/  BSSY.RECONVERGENT B3, `(.L_x_314) ;  /* 0x000009a000037945 */ /* 0x000fe60003800200 */
[----:B------:R-:W-:Y:S02]  /*3dc0*/  LOP3.LUT R2, R11, 0x1fffff8, RZ, 0xc0, !PT ;  /* 0x01fffff80b027812 */ /* 0x000fe400078ec0ff */
[----:B------:R-:W-:Y:S01]  /*3dd0*/  LOP3.LUT R11, R4, 0x400, RZ, 0xfc, !PT ;  /* 0x00000400040b7812 */ /* 0x000fe200078efcff */
[----:B------:R-:W3:Y:S02]  /*3de0*/  LDC.64 R14, c[0x0][0x388] ;  /* 0x0000e200ff0e7b82 */ /* 0x000ee40000000a00 */
[----:B------:R-:W-:-:S07]  /*3df0*/  IMAD.MOV R2, RZ, RZ, -R2 ;  /* 0x000000ffff027224 */ /* 0x000fce00078e0a02 */
.L_x_315:
[----:B------:R-:W-:-:S04]  /*3e00*/  VIADD R27, R10, 0xfffffc00 ;  /* 0xfffffc000a1b7836 */ /* 0x000fc80000000000 */
[----:B--2---:R-:W-:-:S04]  /*3e10*/  IMAD.WIDE.U32 R16, R27, 0x4, R12 ;  /* 0x000000041b107825 */ /* 0x004fc800078e000c */
[----:B---3--:R-:W-:Y:S02]  /*3e20*/  IMAD.WIDE.U32 R18, R27, 0x4, R14 ;  /* 0x000000041b127825 */ /* 0x008fe400078e000e */
[----:B------:R2:W3:Y:S04]  /*3e30*/  LDG.E R16, desc[UR12][R16.64] ;  /* 0x0000000c10107981 */ /* 0x0004e8000c1e1900 */
[----:B------:R-:W3:Y:S01]  /*3e40*/  LDG.E R19, desc[UR12][R18.64] ;  /* 0x0000000c12137981 */ /* 0x000ee2000c1e1900 */
[----:B------:R-:W-:-:S04]  /*3e50*/  VIADD R25, R10, 0xfffffd00 ;  /* 0xfffffd000a197836 */ /* 0x000fc80000000000 */
[----:B------:R-:W-:-:S04]  /*3e60*/  IMAD.WIDE.U32 R20, R25, 0x4, R12 ;  /* 0x0000000419147825 */ /* 0x000fc800078e000c */
[----:B------:R-:W-:Y:S02]  /*3e70*/  IMAD.WIDE.U32 R22, R25, 0x4, R14 ;  /* 0x0000000419167825 */ /* 0x000fe400078e000e */
[----:B------:R-:W4:Y:S04]  /*3e80*/  LDG.E R20, desc[UR12][R20.64] ;  /* 0x0000000c14147981 */ /* 0x000f28000c1e1900 */
[----:B------:R-:W4:Y:S01]  /*3e90*/  LDG.E R23, desc[UR12][R22.64] ;  /* 0x0000000c16177981 */ /* 0x000f22000c1e1900 */
[----:B------:R-:W-:Y:S02]  /*3ea0*/  LOP3.LUT P2, RZ, R26, 0xff, RZ, 0xc0, !PT ;  /* 0x000000ff1aff7812 */ /* 0x000fe4000784c0ff */
[----:B--2---:R-:W-:Y:S01]  /*3eb0*/  IADD3 R17, P3, PT, R27, UR6, RZ ;  /* 0x000000061b117c10 */ /* 0x004fe2000ff7e0ff */
[----:B------:R-:W-:-:S03]  /*3ec0*/  VIADD R27, R10, 0xfffffe00 ;  /* 0xfffffe000a1b7836 */ /* 0x000fc60000000000 */
[----:B------:R-:W-:Y:S01]  /*3ed0*/  ISETP.LT.U32.AND P0, PT, R17, R24, PT ;  /* 0x000000181100720c */ /* 0x000fe20003f01070 */
[----:B------:R-:W-:-:S05]  /*3ee0*/  IMAD.X R28, RZ, RZ, R5, P3 ;  /* 0x000000ffff1c7224 */ /* 0x000fca00018e0605 */
[----:B------:R-:W-:-:S04]  /*3ef0*/  ISETP.LT.AND.EX P0, PT, R28, R3, PT, P0 ;  /* 0x000000031c00720c */ /* 0x000fc80003f01300 */
[----:B------:R-:W-:Y:S02]  /*3f00*/  SEL R29, R17, R24, P0 ;  /* 0x00000018111d7207 */ /* 0x000fe40000000000 */
[CC--:B---3--:R-:W-:Y:S02]  /*3f10*/  ISETP.NE.AND P1, PT, R16.reuse, R19.reuse, P2 ;  /* 0x000000131000720c */ /* 0x0c8fe40001725270 */
[----:B------:R-:W-:Y:S01]  /*3f20*/  ISETP.NE.AND P3, PT, R16, R19, PT ;  /* 0x000000131000720c */ /* 0x000fe20003f65270 */
[----:B------:R-:W-:-:S05]  /*3f30*/  IMAD.WIDE.U32 R18, R27, 0x4, R14 ;  /* 0x000000041b127825 */ /* 0x000fca00078e000e */
[----:B------:R-:W2:Y:S05]  /*3f40*/  LDG.E R22, desc[UR12][R18.64] ;  /* 0x0000000c12167981 */ /* 0x000eaa000c1e1900 */
[----:B------:R-:W-:Y:S01]  /*3f50*/  @!P1 SEL R29, R17, R24, !P2 ;  /* 0x00000018111d9207 */ /* 0x000fe20005000000 */
[----:B------:R-:W-:-:S05]  /*3f60*/  IMAD.WIDE.U32 R16, R27, 0x4, R12 ;  /* 0x000000041b107825 */ /* 0x000fca00078e000c */
[----:B------:R3:W2:Y:S01]  /*3f70*/  LDG.E R21, desc[UR12][R16.64] ;  /* 0x0000000c10157981 */ /* 0x0006a2000c1e1900 */
[----:B------:R-:W-:-:S04]  /*3f80*/  @!P2 SEL R26, RZ, 0x1, !P3 ;  /* 0x00000001ff1aa807 */ /* 0x000fc80005800000 */
[----:B------:R-:W-:Y:S02]  /*3f90*/  SEL R26, R26, 0x1, !P1 ;  /* 0x000000011a1a7807 */ /* 0x000fe40004800000 */
[-C--:B------:R-:W-:Y:S02]  /*3fa0*/  SEL R24, R28, R3.reuse, P0 ;  /* 0x000000031c187207 */ /* 0x080fe40000000000 */
[----:B------:R-:W-:Y:S02]  /*3fb0*/  LOP3.LUT P3, RZ, R26, 0xff, RZ, 0xc0, !PT ;  /* 0x000000ff1aff7812 */ /* 0x000fe4000786c0ff */
[----:B---3--:R-:W-:Y:S02]  /*3fc0*/  IADD3 R16, P0, PT, R25, UR6, RZ ;  /* 0x0000000619107c10 */ /* 0x008fe4000ff1e0ff */
[----:B------:R-:W-:Y:S02]  /*3fd0*/  @!P1 SEL R24, R28, R3, !P2 ;  /* 0x000000031c189207 */ /* 0x000fe40005000000 */
[----:B----4-:R-:W-:Y:S01]  /*3fe0*/  ISETP.NE.AND P2, PT, R20, R23, P3 ;  /* 0x000000171400720c */ /* 0x010fe20001f45270 */
[----:B------:R-:W-:Y:S01]  /*3ff0*/  IMAD.X R25, RZ, RZ, R5, P0 ;  /* 0x000000ffff197224 */ /* 0x000fe200000e0605 */
[----:B------:R-:W-:-:S02]  /*4000*/  ISETP.LT.U32.AND P0, PT, R16, R29, PT ;  /* 0x0000001d1000720c */ /* 0x000fc40003f01070 */
[----:B------:R-:W-:Y:S02]  /*4010*/  ISETP.NE.AND P1, PT, R20, R23, PT ;  /* 0x000000171400720c */ /* 0x000fe40003f25270 */
[----:B------:R-:W-:Y:S01]  /*4020*/  ISETP.LT.AND.EX P0, PT, R25, R24, PT, P0 ;  /* 0x000000181900720c */ /* 0x000fe20003f01300 */
[----:B------:R-:W-:-:S03]  /*4030*/  VIADD R23, R10, 0xffffff00 ;  /* 0xffffff000a177836 */ /* 0x000fc60000000000 */
[CC--:B------:R-:W-:Y:S01]  /*4040*/  SEL R3, R16.reuse, R29.reuse, P0 ;  /* 0x0000001d10037207 */ /* 0x0c0fe20000000000 */
[C---:B------:R-:W-:Y:S02]  /*4050*/  IMAD.WIDE.U32 R18, R23.reuse, 0x4, R14 ;  /* 0x0000000417127825 */ /* 0x040fe400078e000e */
[----:B------:R-:W-:Y:S02]  /*4060*/  @!P2 SEL R3, R16, R29, !P3 ;  /* 0x0000001d1003a207 */ /* 0x000fe40005800000 */
[----:B------:R-:W-:Y:S01]  /*4070*/  IMAD.WIDE.U32 R16, R23, 0x4, R12 ;  /* 0x0000000417107825 */ /* 0x000fe200078e000c */
[----:B------:R3:W4:Y:S01]  /*4080*/  LDG.E R29, desc[UR12][R18.64] ;  /* 0x0000000c121d7981 */ /* 0x000722000c1e1900 */
[----:B------:R-:W-:-:S03]  /*4090*/  @!P3 SEL R26, RZ, 0x1, !P1 ;  /* 0x00000001ff1ab807 */ /* 0x000fc60004800000 */
[----:B------:R5:W4:Y:S01]  /*40a0*/  LDG.E R20, desc[UR12][R16.64] ;  /* 0x0000000c10147981 */ /* 0x000b22000c1e1900 */
[----:B------:R-:W-:Y:S02]  /*40b0*/  SEL R26, R26, 0x1, !P2 ;  /* 0x000000011a1a7807 */ /* 0x000fe40005000000 */
[CC--:B------:R-:W-:Y:S02]  /*40c0*/  SEL R28, R25.reuse, R24.reuse, P0 ;  /* 0x00000018191c7207 */ /* 0x0c0fe40000000000 */
[----:B------:R-:W-:Y:S01]  /*40d0*/  @!P2 SEL R28, R25, R24, !P3 ;  /* 0x00000018191ca207 */ /* 0x000fe20005800000 */
[----:B---3--:R-:W-:Y:S01]  /*40e0*/  IMAD.WIDE.U32 R18, R10, 0x4, R12 ;  /* 0x000000040a127825 */ /* 0x008fe200078e000c */
[----:B------:R-:W-:-:S03]  /*40f0*/  LOP3.LUT P2, RZ, R26, 0xff, RZ, 0xc0, !PT ;  /* 0x000000ff1aff7812 */ /* 0x000fc6000784c0ff */
[----:B-----5:R-:W-:Y:S02]  /*4100*/  IMAD.WIDE.U32 R16, R10, 0x4, R14 ;  /* 0x000000040a107825 */ /* 0x020fe400078e000e */
[----:B------:R-:W3:Y:S01]  /*4110*/  LDG.E R18, desc[UR12][R18.64] ;  /* 0x0000000c12127981 */ /* 0x000ee2000c1e1900 */
[----:B------:R-:W-:-:S05]  /*4120*/  IADD3 R27, P0, PT, R27, UR6, RZ ;  /* 0x000000061b1b7c10 */ /* 0x000fca000ff1e0ff */
[----:B------:R-:W-:Y:S01]  /*4130*/  IMAD.X R25, RZ, RZ, R5, P0 ;  /* 0x000000ffff197224 */ /* 0x000fe200000e0605 */
[----:B------:R-:W-:-:S04]  /*4140*/  ISETP.LT.U32.AND P0, PT, R27, R3, PT ;  /* 0x000000031b00720c */ /* 0x000fc80003f01070 */
[----:B------:R-:W-:Y:S02]  /*4150*/  ISETP.LT.AND.EX P0, PT, R25, R28, PT, P0 ;  /* 0x0000001c1900720c */ /* 0x000fe40003f01300 */
[CC--:B--2---:R-:W-:Y:S02]  /*4160*/  ISETP.NE.AND P1, PT, R21.reuse, R22.reuse, PT ;  /* 0x000000161500720c */ /* 0x0c4fe40003f25270 */
[----:B------:R-:W-:Y:S02]  /*4170*/  ISETP.NE.AND P3, PT, R21, R22, P2 ;  /* 0x000000161500720c */ /* 0x000fe40001765270 */
[----:B------:R2:W3:Y:S01]  /*4180*/  LDG.E R22, desc[UR12][R16.64] ;  /* 0x0000000c10167981 */ /* 0x0004e2000c1e1900 */
[----:B------:R-:W-:-:S10]  /*4190*/  SEL R21, R27, R3, P0 ;  /* 0x000000031b157207 */ /* 0x000fd40000000000 */
[----:B------:R-:W-:Y:S01]  /*41a0*/  @!P3 SEL R21, R27, R3, !P2 ;  /* 0x000000031b15b207 */ /* 0x000fe20005000000 */
[----:B------:R-:W-:Y:S01]  /*41b0*/  VIADD R3, R10, 0x100 ;  /* 0x000001000a037836 */ /* 0x000fe20000000000 */
[CC--:B------:R-:W-:Y:S02]  /*41c0*/  SEL R27, R25.reuse, R28.reuse, P0 ;  /* 0x0000001c191b7207 */ /* 0x0c0fe40000000000 */
[----:B------:R-:W-:Y:S01]  /*41d0*/  @!P3 SEL R27, R25, R28, !P2 ;  /* 0x0000001c191bb207 */ /* 0x000fe20005000000 */
[----:B------:R-:W-:-:S04]  /*41e0*/  IMAD.WIDE.U32 R24, R3, 0x4, R14 ;  /* 0x0000000403187825 */ /* 0x000fc800078e000e */
[----:B--2---:R-:W-:Y:S02]  /*41f0*/  IMAD.WIDE.U32 R16, R3, 0x4, R12 ;  /* 0x0000000403107825 */ /* 0x004fe400078e000c */
[----:B------:R-:W2:Y:S04]  /*4200*/  LDG.E R25, desc[UR12][R24.64] ;  /* 0x0000000c18197981 */ /* 0x000ea8000c1e1900 */
[----:B------:R5:W2:Y:S01]  /*4210*/  LDG.E R28, desc[UR12][R16.64] ;  /* 0x0000000c101c7981 */ /* 0x000aa2000c1e1900 */
[----:B------:R-:W-:-:S04]  /*4220*/  @!P2 SEL R26, RZ, 0x1, !P1 ;  /* 0x00000001ff1aa807 */ /* 0x000fc80004800000 */
[----:B------:R-:W-:-:S04]  /*4230*/  SEL R26, R26, 0x1, !P3 ;  /* 0x000000011a1a7807 */ /* 0x000fc80005800000 */
[----:B------:R-:W-:Y:S02]  /*4240*/  LOP3.LUT P2, RZ, R26, 0xff, RZ, 0xc0, !PT ;  /* 0x000000ff1aff7812 */ /* 0x000fe4000784c0ff */
[----:B------:R-:W-:Y:S02]  /*4250*/  IADD3 R23, P0, PT, R23, UR6, RZ ;  /* 0x0000000617177c10 */ /* 0x000fe4000ff1e0ff */
[CC--:B----4-:R-:W-:Y:S02]  /*4260*/  ISETP.NE.AND P3, PT, R20.reuse, R29.reuse, PT ;  /* 0x0000001d1400720c */ /* 0x0d0fe40003f65270 */
[----:B------:R-:W-:Y:S01]  /*4270*/  ISETP.NE.AND P1, PT, R20, R29, P2 ;  /* 0x0000001d1400720c */ /* 0x000fe20001725270 */
[----:B------:R-:W-:Y:S01]  /*4280*/  IMAD.X R20, RZ, RZ, R5, P0 ;  /* 0x000000ffff147224 */ /* 0x000fe200000e0605 */
[----:B------:R-:W-:-:S05]  /*4290*/  ISETP.LT.U32.AND P0, PT, R23, R21, PT ;  /* 0x000000151700720c */ /* 0x000fca0003f01070 */
[----:B------:R-:W-:Y:S02]  /*42a0*/  @!P2 SEL R26, RZ, 0x1, !P3 ;  /* 0x00000001ff1aa807 */ /* 0x000fe40005800000 */
[----:B------:R-:W-:Y:S02]  /*42b0*/  ISETP.LT.AND.EX P0, PT, R20, R27, PT, P0 ;  /* 0x0000001b1400720c */ /* 0x000fe40003f01300 */
[----:B------:R-:W-:Y:S02]  /*42c0*/  SEL R26, R26, 0x1, !P1 ;  /* 0x000000011a1a7807 */ /* 0x000fe40004800000 */
[----:B-----5:R-:W-:Y:S02]  /*42d0*/  SEL R16, R23, R21, P0 ;  /* 0x0000001517107207 */ /* 0x020fe40000000000 */
[----:B------:R-:W-:Y:S02]  /*42e0*/  LOP3.LUT P3, RZ, R26, 0xff, RZ, 0xc0, !PT ;  /* 0x000000ff1aff7812 */ /* 0x000fe4000786c0ff */
[----:B------:R-:W-:-:S02]  /*42f0*/  SEL R17, R20, R27, P0 ;  /* 0x0000001b14117207 */ /* 0x000fc40000000000 */
[----:B------:R-:W-:Y:S02]  /*4300*/  IADD3 R19, P0, PT, R10, UR6, RZ ;  /* 0x000000060a137c10 */ /* 0x000fe4000ff1e0ff */
[----:B------:R-:W-:Y:S02]  /*4310*/  @!P1 SEL R16, R23, R21, !P2 ;  /* 0x0000001517109207 */ /* 0x000fe40005000000 */
[----:B------:R-:W-:Y:S01]  /*4320*/  @!P1 SEL R17, R20, R27, !P2 ;  /* 0x0000001b14119207 */ /* 0x000fe20005000000 */
[----:B------:R-:W-:Y:S01]  /*4330*/  IMAD.X R24, RZ, RZ, R5, P0 ;  /* 0x000000ffff187224 */ /* 0x000fe200000e0605 */
[----:B------:R-:W-:Y:S01]  /*4340*/  ISETP.LT.U32.AND P0, PT, R19, R16, PT ;  /* 0x000000101300720c */ /* 0x000fe20003f01070 */
[----:B------:R-:W-:-:S03]  /*4350*/  VIADD R27, R10, 0x200 ;  /* 0x000002000a1b7836 */ /* 0x000fc60000000000 */
[----:B------:R-:W-:-:S04]  /*4360*/  ISETP.LT.AND.EX P0, PT, R24, R17, PT, P0 ;  /* 0x000000111800720c */ /* 0x000fc80003f01300 */
[----:B------:R-:W-:Y:S02]  /*4370*/  SEL R20, R19, R16, P0 ;  /* 0x0000001013147207 */ /* 0x000fe40000000000 */
[----:B------:R-:W-:Y:S01]  /*4380*/  SEL R23, R24, R17, P0 ;  /* 0x0000001118177207 */ /* 0x000fe20000000000 */
[----:B------:R-:W-:Y:S01]  /*4390*/  VIADD R29, R10, 0x300 ;  /* 0x000003000a1d7836 */ /* 0x000fe20000000000 */
[CC--:B---3--:R-:W-:Y:S02]  /*43a0*/  ISETP.NE.AND P2, PT, R18.reuse, R22.reuse, P3 ;  /* 0x000000161200720c */ /* 0x0c8fe40001f45270 */
[----:B------:R-:W-:-:S04]  /*43b0*/  ISETP.NE.AND P1, PT, R18, R22, PT ;  /* 0x000000161200720c */ /* 0x000fc80003f25270 */
[----:B------:R-:W-:-:S07]  /*43c0*/  @!P3 SEL R26, RZ, 0x1, !P1 ;  /* 0x00000001ff1ab807 */ /* 0x000fce0004800000 */
[----:B------:R-:W-:Y:S01]  /*43d0*/  @!P2 SEL R20, R19, R16, !P3 ;  /* 0x000000101314a207 */ /* 0x000fe20005800000 */
[----:B------:R-:W-:Y:S01]  /*43e0*/  IMAD.WIDE.U32 R18, R27, 0x4, R14 ;  /* 0x000000041b127825 */ /* 0x000fe200078e000e */
[----:B------:R-:W-:-:S03]  /*43f0*/  @!P2 SEL R23, R24, R17, !P3 ;  /* 0x000000111817a207 */ /* 0x000fc60005800000 */
[----:B------:R-:W-:Y:S01]  /*4400*/  IMAD.WIDE.U32 R16, R27, 0x4, R12 ;  /* 0x000000041b107825 */ /* 0x000fe200078e000c */
[----:B------:R-:W-:Y:S01]  /*4410*/  IADD3 R21, P1, PT, R3, UR6, RZ ;  /* 0x0000000603157c10 */ /* 0x000fe2000ff3e0ff */
[----:B------:R-:W3:Y:S01]  /*4420*/  LDG.E R18, desc[UR12][R18.64] ;  /* 0x0000000c12127981 */ /* 0x000ee2000c1e1900 */
[----:B------:R-:W-:-:S03]  /*4430*/  SEL R22, R26, 0x1, !P2 ;  /* 0x000000011a167807 */ /* 0x000fc60005000000 */
[----:B------:R4:W3:Y:S01]  /*4440*/  LDG.E R3, desc[UR12][R16.64] ;  /* 0x0000000c10037981 */ /* 0x0008e2000c1e1900 */
[----:B------:R-:W-:Y:S01]  /*4450*/  LOP3.LUT P2, RZ, R22, 0xff, RZ, 0xc0, !PT ;  /* 0x000000ff16ff7812 */ /* 0x000fe2000784c0ff */
[----:B------:R-:W-:-:S03]  /*4460*/  IMAD.X R24, RZ, RZ, R5, P1 ;  /* 0x000000ffff187224 */ /* 0x000fc600008e0605 */
[----:B--2---:R-:W-:Y:S02]  /*4470*/  ISETP.NE.AND P3, PT, R28, R25, P2 ;  /* 0x000000191c00720c */ /* 0x004fe40001765270 */
[----:B------:R-:W-:-:S04]  /*4480*/  ISETP.LT.U32.AND P0, PT, R21, R20, PT ;  /* 0x000000141500720c */ /* 0x000fc80003f01070 */
[----:B------:R-:W-:Y:S02]  /*4490*/  ISETP.LT.AND.EX P0, PT, R24, R23, PT, P0 ;  /* 0x000000171800720c */ /* 0x000fe40003f01300 */
[----:B------:R-:W-:Y:S02]  /*44a0*/  ISETP.NE.AND P1, PT, R28, R25, PT ;  /* 0x000000191c00720c */ /* 0x000fe40003f25270 */
[-C--:B------:R-:W-:Y:S01]  /*44b0*/  SEL R25, R21, R20.reuse, P0 ;  /* 0x0000001415197207 */ /* 0x080fe20000000000 */
[----:B----4-:R-:W-:Y:S02]  /*44c0*/  IMAD.WIDE.U32 R16, R29, 0x4, R14 ;  /* 0x000000041d107825 */ /* 0x010fe400078e000e */
[----:B------:R-:W-:Y:S02]  /*44d0*/  @!P3 SEL R25, R21, R20, !P2 ;  /* 0x000000141519b207 */ /* 0x000fe40005000000 */
[----:B------:R-:W-:Y:S02]  /*44e0*/  IMAD.WIDE.U32 R20, R29, 0x4, R12 ;  /* 0x000000041d147825 */ /* 0x000fe400078e000c */
[----:B------:R-:W2:Y:S04]  /*44f0*/  LDG.E R17, desc[UR12][R16.64] ;  /* 0x0000000c10117981 */ /* 0x000ea8000c1e1900 */
[----:B------:R4:W2:Y:S01]  /*4500*/  LDG.E R20, desc[UR12][R20.64] ;  /* 0x0000000c14147981 */ /* 0x0008a2000c1e1900 */
[----:B------:R-:W-:-:S02]  /*4510*/  @!P2 SEL R22, RZ, 0x1, !P1 ;  /* 0x00000001ff16a807 */ /* 0x000fc40004800000 */
[-C--:B------:R-:W-:Y:S02]  /*4520*/  SEL R19, R24, R23.reuse, P0 ;  /* 0x0000001718137207 */ /* 0x080fe40000000000 */
[----:B------:R-:W-:Y:S02]  /*4530*/  SEL R22, R22, 0x1, !P3 ;  /* 0x0000000116167807 */ /* 0x000fe40005800000 */
[----:B------:R-:W-:Y:S02]  /*4540*/  @!P3 SEL R19, R24, R23, !P2 ;  /* 0x000000171813b207 */ /* 0x000fe40005000000 */
[----:B------:R-:W-:Y:S02]  /*4550*/  LOP3.LUT P1, RZ, R22, 0xff, RZ, 0xc0, !PT ;  /* 0x000000ff16ff7812 */ /* 0x000fe4000782c0ff */
[----:B------:R-:W-:-:S05]  /*4560*/  IADD3 R24, P0, PT, R27, UR6, RZ ;  /* 0x000000061b187c10 */ /* 0x000fca000ff1e0ff */
[----:B------:R-:W-:Y:S01]  /*4570*/  IMAD.X R26, RZ, RZ, R5, P0 ;  /* 0x000000ffff1a7224 */ /* 0x000fe200000e0605 */
[----:B------:R-:W-:-:S04]  /*4580*/  ISETP.LT.U32.AND P0, PT, R24, R25, PT ;  /* 0x000000191800720c */ /* 0x000fc80003f01070 */
[----:B------:R-:W-:-:S04]  /*4590*/  ISETP.LT.AND.EX P0, PT, R26, R19, PT, P0 ;  /* 0x000000131a00720c */ /* 0x000fc80003f01300 */
[----:B----4-:R-:W-:Y:S01]  /*45a0*/  SEL R21, R26, R19, P0 ;  /* 0x000000131a157207 */ /* 0x010fe20000000000 */
[----:B------:R-:W-:Y:S02]  /*45b0*/  VIADD R2, R2, 0x8 ;  /* 0x0000000802027836 */ /* 0x000fe40000000000 */
[----:B------:R-:W-:Y:S02]  /*45c0*/  VIADD R11, R11, 0x800 ;  /* 0x000008000b0b7836 */ /* 0x000fe40000000000 */
[----:B------:R-:W-:Y:S01]  /*45d0*/  VIADD R10, R10, 0x800 ;  /* 0x000008000a0a7836 */ /* 0x000fe20000000000 */
[CC--:B---3--:R-:W-:Y:S02]  /*45e0*/  ISETP.NE.AND P3, PT, R3.reuse, R18.reuse, P1 ;  /* 0x000000120300720c */ /* 0x0c8fe40000f65270 */
[----:B------:R-:W-:Y:S02]  /*45f0*/  ISETP.NE.AND P2, PT, R3, R18, PT ;  /* 0x000000120300720c */ /* 0x000fe40003f45270 */
[----:B------:R-:W-:-:S02]  /*4600*/  SEL R18, R24, R25, P0 ;  /* 0x0000001918127207 */ /* 0x000fc40000000000 */
[----:B------:R-:W-:Y:S02]  /*4610*/  IADD3 R29, P0, PT, R29, UR6, RZ ;  /* 0x000000061d1d7c10 */ /* 0x000fe4000ff1e0ff */
[----:B------:R-:W-:-:S05]  /*4620*/  @!P1 SEL R22, RZ, 0x1, !P2 ;  /* 0x00000001ff169807 */ /* 0x000fca0005000000 */
[----:B------:R-:W-:Y:S01]  /*4630*/  @!P3 SEL R18, R24, R25, !P1 ;  /* 0x000000191812b207 */ /* 0x000fe20004800000 */
[----:B------:R-:W-:Y:S01]  /*4640*/  IMAD.X R16, RZ, RZ, R5, P0 ;  /* 0x000000ffff107224 */ /* 0x000fe200000e0605 */
[----:B------:R-:W-:Y:S02]  /*4650*/  SEL R22, R22, 0x1, !P3 ;  /* 0x0000000116167807 */ /* 0x000fe40005800000 */
[----:B------:R-:W-:Y:S02]  /*4660*/  @!P3 SEL R21, R26, R19, !P1 ;  /* 0x000000131a15b207 */ /* 0x000fe40004800000 */
[----:B------:R-:W-:Y:S02]  /*4670*/  ISETP.LT.U32.AND P0, PT, R29, R18, PT ;  /* 0x000000121d00720c */ /* 0x000fe40003f01070 */
[----:B------:R-:W-:Y:S02]  /*4680*/  LOP3.LUT P2, RZ, R22, 0xff, RZ, 0xc0, !PT ;  /* 0x000000ff16ff7812 */ /* 0x000fe4000784c0ff */
[----:B------:R-:W-:-:S04]  /*4690*/  ISETP.LT.AND.EX P0, PT, R16, R21, PT, P0 ;  /* 0x000000151000720c */ /* 0x000fc80003f01300 */
[----:B------:R-:W-:Y:S02]  /*46a0*/  SEL R24, R29, R18, P0 ;  /* 0x000000121d187207 */ /* 0x000fe40000000000 */
[----:B------:R-:W-:Y:S02]  /*46b0*/  SEL R3, R16, R21, P0 ;  /* 0x0000001510037207 */ /* 0x000fe40000000000 */
[----:B------:R-:W-:Y:S02]  /*46c0*/  ISETP.NE.AND P0, PT, R2, RZ, PT ;  /* 0x000000ff0200720c */ /* 0x000fe40003f05270 */
[CC--:B--2---:R-:W-:Y:S02]  /*46d0*/  ISETP.NE.AND P3, PT, R20.reuse, R17.reuse, P2 ;  /* 0x000000111400720c */ /* 0x0c4fe40001765270 */
[----:B------:R-:W-:-:S04]  /*46e0*/  ISETP.NE.AND P1, PT, R20, R17, PT ;  /* 0x000000111400720c */ /* 0x000fc80003f25270 */
[----:B------:R-:W-:-:S04]  /*46f0*/  @!P2 SEL R22, RZ, 0x1, !P1 ;  /* 0x00000001ff16a807 */ /* 0x000fc80004800000 */
[----:B------:R-:W-:-:S03]  /*4700*/  SEL R22, R22, 0x1, !P3 ;  /* 0x0000000116167807 */ /* 0x000fc60005800000 */
[----:B------:R-:W-:Y:S02]  /*4710*/  @!P3 SEL R24, R29, R18, !P2 ;  /* 0x000000121d18b207 */ /* 0x000fe40005000000 */
[----:B------:R-:W-:Y:S02]  /*4720*/  @!P3 SEL R3, R16, R21, !P2 ;  /* 0x000000151003b207 */ /* 0x000fe40005000000 */
[----:B------:R-:W-:Y:S01]  /*4730*/  PRMT R26, R22, 0x7610, R26 ;  /* 0x00007610161a7816 */ /* 0x000fe2000000001a */
[----:B------:R-:W-:Y:S06]  /*4740*/  @P0 BRA `(.L_x_315) ;  /* 0xfffffff400ac0947 */ /* 0x000fec000383ffff */
[----:B01----:R-:W-:Y:S05]  /*4750*/  BSYNC.RECONVERGENT B3 ;  /* 0x0000000000037941 */ /* 0x003fea0003800200 */
.L_x_314:
[----:B------:R-:W-:-:S07]  /*4760*/  VIADD R2, R11, 0xfffffc00 ;  /* 0xfffffc000b027836 */ /* 0x000fce0000000000 */
.L_x_313:
[----:B01----:R-:W-:Y:S05]  /*4770*/  BSYNC.RECONVERGENT B2 ;  /* 0x0000000000027941 */ /* 0x003fea0003800200 */
.L_x_312:
[----:B------:R-:W-:-:S13]  /*4780*/  ISETP.NE.AND P0, PT, R9, RZ, PT ;  /* 0x000000ff0900720c */ /* 0x000fda0003f05270 */
[----:B------:R-:W-:Y:S05]  /*4790*/  @!P0 BRA `(.L_x_311) ;  /* 0x0000000800508947 */ /* 0x000fea0003800000 */
[----:B------:R-:W-:Y:S01]  /*47a0*/  ISETP.GE.U32.AND P0, PT, R9, 0x4, PT ;  /* 0x000000040900780c */ /* 0x000fe20003f06070 */
[----:B------:R-:W-:Y:S01]  /*47b0*/  BSSY.RECONVERGENT B2, `(.L_x_316) ;  /* 0x000004e000027945 */ /* 0x000fe20003800200 */
[----:B------:R-:W-:-:S11]  /*47c0*/  LOP3.LUT P1, R9, R8, 0x3, RZ, 0xc0, !PT ;  /* 0x0000000308097812 */ /* 0x000fd6000782c0ff */
[----:B------:R-:W-:Y:S05]  /*47d0*/  @!P0 BRA `(.L_x_317) ;  /* 0x00000004002c8947 */ /* 0x000fea0003800000 */
[----:B------:R-:W0:Y:S01]  /*47e0*/  LDC.64 R10, c[0x0][0x380] ;  /* 0x0000e000ff0a7b82 */ /* 0x000e220000000a00 */
[----:B------:R-:W-:-:S07]  /*47f0*/  IMAD.IADD R23, R2, 0x1, R7 ;  /* 0x0000000102177824 */ /* 0x000fce00078e0207 */
[----:B------:R-:W1:Y:S01]  /*4800*/  LDC.64 R12, c[0x0][0x388] ;  /* 0x0000e200ff0c7b82 */ /* 0x000e620000000a00 */
[----:B0-----:R-:W-:-:S05]  /*4810*/  IMAD.WIDE.U32 R14, R23, 0x4, R10 ;  /* 0x00000004170e7825 */ /* 0x001fca00078e000a */
[----:B------:R0:W2:Y:S01]  /*4820*/  LDG.E R27, desc[UR12][R14.64] ;  /* 0x0000000c0e1b7981 */ /* 0x0000a2000c1e1900 */
[----:B-1----:R-:W-:-:S05]  /*4830*/  IMAD.WIDE.U32 R28, R23, 0x4, R12 ;  /* 0x00000004171c7825 */ /* 0x002fca00078e000c */
[----:B------:R-:W2:Y:S01]  /*4840*/  LDG.E R8, desc[UR12][R28.64] ;  /* 0x0000000c1c087981 */ /* 0x000ea2000c1e1900 */
[----:B------:R-:W-:-:S04]  /*4850*/  VIADD R25, R23, 0x100 ;  /* 0x0000010017197836 */ /* 0x000fc80000000000 */
[----:B------:R-:W-:-:S04]  /*4860*/  IMAD.WIDE.U32 R16, R25, 0x4, R12 ;  /* 0x0000000419107825 */ /* 0x000fc800078e000c */
[----:B0-----:R-:W-:Y:S02]  /*4870*/  IMAD.WIDE.U32 R14, R25, 0x4, R10 ;  /* 0x00000004190e7825 */ /* 0x001fe400078e000a */
[----:B------:R0:W3:Y:S04]  /*4880*/  LDG.E R16, desc[UR12][R16.64] ;  /* 0x0000000c10107981 */ /* 0x0000e8000c1e1900 */
[----:B------:R-:W3:Y:S01]  /*4890*/  LDG.E R22, desc[UR12][R14.64] ;  /* 0x0000000c0e167981 */ /* 0x000ee2000c1e1900 */
[----:B0-----:R-:W-:-:S04]  /*48a0*/  VIADD R17, R23, 0x200 ;  /* 0x0000020017117836 */ /* 0x001fc80000000000 */
[----:B------:R-:W-:-:S04]  /*48b0*/  IMAD.WIDE.U32 R18, R17, 0x4, R10 ;  /* 0x0000000411127825 */ /* 0x000fc800078e000a */
[----:B------:R-:W-:Y:S02]  /*48c0*/  IMAD.WIDE.U32 R20, R17, 0x4, R12 ;  /* 0x0000000411147825 */ /* 0x000fe400078e000c */
[----:B------:R-:W4:Y:S04]  /*48d0*/  LDG.E R18, desc[UR12][R18.64] ;  /* 0x0000000c12127981 */ /* 0x000f28000c1e1900 */
[----:B------:R-:W4:Y:S01]  /*48e0*/  LDG.E R21, desc[UR12][R20.64] ;  /* 0x0000000c14157981 */ /* 0x000f22000c1e1900 */
[----:B------:R-:W-:-:S04]  /*48f0*/  VIADD R29, R23, 0x300 ;  /* 0x00000300171d7836 */ /* 0x000fc80000000000 */
[----:B------:R-:W-:-:S04]  /*4900*/  IMAD.WIDE.U32 R10, R29, 0x4, R10 ;  /* 0x000000041d0a7825 */ /* 0x000fc800078e000a */
[----:B------:R-:W-:Y:S02]  /*4910*/  IMAD.WIDE.U32 R12, R29, 0x4, R12 ;  /* 0x000000041d0c7825 */ /* 0x000fe400078e000c */
[----:B------:R-:W5:Y:S04]  /*4920*/  LDG.E R10, desc[UR12][R10.64] ;  /* 0x0000000c0a0a7981 */ /* 0x000f68000c1e1900 */
[----:B------:R0:W5:Y:S01]  /*4930*/  LDG.E R13, desc[UR12][R12.64] ;  /* 0x0000000c0c0d7981 */ /* 0x000162000c1e1900 */
[----:B------:R-:W-:Y:S02]  /*4940*/  LOP3.LUT P3, RZ, R26, 0xff, RZ, 0xc0, !PT ;  /* 0x000000ff1aff7812 */ /* 0x000fe4000786c0ff */
[----:B------:R-:W-:Y:S02]  /*4950*/  IADD3 R23, P2, PT, R23, UR6, RZ ;  /* 0x0000000617177c10 */ /* 0x000fe4000ff5e0ff */
[----:B------:R-:W-:Y:S01]  /*4960*/  IADD3 R25, P5, PT, R25, UR6, RZ ;  /* 0x0000000619197c10 */ /* 0x000fe2000ffbe0ff */
[----:B------:R-:W-:Y:S01]  /*4970*/  VIADD R2, R2, 0x400 ;  /* 0x0000040002027836 */ /* 0x000fe20000000000 */
[----:B--2---:R-:W-:-:S02]  /*4980*/  ISETP.NE.AND P0, PT, R27, R8, PT ;  /* 0x000000081b00720c */ /* 0x004fc40003f05270 */
[----:B------:R-:W-:-:S05]  /*4990*/  ISETP.NE.AND P4, PT, R27, R8, P3 ;  /* 0x000000081b00720c */ /* 0x000fca0001f85270 */
[----:B------:R-:W-:Y:S01]  /*49a0*/  @!P3 SEL R26, RZ, 0x1, !P0 ;  /* 0x00000001ff1ab807 */ /* 0x000fe20004000000 */
[----:B------:R-:W-:-:S03]  /*49b0*/  IMAD.X R8, RZ, RZ, R5, P2 ;  /* 0x000000ffff087224 */ /* 0x000fc600010e0605 */
[----:B------:R-:W-:Y:S02]  /*49c0*/  SEL R26, R26, 0x1, !P4 ;  /* 0x000000011a1a7807 */ /* 0x000fe40006000000 */
[----:B------:R-:W-:Y:S02]  /*49d0*/  ISETP.LT.U32.AND P0, PT, R23, R24, PT ;  /* 0x000000181700720c */ /* 0x000fe40003f01070 */
[----:B------:R-:W-:Y:S02]  /*49e0*/  LOP3.LUT P2, RZ, R26, 0xff, RZ, 0xc0, !PT ;  /* 0x000000ff1aff7812 */ /* 0x000fe4000784c0ff */
[----:B------:R-:W-:-:S04]  /*49f0*/  ISETP.LT.AND.EX P0, PT, R8, R3, PT, P0 ;  /* 0x000000030800720c */ /* 0x000fc80003f01300 */
[C---:B0-----:R-:W-:Y:S02]  /*4a00*/  SEL R12, R23.reuse, R24, P0 ;  /* 0x00000018170c7207 */ /* 0x041fe40000000000 */
[-C--:B------:R-:W-:Y:S02]  /*4a10*/  SEL R20, R8, R3.reuse, P0 ;  /* 0x0000000308147207 */ /* 0x080fe40000000000 */
[----:B---3--:R-:W-:Y:S02]  /*4a20*/  ISETP.NE.AND P0, PT, R22, R16, PT ;  /* 0x000000101600720c */ /* 0x008fe40003f05270 */
[----:B------:R-:W-:Y:S02]  /*4a30*/  @!P4 SEL R12, R23, R24, !P3 ;  /* 0x00000018170cc207 */ /* 0x000fe40005800000 */
[----:B------:R-:W-:Y:S02]  /*4a40*/  @!P4 SEL R20, R8, R3, !P3 ;  /* 0x000000030814c207 */ /* 0x000fe40005800000 */
[----:B------:R-:W-:-:S02]  /*4a50*/  ISETP.NE.AND P4, PT, R22, R16, P2 ;  /* 0x000000101600720c */ /* 0x000fc40001785270 */
[----:B------:R-:W-:Y:S01]  /*4a60*/  @!P2 SEL R26, RZ, 0x1, !P0 ;  /* 0x00000001ff1aa807 */ /* 0x000fe20004000000 */
[----:B------:R-:W-:-:S03]  /*4a70*/  IMAD.X R3, RZ, RZ, R5, P5 ;  /* 0x000000ffff037224 */ /* 0x000fc600028e0605 */
        /* <DEDUP_REMOVED lines=11> */
[----:B------:R-:W-:Y:S01]  /*4b30*/  IMAD.X R3, RZ, RZ, R5, P0 ;  /* 0x000000ffff037224 */ /* 0x000fe200000e0605 */
        /* <DEDUP_REMOVED lines=11> */
[----:B------:R-:W-:Y:S01]  /*4bf0*/  IMAD.X R8, RZ, RZ, R5, P5 ;  /* 0x000000ffff087224 */ /* 0x000fe200028e0605 */
[----:B------:R-:W-:-:S02]  /*4c00*/  ISETP.LT.U32.AND P0, PT, R29, R12, PT ;  /* 0x0000000c1d00720c */ /* 0x000fc40003f01070 */
[----:B------:R-:W-:Y:S02]  /*4c10*/  ISETP.NE.AND P3, PT, R10, R13, PT ;  /* 0x0000000d0a00720c */ /* 0x000fe40003f65270 */
[CC--:B------:R-:W-:Y:S02]  /*4c20*/  ISETP.LT.AND.EX P0, PT, R8.reuse, R11.reuse, PT, P0 ;  /* 0x0000000b0800720c */ /* 0x0c0fe40003f01300 */
[----:B------:R-:W-:Y:S02]  /*4c30*/  @!P2 SEL R26, RZ, 0x1, !P3 ;  /* 0x00000001ff1aa807 */ /* 0x000fe40005800000 */
[----:B------:R-:W-:Y:S02]  /*4c40*/  SEL R24, R29, R12, P0 ;  /* 0x0000000c1d187207 */ /* 0x000fe40000000000 */
[----:B------:R-:W-:Y:S02]  /*4c50*/  SEL R3, R8, R11, P0 ;  /* 0x0000000b08037207 */ /* 0x000fe40000000000 */
[----:B------:R-:W-:-:S02]  /*4c60*/  SEL R26, R26, 0x1, !P4 ;  /* 0x000000011a1a7807 */ /* 0x000fc40006000000 */
[----:B------:R-:W-:Y:S02]  /*4c70*/  @!P4 SEL R24, R29, R12, !P2 ;  /* 0x0000000c1d18c207 */ /* 0x000fe40005000000 */
[----:B------:R-:W-:-:S07]  /*4c80*/  @!P4 SEL R3, R8, R11, !P2 ;  /* 0x0000000b0803c207 */ /* 0x000fce0005000000 */
.L_x_317:
[----:B------:R-:W-:Y:S05]  /*4c90*/  BSYNC.RECONVERGENT B2 ;  /* 0x0000000000027941 */ /* 0x000fea0003800200 */
.L_x_316:
[----:B------:R-:W-:Y:S05]  /*4ca0*/  @!P1 BRA `(.L_x_311) ;  /* 0x00000004000c9947 */ /* 0x000fea0003800000 */
[----:B------:R-:W-:Y:S01]  /*4cb0*/  ISETP.NE.AND P0, PT, R9, 0x1, PT ;  /* 0x000000010900780c */ /* 0x000fe20003f05270 */
[----:B------:R-:W-:Y:S01]  /*4cc0*/  BSSY.RECONVERGENT B2, `(.L_x_318) ;  /* 0x000002a000027945 */ /* 0x000fe20003800200 */
[----:B------:R-:W-:-:S11]  /*4cd0*/  LOP3.LUT P1, RZ, R6, 0x100, RZ, 0xc0, !PT ;  /* 0x0000010006ff7812 */ /* 0x000fd6000782c0ff */
[----:B------:R-:W-:Y:S05]  /*4ce0*/  @!P0 BRA `(.L_x_319) ;  /* 0x00000000009c8947 */ /* 0x000fea0003800000 */
[----:B------:R-:W0:Y:S01]  /*4cf0*/  LDC.64 R10, c[0x0][0x380] ;  /* 0x0000e000ff0a7b82 */ /* 0x000e220000000a00 */
[----:B------:R-:W-:-:S07]  /*4d00*/  IMAD.IADD R17, R2, 0x1, R7 ;  /* 0x0000000102117824 */ /* 0x000fce00078e0207 */
[----:B------:R-:W1:Y:S01]  /*4d10*/  LDC.64 R8, c[0x0][0x388] ;  /* 0x0000e200ff087b82 */ /* 0x000e620000000a00 */
[C---:B------:R-:W-:Y:S02]  /*4d20*/  VIADD R19, R17.reuse, 0x100 ;  /* 0x0000010011137836 */ /* 0x040fe40000000000 */
[----:B0-----:R-:W-:-:S06]  /*4d30*/  IMAD.WIDE.U32 R12, R17, 0x4, R10 ;  /* 0x00000004110c7825 */ /* 0x001fcc00078e000a */
[----:B------:R-:W2:Y:S01]  /*4d40*/  LDG.E R12, desc[UR12][R12.64] ;  /* 0x0000000c0c0c7981 */ /* 0x000ea2000c1e1900 */
[----:B-1----:R-:W-:-:S06]  /*4d50*/  IMAD.WIDE.U32 R14, R17, 0x4, R8 ;  /* 0x00000004110e7825 */ /* 0x002fcc00078e0008 */
[----:B------:R-:W2:Y:S01]  /*4d60*/  LDG.E R15, desc[UR12][R14.64] ;  /* 0x0000000c0e0f7981 */ /* 0x000ea2000c1e1900 */
[----:B------:R-:W-:-:S04]  /*4d70*/  IMAD.WIDE.U32 R10, R19, 0x4, R10 ;  /* 0x00000004130a7825 */ /* 0x000fc800078e000a */
[----:B------:R-:W-:Y:S02]  /*4d80*/  IMAD.WIDE.U32 R8, R19, 0x4, R8 ;  /* 0x0000000413087825 */ /* 0x000fe400078e0008 */
[----:B------:R-:W3:Y:S04]  /*4d90*/  LDG.E R10, desc[UR12][R10.64] ;  /* 0x0000000c0a0a7981 */ /* 0x000ee8000c1e1900 */
[----:B------:R0:W3:Y:S01]  /*4da0*/  LDG.E R21, desc[UR12][R8.64] ;  /* 0x0000000c08157981 */ /* 0x0000e2000c1e1900 */
[----:B------:R-:W-:Y:S02]  /*4db0*/  LOP3.LUT P2, RZ, R26, 0xff, RZ, 0xc0, !PT ;  /* 0x000000ff1aff7812 */ /* 0x000fe4000784c0ff */
[----:B------:R-:W-:-:S04]  /*4dc0*/  IADD3 R17, P4, PT, R17, UR6, RZ ;  /* 0x0000000611117c10 */ /* 0x000fc8000ff9e0ff */
[----:B------:R-:W-:Y:S01]  /*4dd0*/  ISETP.LT.U32.AND P0, PT, R17, R24, PT ;  /* 0x000000181100720c */ /* 0x000fe20003f01070 */
[----:B------:R-:W-:-:S05]  /*4de0*/  IMAD.X R6, RZ, RZ, R5, P4 ;  /* 0x000000ffff067224 */ /* 0x000fca00020e0605 */
[----:B------:R-:W-:-:S04]  /*4df0*/  ISETP.LT.AND.EX P0, PT, R6, R3, PT, P0 ;  /* 0x000000030600720c */ /* 0x000fc80003f01300 */
[----:B0-----:R-:W-:Y:S02]  /*4e00*/  SEL R8, R17, R24, P0 ;  /* 0x0000001811087207 */ /* 0x001fe40000000000 */
[----:B------:R-:W-:Y:S01]  /*4e10*/  SEL R9, R6, R3, P0 ;  /* 0x0000000306097207 */ /* 0x000fe20000000000 */
[----:B------:R-:W-:Y:S01]  /*4e20*/  VIADD R2, R2, 0x200 ;  /* 0x0000020002027836 */ /* 0x000fe20000000000 */
[CC--:B--2---:R-:W-:Y:S02]  /*4e30*/  ISETP.NE.AND P5, PT, R12.reuse, R15.reuse, PT ;  /* 0x0000000f0c00720c */ /* 0x0c4fe40003fa5270 */
[----:B------:R-:W-:Y:S02]  /*4e40*/  ISETP.NE.AND P3, PT, R12, R15, P2 ;  /* 0x0000000f0c00720c */ /* 0x000fe40001765270 */
[----:B------:R-:W-:-:S04]  /*4e50*/  @!P2 SEL R26, RZ, 0x1, !P5 ;  /* 0x00000001ff1aa807 */ /* 0x000fc80006800000 */
[----:B------:R-:W-:Y:S02]  /*4e60*/  SEL R26, R26, 0x1, !P3 ;  /* 0x000000011a1a7807 */ /* 0x000fe40005800000 */
[----:B------:R-:W-:Y:S02]  /*4e70*/  IADD3 R19, P5, PT, R19, UR6, RZ ;  /* 0x0000000613137c10 */ /* 0x000fe4000ffbe0ff */
[----:B------:R-:W-:-:S03]  /*4e80*/  LOP3.LUT P4, RZ, R26, 0xff, RZ, 0xc0, !PT ;  /* 0x000000ff1aff7812 */ /* 0x000fc6000788c0ff */
[----:B------:R-:W-:Y:S02]  /*4e90*/  @!P3 SEL R8, R17, R24, !P2 ;  /* 0x000000181108b207 */ /* 0x000fe40005000000 */
[----:B------:R-:W-:Y:S02]  /*4ea0*/  @!P3 SEL R9, R6, R3, !P2 ;  /* 0x000000030609b207 */ /* 0x000fe40005000000 */
[CC--:B---3--:R-:W-:Y:S01]  /*4eb0*/  ISETP.NE.AND P3, PT, R10.reuse, R21.reuse, P4 ;  /* 0x000000150a00720c */ /* 0x0c8fe20002765270 */
[----:B------:R-:W-:Y:S01]  /*4ec0*/  IMAD.X R6, RZ, RZ, R5, P5 ;  /* 0x000000ffff067224 */ /* 0x000fe200028e0605 */
        /* <DEDUP_REMOVED lines=9> */
.L_x_319:
[----:B------:R-:W-:Y:S05]  /*4f60*/  BSYNC.RECONVERGENT B2 ;  /* 0x0000000000027941 */ /* 0x000fea0003800200 */
.L_x_318:
[----:B------:R-:W-:Y:S05]  /*4f70*/  @P1 BRA `(.L_x_311) ;  /* 0x0000000000581947 */ /* 0x000fea0003800000 */
[----:B------:R-:W0:Y:S01]  /*4f80*/  LDC.64 R8, c[0x0][0x380] ;  /* 0x0000e000ff087b82 */ /* 0x000e220000000a00 */
[----:B------:R-:W-:-:S07]  /*4f90*/  IMAD.IADD R13, R2, 0x1, R7 ;  /* 0x00000001020d7824 */ /* 0x000fce00078e0207 */
[----:B------:R-:W1:Y:S01]  /*4fa0*/  LDC.64 R10, c[0x0][0x388] ;  /* 0x0000e200ff0a7b82 */ /* 0x000e620000000a00 */
[----:B0-----:R-:W-:-:S06]  /*4fb0*/  IMAD.WIDE.U32 R6, R13, 0x4, R8 ;  /* 0x000000040d067825 */ /* 0x001fcc00078e0008 */
[----:B------:R-:W2:Y:S01]  /*4fc0*/  LDG.E R6, desc[UR12][R6.64] ;  /* 0x0000000c06067981 */ /* 0x000ea2000c1e1900 */
[----:B-1----:R-:W-:-:S06]  /*4fd0*/  IMAD.WIDE.U32 R8, R13, 0x4, R10 ;  /* 0x000000040d087825 */ /* 0x002fcc00078e000a */
[----:B------:R-:W2:Y:S01]  /*4fe0*/  LDG.E R9, desc[UR12][R8.64] ;  /* 0x0000000c08097981 */ /* 0x000ea2000c1e1900 */
[----:B------:R-:W-:Y:S02]  /*4ff0*/  LOP3.LUT P3, RZ, R26, 0xff, RZ, 0xc0, !PT ;  /* 0x000000ff1aff7812 */ /* 0x000fe4000786c0ff */
[----:B------:R-:W-:-:S05]  /*5000*/  IADD3 R13, P0, PT, R13, UR6, RZ ;  /* 0x000000060d0d7c10 */ /* 0x000fca000ff1e0ff */
[----:B------:R-:W-:Y:S01]  /*5010*/  IMAD.X R10, RZ, RZ, R5, P0 ;  /* 0x000000ffff0a7224 */ /* 0x000fe200000e0605 */
[----:B------:R-:W-:-:S04]  /*5020*/  ISETP.LT.U32.AND P0, PT, R13, R24, PT ;  /* 0x000000180d00720c */ /* 0x000fc80003f01070 */
[----:B------:R-:W-:-:S04]  /*5030*/  ISETP.LT.AND.EX P0, PT, R10, R3, PT, P0 ;  /* 0x000000030a00720c */ /* 0x000fc80003f01300 */
[----:B------:R-:W-:Y:S02]  /*5040*/  SEL R2, R13, R24, P0 ;  /* 0x000000180d027207 */ /* 0x000fe40000000000 */
[----:B------:R-:W-:Y:S02]  /*5050*/  SEL R5, R10, R3, P0 ;  /* 0x000000030a057207 */ /* 0x000fe40000000000 */
[CC--:B--2---:R-:W-:Y:S02]  /*5060*/  ISETP.NE.AND P2, PT, R6.reuse, R9.reuse, P3 ;  /* 0x000000090600720c */ /* 0x0c4fe40001f45270 */
[----:B------:R-:W-:-:S04]  /*5070*/  ISETP.NE.AND P1, PT, R6, R9, PT ;  /* 0x000000090600720c */ /* 0x000fc80003f25270 */
[----:B------:R-:W-:-:S07]  /*5080*/  @!P3 SEL R26, RZ, 0x1, !P1 ;  /* 0x00000001ff1ab807 */ /* 0x000fce0004800000 */
[----:B------:R-:W-:Y:S02]  /*5090*/  @!P2 SEL R2, R13, R24, !P3 ;  /* 0x000000180d02a207 */ /* 0x000fe40005800000 */
[----:B------:R-:W-:Y:S02]  /*50a0*/  @!P2 SEL R5, R10, R3, !P3 ;  /* 0x000000030a05a207 */ /* 0x000fe40005800000 */
[----:B------:R-:W-:Y:S01]  /*50b0*/  SEL R26, R26, 0x1, !P2 ;  /* 0x000000011a1a7807 */ /* 0x000fe20005000000 */
[----:B------:R-:W-:Y:S02]  /*50c0*/  IMAD.MOV.U32 R24, RZ, RZ, R2 ;  /* 0x000000ffff187224 */ /* 0x000fe400078e0002 */
[----:B------:R-:W-:-:S07]  /*50d0*/  IMAD.MOV.U32 R3, RZ, RZ, R5 ;  /* 0x000000ffff037224 */ /* 0x000fce00078e0005 */
.L_x_311:
[----:B01----:R-:W-:Y:S05]  /*50e0*/  BSYNC.RECONVERGENT B1 ;  /* 0x0000000000017941 */ /* 0x003fea0003800200 */
.L_x_308:
[----:B------:R-:W0:Y:S01]  /*50f0*/  S2R R8, SR_LANEID ;  /* 0x0000000000087919 */ /* 0x000e220000000000 */
[----:B------:R-:W-:Y:S01]  /*5100*/  LOP3.LUT R5, R26, 0xff, RZ, 0xc0, !PT ;  /* 0x000000ff1a057812 */ /* 0x000fe200078ec0ff */
[----:B------:R-:W-:Y:S01]  /*5110*/  BSSY.RECONVERGENT B1, `(.L_x_320) ;  /* 0x0000016000017945 */ /* 0x000fe20003800200 */
[----:B------:R1:W2:Y:S04]  /*5120*/  SHFL.DOWN PT, R7, R24, 0x1, 0x1f ;  /* 0x08201f0018077f89 */ /* 0x0002a800000e0000 */
[----:B------:R1:W3:Y:S04]  /*5130*/  SHFL.DOWN PT, R6, R3, 0x1, 0x1f ;  /* 0x08201f0003067f89 */ /* 0x0002e800000e0000 */
[----:B------:R-:W4:Y:S01]  /*5140*/  SHFL.DOWN PT, R5, R5, 0x1, 0x1f ;  /* 0x08201f0005057f89 */ /* 0x000f2200000e0000 */
        /* <DEDUP_REMOVED lines=18> */
.L_x_321:
[----:B------:R-:W-:Y:S05]  /*5270*/  BSYNC.RECONVERGENT B1 ;  /* 0x0000000000017941 */ /* 0x000fea0003800200 */
.L_x_320:
        /* <DEDUP_REMOVED lines=23> */
.L_x_323:
[----:B------:R-:W-:Y:S05]  /*53f0*/  BSYNC.RECONVERGENT B1 ;  /* 0x0000000000017941 */ /* 0x000fea0003800200 */
.L_x_322:
        /* <DEDUP_REMOVED lines=20> */
.L_x_325:
[----:B------:R-:W-:Y:S05]  /*5540*/  BSYNC.RECONVERGENT B1 ;  /* 0x0000000000017941 */ /* 0x000fea0003800200 */
.L_x_324:
        /* <DEDUP_REMOVED lines=20> */
.L_x_327:
[----:B------:R-:W-:Y:S05]  /*5690*/  BSYNC.RECONVERGENT B1 ;  /* 0x0000000000017941 */ /* 0x000fea0003800200 */
.L_x_326:
        /* <DEDUP_REMOVED lines=20> */
.L_x_329:
[----:B------:R-:W-:Y:S05]  /*57e0*/  BSYNC.RECONVERGENT B1 ;  /* 0x0000000000017941 */ /* 0x000fea0003800200 */
.L_x_328:
        /* <DEDUP_REMOVED lines=11> */
.L_x_331:
[----:B------:R-:W-:Y:S05]  /*58a0*/  BSYNC.RECONVERGENT B1 ;  /* 0x0000000000017941 */ /* 0x000fea0003800200 */
.L_x_330:
        /* <DEDUP_REMOVED lines=82> */
[----:B------:R-:W-:-:S07]  /*5dd0*/  SEL R3, R3, R7, !P2 ;  /* 0x0000000703037207 */ /* 0x000fce0005000000 */
.L_x_289:
[----:B------:R-:W-:Y:S05]  /*5de0*/  BSYNC.RECONVERGENT B0 ;  /* 0x0000000000007941 */ /* 0x000fea0003800200 */
.L_x_264:
[----:B------:R-:W-:Y:S05]  /*5df0*/  @P1 EXIT ;  /* 0x000000000000194d */ /* 0x000fea0003800000 */
[----:B012---:R-:W0:Y:S01]  /*5e00*/  LDC.64 R4, c[0x0][0x3a8] ;  /* 0x0000ea00ff047b82 */ /* 0x007e220000000a00 */
[----:B------:R-:W-:Y:S02]  /*5e10*/  IMAD.MOV.U32 R25, RZ, RZ, R3 ;  /* 0x000000ffff197224 */ /* 0x000fe400078e0003 */
[----:B0-----:R-:W-:-:S05]  /*5e20*/  IMAD.WIDE.U32 R4, R0, 0x10, R4 ;  /* 0x0000001000047825 */ /* 0x001fca00078e0004 */
[----:B------:R-:W-:Y:S04]  /*5e30*/  STG.E.64 desc[UR12][R4.64+0x8], R24 ;  /* 0x0000081804007986 */ /* 0x000fe8000c101b0c */
[----:B------:R-:W-:Y:S01]  /*5e40*/  STG.E.U8 desc[UR12][R4.64], R26 ;  /* 0x0000001a04007986 */ /* 0x000fe2000c10110c */
[----:B------:R-:W-:Y:S05]  /*5e50*/  EXIT ;  /* 0x000000000000794d */ /* 0x000fea0003800000 */
.L_x_332:
        /* <DEDUP_REMOVED lines=10> */
.L_x_488:


//--------------------- .text._ZN3cub18CUB_300001_SM_10006detail6reduce28DeviceReduceSingleTileKernelINS2_10policy_hubIN4cuda3std3__45tupleIJblEEEjN6thrust24THRUST_300001_SM_1000_NS8cuda_cub9__find_if7functorIS9_EEE10Policy1000ENSB_12zip_iteratorINS8_IJNSD_26transform_input_iterator_tIbNSC_6detail35transform_pair_of_input_iterators_tIbNSB_6detail15normal_iteratorINSB_10device_ptrIiEEEESQ_NS7_8equal_toIiEEEENS7_10__not_fn_tINS7_10__identityEEEEENSB_17counting_iteratorIlNSB_11use_defaultESZ_SZ_EEEEEEEPS9_jSF_S9_S9_SV_EEvT0_T1_T2_T3_T4_T6_ --------------------------
	.section	.text._ZN3cub18CUB_300001_SM_10006detail6reduce28DeviceReduceSingleTileKernelINS2_10policy_hubIN4cuda3std3__45tupleIJblEEEjN6thrust24THRUST_300001_SM_1000_NS8cuda_cub9__find_if7functorIS9_EEE10Policy1000ENSB_12zip_iteratorINS8_IJNSD_26transform_input_iterator_tIbNSC_6detail35transform_pair_of_input_iterators_tIbNSB_6detail15normal_iteratorINSB_10device_ptrIiEEEESQ_NS7_8equal_toIiEEEENS7_10__not_fn_tINS7_10__identityEEEEENSB_17counting_iteratorIlNSB_11use_defaultESZ_SZ_EEEEEEEPS9_jSF_S9_S9_SV_EEvT0_T1_T2_T3_T4_T6_,"ax",@progbits
	.align	128
        .global         _ZN3cub18CUB_300001_SM_10006detail6reduce28DeviceReduceSingleTileKernelINS2_10policy_hubIN4cuda3std3__45tupleIJblEEEjN6thrust24THRUST_300001_SM_1000_NS8cuda_cub9__find_if7functorIS9_EEE10Policy1000ENSB_12zip_iteratorINS8_IJNSD_26transform_input_iterator_tIbNSC_6detail35transform_pair_of_input_iterators_tIbNSB_6detail15normal_iteratorINSB_10device_ptrIiEEEESQ_NS7_8equal_toIiEEEENS7_10__not_fn_tINS7_10__identityEEEEENSB_17counting_iteratorIlNSB_11use_defaultESZ_SZ_EEEEEEEPS9_jSF_S9_S9_SV_EEvT0_T1_T2_T3_T4_T6_
        .type           _ZN3cub18CUB_300001_SM_10006detail6reduce28DeviceReduceSingleTileKernelINS2_10policy_hubIN4cuda3std3__45tupleIJblEEEjN6thrust24THRUST_300001_SM_1000_NS8cuda_cub9__find_if7functorIS9_EEE10Policy1000ENSB_12zip_iteratorINS8_IJNSD_26transform_input_iterator_tIbNSC_6detail35transform_pair_of_input_iterators_tIbNSB_6detail15normal_iteratorINSB_10device_ptrIiEEEESQ_NS7_8equal_toIiEEEENS7_10__not_fn_tINS7_10__identityEEEEENSB_17counting_iteratorIlNSB_11use_defaultESZ_SZ_EEEEEEEPS9_jSF_S9_S9_SV_EEvT0_T1_T2_T3_T4_T6_,@function
        .size           _ZN3cub18CUB_300001_SM_10006detail6reduce28DeviceReduceSingleTileKernelINS2_10policy_hubIN4cuda3std3__45tupleIJblEEEjN6thrust24THRUST_300001_SM_1000_NS8cuda_cub9__find_if7functorIS9_EEE10Policy1000ENSB_12zip_iteratorINS8_IJNSD_26transform_input_iterator_tIbNSC_6detail35transform_pair_of_input_iterators_tIbNSB_6detail15normal_iteratorINSB_10device_ptrIiEEEESQ_NS7_8equal_toIiEEEENS7_10__not_fn_tINS7_10__identityEEEEENSB_17counting_iteratorIlNSB_11use_defaultESZ_SZ_EEEEEEEPS9_jSF_S9_S9_SV_EEvT0_T1_T2_T3_T4_T6_,(.L_x_489 - _ZN3cub18CUB_300001_SM_10006detail6reduce28DeviceReduceSingleTileKernelINS2_10policy_hubIN4cuda3std3__45tupleIJblEEEjN6thrust24THRUST_300001_SM_1000_NS8cuda_cub9__find_if7functorIS9_EEE10Policy1000ENSB_12zip_iteratorINS8_IJNSD_26transform_input_iterator_tIbNSC_6detail35transform_pair_of_input_iterators_tIbNSB_6detail15normal_iteratorINSB_10device_ptrIiEEEESQ_NS7_8equal_toIiEEEENS7_10__not_fn_tINS7_10__identityEEEEENSB_17counting_iteratorIlNSB_11use_defaultESZ_SZ_EEEEEEEPS9_jSF_S9_S9_SV_EEvT0_T1_T2_T3_T4_T6_)
        .other          _ZN3cub18CUB_300001_SM_10006detail6reduce28DeviceReduceSingleTileKernelINS2_10policy_hubIN4cuda3std3__45tupleIJblEEEjN6thrust24THRUST_300001_SM_1000_NS8cuda_cub9__find_if7functorIS9_EEE10Policy1000ENSB_12zip_iteratorINS8_IJNSD_26transform_input_iterator_tIbNSC_6detail35transform_pair_of_input_iterators_tIbNSB_6detail15normal_iteratorINSB_10device_ptrIiEEEESQ_NS7_8equal_toIiEEEENS7_10__not_fn_tINS7_10__identityEEEEENSB_17counting_iteratorIlNSB_11use_defaultESZ_SZ_EEEEEEEPS9_jSF_S9_S9_SV_EEvT0_T1_T2_T3_T4_T6_,@"STO_CUDA_ENTRY STV_DEFAULT"
_ZN3cub18CUB_300001_SM_10006detail6reduce28DeviceReduceSingleTileKernelINS2_10policy_hubIN4cuda3std3__45tupleIJblEEEjN6thrust24THRUST_300001_SM_1000_NS8cuda_cub9__find_if7functorIS9_EEE10Policy1000ENSB_12zip_iteratorINS8_IJNSD_26transform_input_iterator_tIbNSC_6detail35transform_pair_of_input_iterators_tIbNSB_6detail15normal_iteratorINSB_10device_ptrIiEEEESQ_NS7_8equal_toIiEEEENS7_10__not_fn_tINS7_10__identityEEEEENSB_17counting_iteratorIlNSB_11use_defaultESZ_SZ_EEEEEEEPS9_jSF_S9_S9_SV_EEvT0_T1_T2_T3_T4_T6_:
.text._ZN3cub18CUB_300001_SM_10006detail6reduce28DeviceReduceSingleTileKernelINS2_10policy_hubIN4cuda3std3__45tupleIJblEEEjN6thrust24THRUST_300001_SM_1000_NS8cuda_cub9__find_if7functorIS9_EEE10Policy1000ENSB_12zip_iteratorINS8_IJNSD_26transform_input_iterator_tIbNSC_6detail35transform_pair_of_input_iterators_tIbNSB_6detail15normal_iteratorINSB_10device_ptrIiEEEESQ_NS7_8equal_toIiEEEENS7_10__not_fn_tINS7_10__identityEEEEENSB_17counting_iteratorIlNSB_11use_defaultESZ_SZ_EEEEEEEPS9_jSF_S9_S9_SV_EEvT0_T1_T2_T3_T4_T6_:
        /* <DEDUP_REMOVED lines=14> */
.L_x_333:
[----:B------:R-:W-:Y:S01]  /*00e0*/  UISETP.GT.U32.AND UP0, UPT, UR4, 0x3ff, UPT ;  /* 0x000003ff0400788c */ /* 0x000fe2000bf04070 */
[----:B------:R-:W-:Y:S08]  /*00f0*/  BSSY.RECONVERGENT B0, `(.L_x_334) ;  /* 0x0000589000007945 */ /* 0x000ff00003800200 */
[----:B------:R-:W-:Y:S05]  /*0100*/  BRA.U UP0, `(.L_x_335) ;  /* 0x00000031000c7547 */ /* 0x000fea000b800000 */
[----:B------:R-:W0:Y:S01]  /*0110*/  S2R R11, SR_TID.X ;  /* 0x00000000000b7919 */ /* 0x000e220000002100 */
[----:B------:R-:W2:Y:S08]  /*0120*/  LDC.64 R2, c[0x0][0x380] ;  /* 0x0000e000ff027b82 */ /* 0x000eb00000000a00 */
[----:B------:R-:W3:Y:S01]  /*0130*/  LDC.64 R4, c[0x0][0x388] ;  /* 0x0000e200ff047b82 */ /* 0x000ee20000000a00 */
[----:B------:R-:W-:Y:S01]  /*0140*/  IMAD.MOV.U32 R20, RZ, RZ, RZ ;  /* 0x000000ffff147224 */ /* 0x000fe200078e00ff */
        /* <DEDUP_REMOVED lines=10> */
[----:B------:R-:W-:Y:S01]  /*01f0*/  BSSY.RECONVERGENT B1, `(.L_x_336) ;  /* 0x0000121000017945 */ /* 0x000fe20003800200 */
[----:B------:R-:W-:-:S03]  /*0200*/  IMAD.MOV.U32 R27, RZ, RZ, RZ ;  /* 0x000000ffff1b7224 */ /* 0x000fc600078e00ff */
[----:B------:R-:W-:Y:S02]  /*0210*/  ISETP.GE.U32.AND P2, PT, R13, UR4, PT ;  /* 0x000000040d007c0c */ /* 0x000fe4000bf46070 */
        /* <DEDUP_REMOVED lines=18> */
.L_x_340:
        /* <DEDUP_REMOVED lines=18> */
[----:B------:R-:W-:Y:S01]  /*0460*/  LOP3.LUT P5, RZ, R28, 0xff, RZ, 0xc0, !PT ;  /* 0x000000ff1cff7812 */ /* 0x000fe200078ac0ff */
[----:B------:R-:W-:Y:S01]  /*0470*/  VIADD R14, R14, 0x8 ;  /* 0x000000080e0e7836 */ /* 0x000fe20000000000 */
[C---:B------:R-:W-:Y:S01]  /*0480*/  IADD3 R19, P3, PT, R13.reuse, UR6, RZ ;  /* 0x000000060d137c10 */ /* 0x040fe2000ff7e0ff */
[----:B------:R-:W-:Y:S01]  /*0490*/  VIADD R13, R13, 0x800 ;  /* 0x000008000d0d7836 */ /* 0x000fe20000000000 */
[----:B--2---:R-:W-:-:S02]  /*04a0*/  ISETP.NE.AND P0, PT, R22, R31, PT ;  /* 0x0000001f1600720c */ /* 0x004fc40003f05270 */
[----:B------:R-:W-:Y:S01]  /*04b0*/  ISETP.NE.AND P2, PT, R22, R31, P5 ;  /* 0x0000001f1600720c */ /* 0x000fe20002f45270 */
[----:B------:R-:W-:-:S06]  /*04c0*/  IMAD.X R22, RZ, RZ, UR7, P3 ;  /* 0x00000007ff167e24 */ /* 0x000fcc00098e06ff */
        /* <DEDUP_REMOVED lines=8> */
[----:B------:R-:W-:Y:S02]  /*0550*/  @!P2 SEL R9, R19, R20, !P5 ;  /* 0x000000141309a207 */ /* 0x000fe40006800000 */
[CC--:B------:R-:W-:Y:S02]  /*0560*/  SEL R20, R22.reuse, R27.reuse, P0 ;  /* 0x0000001b16147207 */ /* 0x0c0fe40000000000 */
        /* <DEDUP_REMOVED lines=11> */
[CC--:B------:R-:W-:Y:S02]  /*0620*/  SEL R8, R7.reuse, R20.reuse, P0 ;  /* 0x0000001407087207 */ /* 0x0c0fe40000000000 */
        /* <DEDUP_REMOVED lines=10> */
[CC--:B------:R-:W-:Y:S02]  /*06d0*/  ISETP.LT.AND.EX P0, PT, R7.reuse, R8.reuse, PT, P0 ;  /* 0x000000080700720c */ /* 0x0c0fe40003f01300 */
[----:B------:R-:W-:Y:S02]  /*06e0*/  @!P3 SEL R28, RZ, 0x1, !P6 ;  /* 0x00000001ff1cb807 */ /* 0x000fe40007000000 */
[-C--:B------:R-:W-:Y:S02]  /*06f0*/  SEL R9, R6, R27.reuse, P0 ;  /* 0x0000001b06097207 */ /* 0x080fe40000000000 */
        /* <DEDUP_REMOVED lines=27> */
[----:B------:R-:W-:Y:S02]  /*08b0*/  @!P3 SEL R28, RZ, 0x1, !P0 ;  /* 0x00000001ff1cb807 */ /* 0x000fe40004000000 */
[----:B------:R-:W-:-:S02]  /*08c0*/  IADD3 R6, P6, PT, R19, 0x500, RZ ;  /* 0x0000050013067810 */ /* 0x000fc40007fde0ff */
[----:B------:R-:W-:Y:S02]  /*08d0*/  SEL R28, R28, 0x1, !P4 ;  /* 0x000000011c1c7807 */ /* 0x000fe40006000000 */
[----:B------:R-:W-:Y:S01]  /*08e0*/  @!P5 SEL R26, R7, R8, !P2 ;  /* 0x00000008071ad207 */ /* 0x000fe20005000000 */
[----:B------:R-:W-:Y:S01]  /*08f0*/  IMAD.X R7, RZ, RZ, R22, P6 ;  /* 0x000000ffff077224 */ /* 0x000fe200030e0616 */
[----:B------:R-:W-:Y:S02]  /*0900*/  ISETP.LT.U32.AND P0, PT, R6, R9, PT ;  /* 0x000000090600720c */ /* 0x000fe40003f01070 */
[----:B------:R-:W-:Y:S02]  /*0910*/  LOP3.LUT P2, RZ, R28, 0xff, RZ, 0xc0, !PT ;  /* 0x000000ff1cff7812 */ /* 0x000fe4000784c0ff */
[----:B------:R-:W-:-:S04]  /*0920*/  ISETP.LT.AND.EX P0, PT, R7, R26, PT, P0 ;  /* 0x0000001a0700720c */ /* 0x000fc80003f01300 */
[CC--:B------:R-:W-:Y:S02]  /*0930*/  SEL R21, R6.reuse, R9.reuse, P0 ;  /* 0x0000000906157207 */ /* 0x0c0fe40000000000 */
[CC--:B------:R-:W-:Y:S02]  /*0940*/  SEL R20, R7.reuse, R26.reuse, P0 ;  /* 0x0000001a07147207 */ /* 0x0c0fe40000000000 */
[----:B------:R-:W-:Y:S02]  /*0950*/  @!P4 SEL R21, R6, R9, !P3 ;  /* 0x000000090615c207 */ /* 0x000fe40005800000 */
[----:B------:R-:W-:Y:S02]  /*0960*/  @!P4 SEL R20, R7, R26, !P3 ;  /* 0x0000001a0714c207 */ /* 0x000fe40005800000 */
[----:B------:R-:W-:Y:S02]  /*0970*/  IADD3 R8, P0, PT, R19, 0x600, RZ ;  /* 0x0000060013087810 */ /* 0x000fe40007f1e0ff */
[----:B------:R-:W-:-:S02]  /*0980*/  ISETP.NE.AND P3, PT, R17, R18, PT ;  /* 0x000000121100720c */ /* 0x000fc40003f65270 */
[----:B------:R-:W-:Y:S01]  /*0990*/  ISETP.NE.AND P4, PT, R17, R18, P2 ;  /* 0x000000121100720c */ /* 0x000fe20001785270 */
[----:B------:R-:W-:Y:S01]  /*09a0*/  IMAD.X R9, RZ, RZ, R22, P0 ;  /* 0x000000ffff097224 */ /* 0x000fe200000e0616 */
[----:B------:R-:W-:Y:S02]  /*09b0*/  @!P2 SEL R28, RZ, 0x1, !P3 ;  /* 0x00000001ff1ca807 */ /* 0x000fe40005800000 */
[----:B------:R-:W-:Y:S02]  /*09c0*/  ISETP.LT.U32.AND P0, PT, R8, R21, PT ;  /* 0x000000150800720c */ /* 0x000fe40003f01070 */
[----:B------:R-:W-:Y:S02]  /*09d0*/  SEL R28, R28, 0x1, !P4 ;  /* 0x000000011c1c7807 */ /* 0x000fe40006000000 */
[----:B------:R-:W-:Y:S02]  /*09e0*/  IADD3 R19, P5, PT, R19, 0x700, RZ ;  /* 0x0000070013137810 */ /* 0x000fe40007fbe0ff */
[----:B------:R-:W-:-:S02]  /*09f0*/  ISETP.LT.AND.EX P0, PT, R9, R20, PT, P0 ;  /* 0x000000140900720c */ /* 0x000fc40003f01300 */
[----:B------:R-:W-:Y:S01]  /*0a00*/  LOP3.LUT P3, RZ, R28, 0xff, RZ, 0xc0, !PT ;  /* 0x000000ff1cff7812 */ /* 0x000fe2000786c0ff */
[----:B------:R-:W-:Y:S01]  /*0a10*/  IMAD.X R22, RZ, RZ, R22, P5 ;  /* 0x000000ffff167224 */ /* 0x000fe200028e0616 */
[-C--:B------:R-:W-:Y:S02]  /*0a20*/  SEL R6, R8, R21.reuse, P0 ;  /* 0x0000001508067207 */ /* 0x080fe40000000000 */
[CC--:B------:R-:W-:Y:S02]  /*0a30*/  SEL R7, R9.reuse, R20.reuse, P0 ;  /* 0x0000001409077207 */ /* 0x0c0fe40000000000 */
[----:B------:R-:W-:Y:S02]  /*0a40*/  ISETP.NE.AND P5, PT, R14, RZ, PT ;  /* 0x000000ff0e00720c */ /* 0x000fe40003fa5270 */
[----:B------:R-:W-:Y:S02]  /*0a50*/  @!P4 SEL R6, R8, R21, !P2 ;  /* 0x000000150806c207 */ /* 0x000fe40005000000 */
[----:B------:R-:W-:-:S02]  /*0a60*/  @!P4 SEL R7, R9, R20, !P2 ;  /* 0x000000140907c207 */ /* 0x000fc40005000000 */
[----:B------:R-:W-:Y:S02]  /*0a70*/  ISETP.NE.AND P4, PT, R15, R16, P3 ;  /* 0x000000100f00720c */ /* 0x000fe40001f85270 */
        /* <DEDUP_REMOVED lines=8> */
[----:B------:R-:W-:Y:S01]  /*0b00*/  @!P4 SEL R27, R22, R7, !P3 ;  /* 0x00000007161bc207 */ /* 0x000fe20005800000 */
[----:B------:R-:W-:Y:S06]  /*0b10*/  @P5 BRA `(.L_x_340) ;  /* 0xfffffff800085947 */ /* 0x000fec000383ffff */
.L_x_339:
[----:B------:R-:W-:Y:S05]  /*0b20*/  BSYNC.RECONVERGENT B2 ;  /* 0x0000000000027941 */ /* 0x000fea0003800200 */
.L_x_338:
        /* <DEDUP_REMOVED lines=16> */
[----:B------:R0:W5:Y:S04]  /*0c30*/  LDG.E R14, desc[UR8][R2.64+0xc00] ;  /* 0x000c0008020e7981 */ /* 0x000168000c1e1900 */
[----:B------:R1:W5:Y:S01]  /*0c40*/  LDG.E R17, desc[UR8][R4.64+0xc00] ;  /* 0x000c000804117981 */ /* 0x000362000c1e1900 */
[----:B------:R-:W-:-:S02]  /*0c50*/  LOP3.LUT P3, RZ, R28, 0xff, RZ, 0xc0, !PT ;  /* 0x000000ff1cff7812 */ /* 0x000fc4000786c0ff */
[----:B--2---:R-:W-:-:S05]  /*0c60*/  IADD3 R19, P2, PT, R13, UR10, RZ ;  /* 0x0000000a0d137c10 */ /* 0x004fca000ff5e0ff */
[----:B------:R-:W-:Y:S02]  /*0c70*/  IMAD.X R16, RZ, RZ, UR11, P2 ;  /* 0x0000000bff107e24 */ /* 0x000fe400090e06ff */
[----:B0-----:R-:W-:-:S05]  /*0c80*/  VIADD R2, R13, 0x100 ;  /* 0x000001000d027836 */ /* 0x001fca0000000000 */
[----:B------:R-:W-:-:S05]  /*0c90*/  IADD3 R3, P5, PT, R2, UR10, RZ ;  /* 0x0000000a02037c10 */ /* 0x000fca000ffbe0ff */
[----:B-1----:R-:W-:Y:S02]  /*0ca0*/  IMAD.X R4, RZ, RZ, UR11, P5 ;  /* 0x0000000bff047e24 */ /* 0x002fe4000a8e06ff */
[----:B------:R-:W-:Y:S01]  /*0cb0*/  VIADD R2, R13, 0x200 ;  /* 0x000002000d027836 */ /* 0x000fe20000000000 */
[CC--:B----4-:R-:W-:Y:S02]  /*0cc0*/  ISETP.NE.AND P0, PT, R6.reuse, R7.reuse, PT ;  /* 0x000000070600720c */ /* 0x0d0fe40003f05270 */
[----:B------:R-:W-:Y:S02]  /*0cd0*/  ISETP.NE.AND P4, PT, R6, R7, P3 ;  /* 0x000000070600720c */ /* 0x000fe40001f85270 */
[----:B------:R-:W-:-:S04]  /*0ce0*/  @!P3 SEL R28, RZ, 0x1, !P0 ;  /* 0x00000001ff1cb807 */ /* 0x000fc80004000000 */
[----:B------:R-:W-:Y:S02]  /*0cf0*/  SEL R28, R28, 0x1, !P4 ;  /* 0x000000011c1c7807 */ /* 0x000fe40006000000 */
[----:B------:R-:W-:Y:S02]  /*0d00*/  ISETP.LT.U32.AND P0, PT, R19, R20, PT ;  /* 0x000000141300720c */ /* 0x000fe40003f01070 */
[----:B------:R-:W-:Y:S02]  /*0d10*/  LOP3.LUT P2, RZ, R28, 0xff, RZ, 0xc0, !PT ;  /* 0x000000ff1cff7812 */ /* 0x000fe4000784c0ff */
[----:B------:R-:W-:-:S04]  /*0d20*/  ISETP.LT.AND.EX P0, PT, R16, R27, PT, P0 ;  /* 0x0000001b1000720c */ /* 0x000fc80003f01300 */
[CC--:B------:R-:W-:Y:S02]  /*0d30*/  SEL R6, R19.reuse, R20.reuse, P0 ;  /* 0x0000001413067207 */ /* 0x0c0fe40000000000 */
[----:B------:R-:W-:Y:S02]  /*0d40*/  SEL R5, R16, R27, P0 ;  /* 0x0000001b10057207 */ /* 0x000fe40000000000 */
[----:B---3--:R-:W-:Y:S02]  /*0d50*/  ISETP.NE.AND P0, PT, R8, R9, PT ;  /* 0x000000090800720c */ /* 0x008fe40003f05270 */
[----:B------:R-:W-:Y:S02]  /*0d60*/  @!P4 SEL R6, R19, R20, !P3 ;  /* 0x000000141306c207 */ /* 0x000fe40005800000 */
[----:B------:R-:W-:Y:S02]  /*0d70*/  @!P4 SEL R5, R16, R27, !P3 ;  /* 0x0000001b1005c207 */ /* 0x000fe40005800000 */
[----:B------:R-:W-:-:S02]  /*0d80*/  ISETP.NE.AND P4, PT, R8, R9, P2 ;  /* 0x000000090800720c */ /* 0x000fc40001785270 */
[----:B------:R-:W-:-:S04]  /*0d90*/  @!P2 SEL R28, RZ, 0x1, !P0 ;  /* 0x00000001ff1ca807 */ /* 0x000fc80004000000 */
        /* <DEDUP_REMOVED lines=27> */
[-C--:B------:R-:W-:Y:S02]  /*0f50*/  ISETP.LT.AND.EX P0, PT, R3, R4.reuse, PT, P0 ;  /* 0x000000040300720c */ /* 0x080fe40003f01300 */
[----:B------:R-:W-:Y:S01]  /*0f60*/  @!P2 SEL R28, RZ, 0x1, !P3 ;  /* 0x00000001ff1ca807 */ /* 0x000fe20005800000 */
[----:B------:R-:W-:Y:S01]  /*0f70*/  VIADD R13, R13, 0x400 ;  /* 0x000004000d0d7836 */ /* 0x000fe20000000000 */
[----:B------:R-:W-:Y:S02]  /*0f80*/  SEL R20, R2, R5, P0 ;  /* 0x0000000502147207 */ /* 0x000fe40000000000 */
[----:B------:R-:W-:Y:S02]  /*0f90*/  SEL R27, R3, R4, P0 ;  /* 0x00000004031b7207 */ /* 0x000fe40000000000 */
[----:B------:R-:W-:-:S02]  /*0fa0*/  SEL R28, R28, 0x1, !P4 ;  /* 0x000000011c1c7807 */ /* 0x000fc40006000000 */
[----:B------:R-:W-:Y:S02]  /*0fb0*/  @!P4 SEL R20, R2, R5, !P2 ;  /* 0x000000050214c207 */ /* 0x000fe40005000000 */
[----:B------:R-:W-:-:S07]  /*0fc0*/  @!P4 SEL R27, R3, R4, !P2 ;  /* 0x00000004031bc207 */ /* 0x000fce0005000000 */
.L_x_342:
[----:B------:R-:W-:Y:S05]  /*0fd0*/  BSYNC.RECONVERGENT B2 ;  /* 0x0000000000027941 */ /* 0x000fea0003800200 */
.L_x_341:
        /* <DEDUP_REMOVED lines=42> */
.L_x_344:
[----:B------:R-:W-:Y:S05]  /*1280*/  BSYNC.RECONVERGENT B2 ;  /* 0x0000000000027941 */ /* 0x000fea0003800200 */
.L_x_343:
        /* <DEDUP_REMOVED lines=23> */
.L_x_337:
[----:B------:R-:W-:Y:S05]  /*1400*/  BSYNC.RECONVERGENT B1 ;  /* 0x0000000000017941 */ /* 0x000fea0003800200 */
.L_x_336:
[----:B------:R-:W-:-:S09]  /*1410*/  UISETP.GE.U32.AND UP0, UPT, UR4, 0x100, UPT ;  /* 0x000001000400788c */ /* 0x000fd2000bf06070 */
        /* <DEDUP_REMOVED lines=25> */
.L_x_347:
[----:B------:R-:W-:Y:S05]  /*15b0*/  BSYNC.RECONVERGENT B1 ;  /* 0x0000000000017941 */ /* 0x000fea0003800200 */
.L_x_346:
        /* <DEDUP_REMOVED lines=23> */
.L_x_349:
[----:B------:R-:W-:Y:S05]  /*1730*/  BSYNC.RECONVERGENT B1 ;  /* 0x0000000000017941 */ /* 0x000fea0003800200 */
.L_x_348:
        /* <DEDUP_REMOVED lines=20> */
.L_x_351:
[----:B------:R-:W-:Y:S05]  /*1880*/  BSYNC.RECONVERGENT B1 ;  /* 0x0000000000017941 */ /* 0x000fea0003800200 */
.L_x_350:
        /* <DEDUP_REMOVED lines=20> */
.L_x_353:
[----:B------:R-:W-:Y:S05]  /*19d0*/  BSYNC.RECONVERGENT B1 ;  /* 0x0000000000017941 */ /* 0x000fea0003800200 */
.L_x_352:
        /* <DEDUP_REMOVED lines=20> */
.L_x_355:
[----:B------:R-:W-:Y:S05]  /*1b20*/  BSYNC.RECONVERGENT B1 ;  /* 0x0000000000017941 */ /* 0x000fea0003800200 */
.L_x_354:
[----:B------:R-:W-:Y:S04]  /*1b30*/  BSSY.RECONVERGENT B1, `(.L_x_356) ;  /* 0x000000b000017945 */ /* 0x000fe80003800200 */
[----:B------:R-:W-:Y:S05]  /*1b40*/  @P1 BRA `(.L_x_357) ;  /* 0x0000000000241947 */ /* 0x000fea0003800000 */
[----:B--2---:R-:W2:Y:S01]  /*1b50*/  S2R R4, SR_CgaCtaId ;  /* 0x0000000000047919 */ /* 0x004ea20000008800 */
[----:B0-----:R-:W-:Y:S01]  /*1b60*/  MOV R3, 0x400 ;  /* 0x0000040000037802 */ /* 0x001fe20000000f00 */
[----:B------:R-:W-:Y:S01]  /*1b70*/  IMAD.MOV.U32 R21, RZ, RZ, R27 ;  /* 0x000000ffff157224 */ /* 0x000fe200078e001b */
[----:B------:R-:W-:-:S04]  /*1b80*/  SHF.R.U32.HI R2, RZ, 0x1, R11 ;  /* 0x00000001ff027819 */ /* 0x000fc8000001160b */
[----:B------:R-:W-:Y:S02]  /*1b90*/  LOP3.LUT R2, R2, 0x1f0, RZ, 0xc0, !PT ;  /* 0x000001f002027812 */ /* 0x000fe400078ec0ff */
[----:B--2---:R-:W-:-:S05]  /*1ba0*/  LEA R3, R4, R3, 0x18 ;  /* 0x0000000304037211 */ /* 0x004fca00078ec0ff */
[----:B------:R-:W-:-:S05]  /*1bb0*/  IMAD.IADD R3, R2, 0x1, R3 ;  /* 0x0000000102037824 */ /* 0x000fca00078e0203 */
[----:B------:R0:W-:Y:S04]  /*1bc0*/  STS.64 [R3+0x10], R20 ;  /* 0x0000101403007388 */ /* 0x0001e80000000a00 */
[----:B------:R0:W-:Y:S02]  /*1bd0*/  STS.U8 [R3+0x8], R28 ;  /* 0x0000081c03007388 */ /* 0x0001e40000000000 */
.L_x_357:
[----:B------:R-:W-:Y:S05]  /*1be0*/  BSYNC.RECONVERGENT B1 ;  /* 0x0000000000017941 */ /* 0x000fea0003800200 */
.L_x_356:
        /* <DEDUP_REMOVED lines=15> */
[----:B-----5:R-:W-:-:S04]  /*1ce0*/  ISETP.NE.AND P2, PT, R10, RZ, PT ;  /* 0x000000ff0a00720c */ /* 0x020fc80003f45270 */
[----:B------:R-:W-:Y:S02]  /*1cf0*/  @P4 SEL R10, R28, 0x1, !P2 ;  /* 0x000000011c0a4807 */ /* 0x000fe40005000000 */
[-C--:B--2---:R-:W-:Y:S01]  /*1d00*/  ISETP.LT.U32.AND P0, PT, R4, R20.reuse, PT ;  /* 0x000000140400720c */ /* 0x084fe20003f01070 */
[----:B------:R-:W-:Y:S01]  /*1d10*/  LDS.U8 R28, [UR5+0x78] ;  /* 0x00007805ff1c7984 */ /* 0x000fe20008000000 */
[----:B------:R-:W-:Y:S02]  /*1d20*/  LOP3.LUT P3, RZ, R10, 0xff, RZ, 0xc0, !PT ;  /* 0x000000ff0aff7812 */ /* 0x000fe4000786c0ff */
[----:B------:R-:W-:Y:S02]  /*1d30*/  ISETP.LT.AND.EX P0, PT, R5, R27, PT, P0 ;  /* 0x0000001b0500720c */ /* 0x000fe40003f01300 */
[----:B----4-:R-:W-:Y:S02]  /*1d40*/  ISETP.NE.AND P5, PT, R12, RZ, PT ;  /* 0x000000ff0c00720c */ /* 0x010fe40003fa5270 */
[----:B-1-3--:R-:W-:-:S02]  /*1d50*/  @P2 SEL R20, R4, R20, P0 ;  /* 0x0000001404142207 */ /* 0x00afc40000000000 */
[C---:B------:R-:W-:Y:S02]  /*1d60*/  @P2 SEL R27, R5.reuse, R27, P0 ;  /* 0x0000001b051b2207 */ /* 0x040fe40000000000 */
[----:B------:R-:W-:Y:S02]  /*1d70*/  SEL R11, R4, R20, !P4 ;  /* 0x00000014040b7207 */ /* 0x000fe40006000000 */
[----:B------:R-:W-:Y:S02]  /*1d80*/  SEL R13, R5, R27, !P4 ;  /* 0x0000001b050d7207 */ /* 0x000fe40006000000 */
[----:B------:R-:W-:Y:S01]  /*1d90*/  ISETP.LT.U32.AND P0, PT, R6, R11, PT ;  /* 0x0000000b0600720c */ /* 0x000fe20003f01070 */
[----:B------:R-:W-:Y:S01]  /*1da0*/  LDS.64 R4, [UR5+0x60] ;  /* 0x00006005ff047984 */ /* 0x000fe20008000a00 */
[----:B------:R-:W-:Y:S02]  /*1db0*/  @P3 SEL R12, R10, 0x1, !P5 ;  /* 0x000000010a0c3807 */ /* 0x000fe40006800000 */
[----:B------:R-:W-:Y:S01]  /*1dc0*/  ISETP.LT.AND.EX P0, PT, R7, R13, PT, P0 ;  /* 0x0000000d0700720c */ /* 0x000fe20003f01300 */
[----:B------:R-:W1:Y:S01]  /*1dd0*/  LDS.U8 R10, [UR5+0x58] ;  /* 0x00005805ff0a7984 */ /* 0x000e620008000000 */
[----:B------:R-:W-:-:S02]  /*1de0*/  LOP3.LUT P2, RZ, R12, 0xff, RZ, 0xc0, !PT ;  /* 0x000000ff0cff7812 */ /* 0x000fc4000784c0ff */
[----:B------:R-:W-:Y:S02]  /*1df0*/  @P5 SEL R11, R6, R11, P0 ;  /* 0x0000000b060b5207 */ /* 0x000fe40000000000 */
[----:B------:R-:W-:Y:S02]  /*1e00*/  ISETP.NE.AND P4, PT, R14, RZ, PT ;  /* 0x000000ff0e00720c */ /* 0x000fe40003f85270 */
[C---:B------:R-:W-:Y:S02]  /*1e10*/  @P5 SEL R13, R7.reuse, R13, P0 ;  /* 0x0000000d070d5207 */ /* 0x040fe40000000000 */
[----:B------:R-:W-:Y:S02]  /*1e20*/  SEL R11, R6, R11, !P3 ;  /* 0x0000000b060b7207 */ /* 0x000fe40005800000 */
[----:B------:R-:W-:Y:S02]  /*1e30*/  SEL R13, R7, R13, !P3 ;  /* 0x0000000d070d7207 */ /* 0x000fe40005800000 */
[----:B------:R-:W-:Y:S01]  /*1e40*/  ISETP.LT.U32.AND P0, PT, R8, R11, PT ;  /* 0x0000000b0800720c */ /* 0x000fe20003f01070 */
[----:B------:R-:W-:Y:S01]  /*1e50*/  LDS.64 R6, [UR5+0x70] ;  /* 0x00007005ff067984 */ /* 0x000fe20008000a00 */
[----:B------:R-:W-:-:S02]  /*1e60*/  @P2 SEL R14, R12, 0x1, !P4 ;  /* 0x000000010c0e2807 */ /* 0x000fc40006000000 */
[----:B------:R-:W-:Y:S01]  /*1e70*/  ISETP.LT.AND.EX P0, PT, R9, R13, PT, P0 ;  /* 0x0000000d0900720c */ /* 0x000fe20003f01300 */
[----:B------:R-:W2:Y:S01]  /*1e80*/  LDS.U8 R12, [UR5+0x68] ;  /* 0x00006805ff0c7984 */ /* 0x000ea20008000000 */
[----:B------:R-:W-:Y:S02]  /*1e90*/  ISETP.NE.AND P3, PT, R15, RZ, PT ;  /* 0x000000ff0f00720c */ /* 0x000fe40003f65270 */
[----:B------:R-:W-:Y:S02]  /*1ea0*/  @P4 SEL R11, R8, R11, P0 ;  /* 0x0000000b080b4207 */ /* 0x000fe40000000000 */
[----:B------:R-:W-:Y:S02]  /*1eb0*/  LOP3.LUT P5, RZ, R14, 0xff, RZ, 0xc0, !PT ;  /* 0x000000ff0eff7812 */ /* 0x000fe400078ac0ff */
[----:B------:R-:W-:Y:S02]  /*1ec0*/  @P4 SEL R13, R9, R13, P0 ;  /* 0x0000000d090d4207 */ /* 0x000fe40000000000 */
[----:B------:R-:W-:-:S02]  /*1ed0*/  SEL R11, R8, R11, !P2 ;  /* 0x0000000b080b7207 */ /* 0x000fc40005000000 */
[----:B------:R-:W-:Y:S02]  /*1ee0*/  SEL R13, R9, R13, !P2 ;  /* 0x0000000d090d7207 */ /* 0x000fe40005000000 */
[----:B0-----:R-:W-:Y:S01]  /*1ef0*/  ISETP.LT.U32.AND P0, PT, R2, R11, PT ;  /* 0x0000000b0200720c */ /* 0x001fe20003f01070 */
[----:B------:R-:W0:Y:S03]  /*1f00*/  LDS.64 R8, [UR5+0x80] ;  /* 0x00008005ff087984 */ /* 0x000e260008000a00 */
[----:B------:R-:W-:Y:S02]  /*1f10*/  ISETP.LT.AND.EX P0, PT, R3, R13, PT, P0 ;  /* 0x0000000d0300720c */ /* 0x000fe40003f01300 */
[----:B------:R-:W-:Y:S02]  /*1f20*/  @P5 SEL R15, R14, 0x1, !P3 ;  /* 0x000000010e0f5807 */ /* 0x000fe40005800000 */
[----:B------:R-:W-:-:S02]  /*1f30*/  @P3 SEL R11, R2, R11, P0 ;  /* 0x0000000b020b3207 */ /* 0x000fc40000000000 */
[----:B-1----:R-:W-:Y:S02]  /*1f40*/  ISETP.NE.AND P2, PT, R10, RZ, PT ;  /* 0x000000ff0a00720c */ /* 0x002fe40003f45270 */
[----:B------:R-:W-:Y:S02]  /*1f50*/  @P3 SEL R13, R3, R13, P0 ;  /* 0x0000000d030d3207 */ /* 0x000fe40000000000 */
[----:B------:R-:W-:Y:S02]  /*1f60*/  SEL R11, R2, R11, !P5 ;  /* 0x0000000b020b7207 */ /* 0x000fe40006800000 */
[----:B------:R-:W-:Y:S02]  /*1f70*/  LOP3.LUT P4, RZ, R15, 0xff, RZ, 0xc0, !PT ;  /* 0x000000ff0fff7812 */ /* 0x000fe4000788c0ff */
[----:B------:R-:W-:Y:S02]  /*1f80*/  SEL R13, R3, R13, !P5 ;  /* 0x0000000d030d7207 */ /* 0x000fe40006800000 */
[----:B------:R-:W-:-:S04]  /*1f90*/  ISETP.LT.U32.AND P0, PT, R4, R11, PT ;  /* 0x0000000b0400720c */ /* 0x000fc80003f01070 */
[----:B------:R-:W-:Y:S02]  /*1fa0*/  ISETP.LT.AND.EX P0, PT, R5, R13, PT, P0 ;  /* 0x0000000d0500720c */ /* 0x000fe40003f01300 */
[----:B--2---:R-:W-:Y:S02]  /*1fb0*/  ISETP.NE.AND P3, PT, R12, RZ, PT ;  /* 0x000000ff0c00720c */ /* 0x004fe40003f65270 */
[C---:B------:R-:W-:Y:S02]  /*1fc0*/  @P2 SEL R11, R4.reuse, R11, P0 ;  /* 0x0000000b040b2207 */ /* 0x040fe40000000000 */
[----:B------:R-:W-:Y:S02]  /*1fd0*/  @P4 SEL R10, R15, 0x1, !P2 ;  /* 0x000000010f0a4807 */ /* 0x000fe40005000000 */
[----:B------:R-:W-:Y:S02]  /*1fe0*/  @P2 SEL R13, R5, R13, P0 ;  /* 0x0000000d050d2207 */ /* 0x000fe40000000000 */
[----:B------:R-:W-:-:S02]  /*1ff0*/  SEL R3, R4, R11, !P4 ;  /* 0x0000000b04037207 */ /* 0x000fc40006000000 */
[----:B------:R-:W-:Y:S02]  /*2000*/  LOP3.LUT P5, RZ, R10, 0xff, RZ, 0xc0, !PT ;  /* 0x000000ff0aff7812 */ /* 0x000fe400078ac0ff */
[----:B------:R-:W-:Y:S02]  /*2010*/  SEL R5, R5, R13, !P4 ;  /* 0x0000000d05057207 */ /* 0x000fe40006000000 */
[----:B------:R-:W-:Y:S02]  /*2020*/  ISETP.LT.U32.AND P0, PT, R6, R3, PT ;  /* 0x000000030600720c */ /* 0x000fe40003f01070 */
        /* <DEDUP_REMOVED lines=16> */
.L_x_345:
        /* <DEDUP_REMOVED lines=36> */
.L_x_360:
[----:B------:R-:W-:Y:S05]  /*2370*/  BSYNC.RECONVERGENT B1 ;  /* 0x0000000000017941 */ /* 0x000fea0003800200 */
.L_x_359:
        /* <DEDUP_REMOVED lines=21> */
.L_x_362:
[----:B------:R-:W-:Y:S05]  /*24d0*/  BSYNC.RECONVERGENT B1 ;  /* 0x0000000000017941 */ /* 0x000fea0003800200 */
.L_x_361:
        /* <DEDUP_REMOVED lines=20> */
.L_x_364:
[----:B------:R-:W-:Y:S05]  /*2620*/  BSYNC.RECONVERGENT B1 ;  /* 0x0000000000017941 */ /* 0x000fea0003800200 */
.L_x_363:
        /* <DEDUP_REMOVED lines=20> */
.L_x_366:
[----:B------:R-:W-:Y:S05]  /*2770*/  BSYNC.RECONVERGENT B1 ;  /* 0x0000000000017941 */ /* 0x000fea0003800200 */
.L_x_365:
        /* <DEDUP_REMOVED lines=20> */
.L_x_368:
[----:B------:R-:W-:Y:S05]  /*28c0*/  BSYNC.RECONVERGENT B1 ;  /* 0x0000000000017941 */ /* 0x000fea0003800200 */
.L_x_367:
[----:B------:R-:W-:Y:S04]  /*28d0*/  BSSY.RECONVERGENT B1, `(.L_x_369) ;  /* 0x000000b000017945 */ /* 0x000fe80003800200 */
[----:B------:R-:W-:Y:S05]  /*28e0*/  @P1 BRA `(.L_x_370) ;  /* 0x0000000000241947 */ /* 0x000fea0003800000 */
[----:B0-----:R-:W0:Y:S01]  /*28f0*/  S2R R4, SR_CgaCtaId ;  /* 0x0000000000047919 */ /* 0x001e220000008800 */
[----:B------:R-:W-:Y:S01]  /*2900*/  MOV R3, 0x400 ;  /* 0x0000040000037802 */ /* 0x000fe20000000f00 */
[----:B------:R-:W-:Y:S01]  /*2910*/  IMAD.MOV.U32 R21, RZ, RZ, R27 ;  /* 0x000000ffff157224 */ /* 0x000fe200078e001b */
[----:B--234-:R-:W-:-:S04]  /*2920*/  SHF.R.U32.HI R2, RZ, 0x1, R11 ;  /* 0x00000001ff027819 */ /* 0x01cfc8000001160b */
[----:B------:R-:W-:Y:S02]  /*2930*/  LOP3.LUT R2, R2, 0x1f0, RZ, 0xc0, !PT ;  /* 0x000001f002027812 */ /* 0x000fe400078ec0ff */
[----:B0-----:R-:W-:-:S05]  /*2940*/  LEA R3, R4, R3, 0x18 ;  /* 0x0000000304037211 */ /* 0x001fca00078ec0ff */
[----:B------:R-:W-:-:S05]  /*2950*/  IMAD.IADD R3, R2, 0x1, R3 ;  /* 0x0000000102037824 */ /* 0x000fca00078e0203 */
[----:B------:R0:W-:Y:S04]  /*2960*/  STS.64 [R3+0x10], R20 ;  /* 0x0000101403007388 */ /* 0x0001e80000000a00 */
[----:B------:R0:W-:Y:S02]  /*2970*/  STS.U8 [R3+0x8], R28 ;  /* 0x0000081c03007388 */ /* 0x0001e40000000000 */
.L_x_370:
[----:B------:R-:W-:Y:S05]  /*2980*/  BSYNC.RECONVERGENT B1 ;  /* 0x0000000000017941 */ /* 0x000fea0003800200 */
.L_x_369:
[----:B------:R-:W-:Y:S01]  /*2990*/  BAR.SYNC.DEFER_BLOCKING 0x0 ;  /* 0x0000000000007b1d */ /* 0x000fe20000010000 */
[----:B------:R-:W-:-:S13]  /*29a0*/  ISETP.NE.AND P1, PT, R11, RZ, PT ;  /* 0x000000ff0b00720c */ /* 0x000fda0003f25270 */
[----:B------:R-:W-:Y:S05]  /*29b0*/  @P1 BRA `(.L_x_358) ;  /* 0x0000002c00f01947 */ /* 0x000fea0003800000 */
[----:B------:R-:W-:Y:S02]  /*29c0*/  UISETP.GE.U32.AND UP0, UPT, UR4, 0x21, UPT ;  /* 0x000000210400788c */ /* 0x000fe4000bf06070 */
[----:B------:R-:W-:Y:S02]  /*29d0*/  UISETP.GE.U32.AND UP1, UPT, UR4, 0x41, UPT ;  /* 0x000000410400788c */ /* 0x000fe4000bf26070 */
[----:B------:R-:W-:Y:S02]  /*29e0*/  UISETP.GE.U32.AND UP2, UPT, UR4, 0x61, UPT ;  /* 0x000000610400788c */ /* 0x000fe4000bf46070 */
[----:B------:R-:W-:Y:S02]  /*29f0*/  UISETP.GE.U32.AND UP3, UPT, UR4, 0x81, UPT ;  /* 0x000000810400788c */ /* 0x000fe4000bf66070 */
[----:B------:R-:W-:Y:S02]  /*2a00*/  UISETP.GE.U32.AND UP4, UPT, UR4, 0xa1, UPT ;  /* 0x000000a10400788c */ /* 0x000fe4000bf86070 */
[----:B------:R-:W-:-:S02]  /*2a10*/  UISETP.GE.U32.AND UP5, UPT, UR4, 0xc1, UPT ;  /* 0x000000c10400788c */ /* 0x000fc4000bfa6070 */
[----:B------:R-:W-:Y:S01]  /*2a20*/  UISETP.GE.U32.AND UP6, UPT, UR4, 0xe1, UPT ;  /* 0x000000e10400788c */ /* 0x000fe2000bfc6070 */
        /* <DEDUP_REMOVED lines=16> */
.L_x_371:
        /* <DEDUP_REMOVED lines=16> */
.L_x_372:
        /* <DEDUP_REMOVED lines=16> */
.L_x_373:
        /* <DEDUP_REMOVED lines=16> */
.L_x_374:
        /* <DEDUP_REMOVED lines=16> */
.L_x_375:
        /* <DEDUP_REMOVED lines=16> */
.L_x_376:
        /* <DEDUP_REMOVED lines=17> */
.L_x_335:
        /* <DEDUP_REMOVED lines=15> */
[----:B------:R-:W-:Y:S01]  /*3230*/  UIADD3 UR5, UPT, UPT, UR4, -0x400, URZ ;  /* 0xfffffc0004057890 */ /* 0x000fe2000fffe0ff */
[----:B------:R-:W-:-:S03]  /*3240*/  IMAD.MOV.U32 R22, RZ, RZ, 0x400 ;  /* 0x00000400ff167424 */ /* 0x000fc600078e00ff */
[----:B------:R-:W-:Y:S01]  /*3250*/  UISETP.GE.U32.AND UP0, UPT, UR5, 0x400, UPT ;  /* 0x000004000500788c */ /* 0x000fe2000bf06070 */
[----:B---3--:R-:W-:Y:S01]  /*3260*/  ISETP.NE.AND P0, PT, R6, R7, PT ;  /* 0x000000070600720c */ /* 0x008fe20003f05270 */
[----:B------:R-:W-:-:S03]  /*3270*/  VIADD R6, R21, 0x200 ;  /* 0x0000020015067836 */ /* 0x000fc60000000000 */
[----:B------:R-:W-:Y:S02]  /*3280*/  SEL R20, R21, R20, P0 ;  /* 0x0000001415147207 */ /* 0x000fe40000000000 */
[----:B--2---:R-:W-:Y:S02]  /*3290*/  IADD3 R15, P1, PT, R6, UR6, RZ ;  /* 0x00000006060f7c10 */ /* 0x004fe4000ff3e0ff */
[----:B------:R-:W-:Y:S02]  /*32a0*/  IADD3 R20, P3, PT, R20, UR6, RZ ;  /* 0x0000000614147c10 */ /* 0x000fe4000ff7e0ff */
[----:B----4-:R-:W-:Y:S01]  /*32b0*/  ISETP.NE.AND P2, PT, R10, R11, PT ;  /* 0x0000000b0a00720c */ /* 0x010fe20003f45270 */
[----:B------:R-:W-:Y:S01]  /*32c0*/  IMAD.X R6, RZ, RZ, UR7, P1 ;  /* 0x00000007ff067e24 */ /* 0x000fe200088e06ff */
[C---:B------:R-:W-:Y:S01]  /*32d0*/  ISETP.LT.U32.AND P1, PT, R15.reuse, R20, PT ;  /* 0x000000140f00720c */ /* 0x040fe20003f21070 */
[----:B------:R-:W-:Y:S01]  /*32e0*/  IMAD.X R27, RZ, RZ, UR7, P3 ;  /* 0x00000007ff1b7e24 */ /* 0x000fe200098e06ff */
[----:B------:R-:W-:-:S02]  /*32f0*/  IADD3 R7, P3, PT, R15, 0x100, RZ ;  /* 0x000001000f077810 */ /* 0x000fc40007f7e0ff */
[----:B-----5:R-:W-:Y:S02]  /*3300*/  ISETP.NE.OR P0, PT, R8, R9, P0 ;  /* 0x000000090800720c */ /* 0x020fe40000705670 */
[----:B------:R-:W-:-:S05]  /*3310*/  ISETP.LT.AND.EX P1, PT, R6, R27, PT, P1 ;  /* 0x0000001b0600720c */ /* 0x000fca0003f21310 */
        /* <DEDUP_REMOVED lines=8> */
[----:B------:R-:W-:Y:S02]  /*33a0*/  ISETP.LT.AND.EX P1, PT, R6, R27, PT, P1 ;  /* 0x0000001b0600720c */ /* 0x000fe40003f21310 */
[----:B------:R-:W-:Y:S02]  /*33b0*/  ISETP.NE.OR P3, PT, R12, R13, P0 ;  /* 0x0000000d0c00720c */ /* 0x000fe40000765670 */
[----:B------:R-:W-:Y:S02]  /*33c0*/  @P2 SEL R20, R7, R20, P1 ;  /* 0x0000001407142207 */ /* 0x000fe40000800000 */
[----:B------:R-:W-:Y:S02]  /*33d0*/  @P2 SEL R27, R6, R27, P1 ;  /* 0x0000001b061b2207 */ /* 0x000fe40000800000 */
[----:B------:R-:W-:-:S02]  /*33e0*/  SEL R28, RZ, 0x1, !P3 ;  /* 0x00000001ff1c7807 */ /* 0x000fc40005800000 */
[----:B------:R-:W-:Y:S02]  /*33f0*/  SEL R20, R20, R7, P0 ;  /* 0x0000000714147207 */ /* 0x000fe40000000000 */
[----:B------:R-:W-:Y:S01]  /*3400*/  SEL R27, R27, R6, P0 ;  /* 0x000000061b1b7207 */ /* 0x000fe20000000000 */
[----:B------:R-:W-:Y:S06]  /*3410*/  BRA.U !UP0, `(.L_x_377) ;  /* 0x0000000508107547 */ /* 0x000fec000b800000 */
[----:B------:R-:W-:Y:S01]  /*3420*/  IMAD.MOV.U32 R22, RZ, RZ, 0x400 ;  /* 0x00000400ff167424 */ /* 0x000fe200078e00ff */
[----:B------:R-:W0:Y:S01]  /*3430*/  LDCU UR4, c[0x0][0x3b0] ;  /* 0x00007600ff0477ac */ /* 0x000e220008000800 */
[----:B------:R-:W2:Y:S01]  /*3440*/  LDCU.64 UR6, c[0x0][0x3a0] ;  /* 0x00007400ff0677ac */ /* 0x000ea20008000a00 */
[----:B------:R-:W-:-:S04]  /*3450*/  NOP ;  /* 0x0000000000007918 */ /* 0x000fc80000000000 */
.L_x_379:
[----:B------:R-:W-:-:S04]  /*3460*/  IMAD.WIDE.U32 R6, R22, 0x4, R2 ;  /* 0x0000000416067825 */ /* 0x000fc800078e0002 */
[----:B------:R-:W-:Y:S01]  /*3470*/  IMAD.WIDE.U32 R8, R22, 0x4, R4 ;  /* 0x0000000416087825 */ /* 0x000fe200078e0004 */
        /* <DEDUP_REMOVED lines=8> */
[----:B------:R-:W-:-:S02]  /*3500*/  LOP3.LUT P2, RZ, R28, 0xff, RZ, 0xc0, !PT ;  /* 0x000000ff1cff7812 */ /* 0x000fc4000784c0ff */
[----:B---3--:R-:W-:Y:S02]  /*3510*/  ISETP.NE.AND P3, PT, R10, R11, PT ;  /* 0x0000000b0a00720c */ /* 0x008fe40003f65270 */
[----:B--2---:R-:W-:Y:S02]  /*3520*/  IADD3 R10, P1, P4, R21, UR6, R22 ;  /* 0x00000006150a7c10 */ /* 0x004fe4000fc3e016 */
[----:B-1----:R-:W-:Y:S02]  /*3530*/  SEL R6, RZ, 0x1, !P3 ;  /* 0x00000001ff067807 */ /* 0x002fe40005800000 */
[C---:B------:R-:W-:Y:S02]  /*3540*/  ISETP.LT.U32.AND P0, PT, R10.reuse, R20, PT ;  /* 0x000000140a00720c */ /* 0x040fe40003f01070 */
[----:B------:R-:W-:Y:S02]  /*3550*/  IADD3.X R11, PT, PT, RZ, UR7, RZ, P1, P4 ;  /* 0x00000007ff0b7c10 */ /* 0x000fe40008fe84ff */
[----:B------:R-:W-:-:S02]  /*3560*/  IADD3 R7, P4, PT, R10, 0x100, RZ ;  /* 0x000001000a077810 */ /* 0x000fc40007f9e0ff */
[C---:B------:R-:W-:Y:S02]  /*3570*/  ISETP.LT.AND.EX P0, PT, R11.reuse, R27, PT, P0 ;  /* 0x0000001b0b00720c */ /* 0x040fe40003f01300 */
[----:B----4-:R-:W-:Y:S01]  /*3580*/  ISETP.NE.AND P1, PT, R12, R13, PT ;  /* 0x0000000d0c00720c */ /* 0x010fe20003f25270 */
[----:B0-----:R-:W-:Y:S01]  /*3590*/  IMAD.X R8, RZ, RZ, R11, P4 ;  /* 0x000000ffff087224 */ /* 0x001fe200020e060b */
[C---:B------:R-:W-:Y:S02]  /*35a0*/  @P3 SEL R20, R10.reuse, R20, P0 ;  /* 0x000000140a143207 */ /* 0x040fe40000000000 */
[----:B------:R-:W-:Y:S02]  /*35b0*/  @P3 SEL R27, R11, R27, P0 ;  /* 0x0000001b0b1b3207 */ /* 0x000fe40000000000 */
[----:B------:R-:W-:Y:S02]  /*35c0*/  SEL R20, R10, R20, !P2 ;  /* 0x000000140a147207 */ /* 0x000fe40005000000 */
[----:B------:R-:W-:-:S02]  /*35d0*/  @P2 SEL R6, R28, 0x1, !P3 ;  /* 0x000000011c062807 */ /* 0x000fc40005800000 */
[----:B------:R-:W-:Y:S02]  /*35e0*/  SEL R27, R11, R27, !P2 ;  /* 0x0000001b0b1b7207 */ /* 0x000fe40005000000 */
[CC--:B------:R-:W-:Y:S02]  /*35f0*/  ISETP.LT.U32.AND P0, PT, R7.reuse, R20.reuse, PT ;  /* 0x000000140700720c */ /* 0x0c0fe40003f01070 */
[----:B------:R-:W-:Y:S02]  /*3600*/  LOP3.LUT P3, RZ, R6, 0xff, RZ, 0xc0, !PT ;  /* 0x000000ff06ff7812 */ /* 0x000fe4000786c0ff */
[----:B------:R-:W-:Y:S02]  /*3610*/  ISETP.LT.AND.EX P0, PT, R8, R27, PT, P0 ;  /* 0x0000001b0800720c */ /* 0x000fe40003f01300 */
[----:B-----5:R-:W-:Y:S02]  /*3620*/  ISETP.NE.AND P2, PT, R14, R15, PT ;  /* 0x0000000f0e00720c */ /* 0x020fe40003f45270 */
[----:B------:R-:W-:-:S02]  /*3630*/  @P1 SEL R20, R7, R20, P0 ;  /* 0x0000001407141207 */ /* 0x000fc40000000000 */
[----:B------:R-:W-:Y:S02]  /*3640*/  @P1 SEL R27, R8, R27, P0 ;  /* 0x0000001b081b1207 */ /* 0x000fe40000000000 */
[----:B------:R-:W-:Y:S02]  /*3650*/  IADD3 R9, P0, PT, R10, 0x200, RZ ;  /* 0x000002000a097810 */ /* 0x000fe40007f1e0ff */
[----:B------:R-:W-:Y:S02]  /*3660*/  SEL R20, R7, R20, !P3 ;  /* 0x0000001407147207 */ /* 0x000fe40005800000 */
[----:B------:R-:W-:Y:S02]  /*3670*/  SEL R12, RZ, 0x1, !P1 ;  /* 0x00000001ff0c7807 */ /* 0x000fe40004800000 */
[----:B------:R-:W-:Y:S01]  /*3680*/  @P3 SEL R12, R6, 0x1, !P1 ;  /* 0x00000001060c3807 */ /* 0x000fe20004800000 */
[----:B------:R-:W-:Y:S01]  /*3690*/  IMAD.X R6, RZ, RZ, R11, P0 ;  /* 0x000000ffff067224 */ /* 0x000fe200000e060b */
[----:B------:R-:W-:-:S02]  /*36a0*/  SEL R27, R8, R27, !P3 ;  /* 0x0000001b081b7207 */ /* 0x000fc40005800000 */
[CC--:B------:R-:W-:Y:S02]  /*36b0*/  ISETP.LT.U32.AND P0, PT, R9.reuse, R20.reuse, PT ;  /* 0x000000140900720c */ /* 0x0c0fe40003f01070 */
[----:B------:R-:W-:Y:S02]  /*36c0*/  LOP3.LUT P4, RZ, R12, 0xff, RZ, 0xc0, !PT ;  /* 0x000000ff0cff7812 */ /* 0x000fe4000788c0ff */
[CC--:B------:R-:W-:Y:S02]  /*36d0*/  ISETP.LT.AND.EX P0, PT, R6.reuse, R27.reuse, PT, P0 ;  /* 0x0000001b0600720c */ /* 0x0c0fe40003f01300 */
[----:B------:R-:W-:Y:S02]  /*36e0*/  SEL R8, RZ, 0x1, !P2 ;  /* 0x00000001ff087807 */ /* 0x000fe40005000000 */
[----:B------:R-:W-:Y:S02]  /*36f0*/  @P2 SEL R20, R9, R20, P0 ;  /* 0x0000001409142207 */ /* 0x000fe40000000000 */
[----:B------:R-:W-:-:S02]  /*3700*/  @P2 SEL R27, R6, R27, P0 ;  /* 0x0000001b061b2207 */ /* 0x000fc40000000000 */
[----:B------:R-:W-:Y:S02]  /*3710*/  SEL R20, R9, R20, !P4 ;  /* 0x0000001409147207 */ /* 0x000fe40006000000 */
[----:B------:R-:W-:Y:S02]  /*3720*/  IADD3 R9, PT, PT, -R22, UR4, RZ ;  /* 0x0000000416097c10 */ /* 0x000fe4000fffe1ff */
[----:B------:R-:W-:Y:S02]  /*3730*/  IADD3 R7, P0, PT, R10, 0x300, RZ ;  /* 0x000003000a077810 */ /* 0x000fe40007f1e0ff */
[----:B------:R-:W-:Y:S02]  /*3740*/  ISETP.NE.AND P1, PT, R16, R17, PT ;  /* 0x000000111000720c */ /* 0x000fe40003f25270 */
[----:B------:R-:W-:Y:S02]  /*3750*/  @P4 SEL R8, R12, 0x1, !P2 ;  /* 0x000000010c084807 */ /* 0x000fe40005000000 */
[----:B------:R-:W-:-:S02]  /*3760*/  ISETP.GE.U32.AND P3, PT, R9, 0x400, PT ;  /* 0x000004000900780c */ /* 0x000fc40003f66070 */
[----:B------:R-:W-:Y:S01]  /*3770*/  SEL R27, R6, R27, !P4 ;  /* 0x0000001b061b7207 */ /* 0x000fe20006000000 */
[----:B------:R-:W-:Y:S01]  /*3780*/  IMAD.X R6, RZ, RZ, R11, P0 ;  /* 0x000000ffff067224 */ /* 0x000fe200000e060b */
[----:B------:R-:W-:Y:S02]  /*3790*/  LOP3.LUT P2, RZ, R8, 0xff, RZ, 0xc0, !PT ;  /* 0x000000ff08ff7812 */ /* 0x000fe4000784c0ff */
[----:B------:R-:W-:Y:S02]  /*37a0*/  ISETP.LT.U32.AND P0, PT, R7, R20, PT ;  /* 0x000000140700720c */ /* 0x000fe40003f01070 */
[----:B------:R-:W-:Y:S02]  /*37b0*/  SEL R28, RZ, 0x1, !P1 ;  /* 0x00000001ff1c7807 */ /* 0x000fe40004800000 */
[----:B------:R-:W-:-:S04]  /*37c0*/  ISETP.LT.AND.EX P0, PT, R6, R27, PT, P0 ;  /* 0x0000001b0600720c */ /* 0x000fc80003f01300 */
[C---:B------:R-:W-:Y:S02]  /*37d0*/  @P1 SEL R20, R7.reuse, R20, P0 ;  /* 0x0000001407141207 */ /* 0x040fe40000000000 */
[----:B------:R-:W-:Y:S02]  /*37e0*/  @P1 SEL R27, R6, R27, P0 ;  /* 0x0000001b061b1207 */ /* 0x000fe40000000000 */
[----:B------:R-:W-:Y:S02]  /*37f0*/  @P2 SEL R28, R8, 0x1, !P1 ;  /* 0x00000001081c2807 */ /* 0x000fe40004800000 */
[----:B------:R-:W-:Y:S02]  /*3800*/  SEL R20, R7, R20, !P2 ;  /* 0x0000001407147207 */ /* 0x000fe40005000000 */
[----:B------:R-:W-:Y:S01]  /*3810*/  SEL R27, R6, R27, !P2 ;  /* 0x0000001b061b7207 */ /* 0x000fe20005000000 */
[----:B------:R-:W-:Y:S06]  /*3820*/  @!P3 BRA `(.L_x_378) ;  /* 0x000000140018b947 */ /* 0x000fec0003800000 */
[----:B------:R-:W-:-:S05]  /*3830*/  VIADD R22, R22, 0x400 ;  /* 0x0000040016167836 */ /* 0x000fca0000000000 */
[----:B------:R-:W-:-:S13]  /*3840*/  ISETP.GT.U32.AND P0, PT, R22, UR5, PT ;  /* 0x0000000516007c0c */ /* 0x000fda000bf04070 */
[----:B------:R-:W-:Y:S05]  /*3850*/  @!P0 BRA `(.L_x_379) ;  /* 0xfffffffc00008947 */ /* 0x000fea000383ffff */
.L_x_377:
[----:B------:R-:W-:Y:S01]  /*3860*/  IADD3 R2, PT, PT, -R22, UR4, RZ ;  /* 0x0000000416027c10 */ /* 0x000fe2000fffe1ff */
[----:B------:R-:W-:Y:S03]  /*3870*/  BSSY.RECONVERGENT B1, `(.L_x_378) ;  /* 0x0000141000017945 */ /* 0x000fe60003800200 */
[----:B------:R-:W-:-:S04]  /*3880*/  ISETP.GE.AND P0, PT, R21, R2, PT ;  /* 0x000000021500720c */ /* 0x000fc80003f06270 */
[----:B------:R-:W-:-:S13]  /*3890*/  ISETP.GE.U32.OR P0, PT, R22, UR4, P0 ;  /* 0x0000000416007c0c */ /* 0x000fda0008706470 */
[----:B------:R-:W-:Y:S05]  /*38a0*/  @P0 BRA `(.L_x_380) ;  /* 0x0000001000f40947 */ /* 0x000fea0003800000 */
[----:B------:R-:W-:Y:S01]  /*38b0*/  LOP3.LUT R23, RZ, R21, RZ, 0x33, !PT ;  /* 0x00000015ff177212 */ /* 0x000fe200078e33ff */
[----:B------:R-:W-:Y:S01]  /*38c0*/  BSSY.RECONVERGENT B2, `(.L_x_381) ;  /* 0x00000a5000027945 */ /* 0x000fe20003800200 */
[----:B------:R-:W-:Y:S02]  /*38d0*/  IMAD.MOV.U32 R3, RZ, RZ, R21 ;  /* 0x000000ffff037224 */ /* 0x000fe400078e0015 */
[----:B------:R-:W-:-:S04]  /*38e0*/  IADD3 R23, PT, PT, -R22, UR4, R23 ;  /* 0x0000000416177c10 */ /* 0x000fc8000fffe117 */
[C---:B------:R-:W-:Y:S02]  /*38f0*/  ISETP.GE.U32.AND P0, PT, R23.reuse, 0x700, PT ;  /* 0x000007001700780c */ /* 0x040fe40003f06070 */
[----:B------:R-:W-:-:S04]  /*3900*/  LEA.HI R24, R23, 0x1, RZ, 0x18 ;  /* 0x0000000117187811 */ /* 0x000fc800078fc0ff */
[----:B------:R-:W-:-:S07]  /*3910*/  LOP3.LUT R34, R24, 0x7, RZ, 0xc0, !PT ;  /* 0x0000000718227812 */ /* 0x000fce00078ec0ff */
[----:B------:R-:W-:Y:S05]  /*3920*/  @!P0 BRA `(.L_x_382) ;  /* 0x0000000800788947 */ /* 0x000fea0003800000 */
[----:B------:R-:W0:Y:S01]  /*3930*/  LDC.64 R4, c[0x0][0x380] ;  /* 0x0000e000ff047b82 */ /* 0x000e220000000a00 */
[----:B------:R-:W-:Y:S01]  /*3940*/  LOP3.LUT R29, R24, 0x1fffff8, RZ, 0xc0, !PT ;  /* 0x01fffff8181d7812 */ /* 0x000fe200078ec0ff */
[----:B------:R-:W-:Y:S01]  /*3950*/  BSSY.RECONVERGENT B3, `(.L_x_383) ;  /* 0x000009a000037945 */ /* 0x000fe20003800200 */
[C---:B------:R-:W-:Y:S01]  /*3960*/  LOP3.LUT R26, R21.reuse, 0x400, RZ, 0xfc, !PT ;  /* 0x00000400151a7812 */ /* 0x040fe200078efcff */
[----:B------:R-:W-:Y:S02]  /*3970*/  IMAD.IADD R25, R21, 0x1, R22 ;  /* 0x0000000115197824 */ /* 0x000fe400078e0216 */
[----:B------:R-:W-:Y:S02]  /*3980*/  IMAD.MOV R29, RZ, RZ, -R29 ;  /* 0x000000ffff1d7224 */ /* 0x000fe400078e0a1d */
[----:B------:R-:W2:Y:S05]  /*3990*/  LDC.64 R2, c[0x0][0x388] ;  /* 0x0000e200ff027b82 */ /* 0x000eaa0000000a00 */
.L_x_384:
[----:B0-----:R-:W-:-:S04]  /*39a0*/  IMAD.WIDE.U32 R6, R25, 0x4, R4 ;  /* 0x0000000419067825 */ /* 0x001fc800078e0004 */
[C---:B--2---:R-:W-:Y:S01]  /*39b0*/  IMAD.WIDE.U32 R8, R25.reuse, 0x4, R2 ;  /* 0x0000000419087825 */ /* 0x044fe200078e0002 */
[----:B------:R0:W2:Y:S04]  /*39c0*/  LDG.E R32, desc[UR8][R6.64] ;  /* 0x0000000806207981 */ /* 0x0000a8000c1e1900 */
[----:B------:R3:W2:Y:S01]  /*39d0*/  LDG.E R37, desc[UR8][R8.64] ;  /* 0x0000000808257981 */ /* 0x0006a2000c1e1900 */
[----:B------:R-:W-:-:S04]  /*39e0*/  VIADD R33, R25, 0x100 ;  /* 0x0000010019217836 */ /* 0x000fc80000000000 */
[----:B------:R-:W-:-:S04]  /*39f0*/  IMAD.WIDE.U32 R10, R33, 0x4, R4 ;  /* 0x00000004210a7825 */ /* 0x000fc800078e0004 */
[----:B------:R-:W-:Y:S01]  /*3a00*/  IMAD.WIDE.U32 R12, R33, 0x4, R2 ;  /* 0x00000004210c7825 */ /* 0x000fe200078e0002 */
[----:B------:R4:W5:Y:S04]  /*3a10*/  LDG.E R31, desc[UR8][R10.64] ;  /* 0x000000080a1f7981 */ /* 0x000968000c1e1900 */
[----:B------:R1:W5:Y:S01]  /*3a20*/  LDG.E R18, desc[UR8][R12.64] ;  /* 0x000000080c127981 */ /* 0x000362000c1e1900 */
[----:B------:R-:W-:-:S04]  /*3a30*/  VIADD R35, R25, 0x200 ;  /* 0x0000020019237836 */ /* 0x000fc80000000000 */
[----:B------:R-:W-:-:S04]  /*3a40*/  IMAD.WIDE.U32 R16, R35, 0x4, R4 ;  /* 0x0000000423107825 */ /* 0x000fc800078e0004 */
[----:B------:R-:W-:Y:S01]  /*3a50*/  IMAD.WIDE.U32 R14, R35, 0x4, R2 ;  /* 0x00000004230e7825 */ /* 0x000fe200078e0002 */
[----:B------:R-:W5:Y:S04]  /*3a60*/  LDG.E R30, desc[UR8][R16.64] ;  /* 0x00000008101e7981 */ /* 0x000f68000c1e1900 */
[----:B------:R1:W5:Y:S01]  /*3a70*/  LDG.E R39, desc[UR8][R14.64] ;  /* 0x000000080e277981 */ /* 0x000362000c1e1900 */
[----:B------:R-:W-:-:S04]  /*3a80*/  VIADD R19, R25, 0x300 ;  /* 0x0000030019137836 */ /* 0x000fc80000000000 */
[----:B0-----:R-:W-:-:S04]  /*3a90*/  IMAD.WIDE.U32 R6, R19, 0x4, R4 ;  /* 0x0000000413067825 */ /* 0x001fc800078e0004 */
[----:B---3--:R-:W-:Y:S01]  /*3aa0*/  IMAD.WIDE.U32 R8, R19, 0x4, R2 ;  /* 0x0000000413087825 */ /* 0x008fe200078e0002 */
[----:B------:R0:W3:Y:S04]  /*3ab0*/  LDG.E R36, desc[UR8][R6.64] ;  /* 0x0000000806247981 */ /* 0x0000e8000c1e1900 */
[----:B------:R0:W3:Y:S01]  /*3ac0*/  LDG.E R43, desc[UR8][R8.64] ;  /* 0x00000008082b7981 */ /* 0x0000e2000c1e1900 */
[----:B------:R-:W-:-:S04]  /*3ad0*/  VIADD R41, R25, 0x400 ;  /* 0x0000040019297836 */ /* 0x000fc80000000000 */
[----:B----4-:R-:W-:-:S04]  /*3ae0*/  IMAD.WIDE.U32 R10, R41, 0x4, R4 ;  /* 0x00000004290a7825 */ /* 0x010fc800078e0004 */
[----:B-1----:R-:W-:Y:S01]  /*3af0*/  IMAD.WIDE.U32 R12, R41, 0x4, R2 ;  /* 0x00000004290c7825 */ /* 0x002fe200078e0002 */
[----:B------:R1:W4:Y:S04]  /*3b00*/  LDG.E R38, desc[UR8][R10.64] ;  /* 0x000000080a267981 */ /* 0x000328000c1e1900 */
[----:B------:R1:W4:Y:S01]  /*3b10*/  LDG.E R45, desc[UR8][R12.64] ;  /* 0x000000080c2d7981 */ /* 0x000322000c1e1900 */
[----:B------:R-:W-:-:S04]  /*3b20*/  VIADD R40, R25, 0x500 ;  /* 0x0000050019287836 */ /* 0x000fc80000000000 */
[----:B------:R-:W-:-:S04]  /*3b30*/  IMAD.WIDE.U32 R14, R40, 0x4, R4 ;  /* 0x00000004280e7825 */ /* 0x000fc800078e0004 */
[----:B------:R-:W-:Y:S02]  /*3b40*/  IMAD.WIDE.U32 R16, R40, 0x4, R2 ;  /* 0x0000000428107825 */ /* 0x000fe400078e0002 */
[----:B------:R1:W4:Y:S04]  /*3b50*/  LDG.E R14, desc[UR8][R14.64] ;  /* 0x000000080e0e7981 */ /* 0x000328000c1e1900 */
[----:B------:R-:W4:Y:S01]  /*3b60*/  LDG.E R17, desc[UR8][R16.64] ;  /* 0x0000000810117981 */ /* 0x000f22000c1e1900 */
[----:B------:R-:W-:-:S04]  /*3b70*/  VIADD R42, R25, 0x600 ;  /* 0x00000600192a7836 */ /* 0x000fc80000000000 */
[----:B0-----:R-:W-:-:S04]  /*3b80*/  IMAD.WIDE.U32 R6, R42, 0x4, R4 ;  /* 0x000000042a067825 */ /* 0x001fc800078e0004 */
[----:B------:R-:W-:Y:S02]  /*3b90*/  IMAD.WIDE.U32 R8, R42, 0x4, R2 ;  /* 0x000000042a087825 */ /* 0x000fe400078e0002 */
[----:B------:R-:W4:Y:S04]  /*3ba0*/  LDG.E R6, desc[UR8][R6.64] ;  /* 0x0000000806067981 */ /* 0x000f28000c1e1900 */
[----:B------:R0:W4:Y:S01]  /*3bb0*/  LDG.E R9, desc[UR8][R8.64] ;  /* 0x0000000808097981 */ /* 0x000122000c1e1900 */
[----:B------:R-:W-:-:S04]  /*3bc0*/  VIADD R44, R25, 0x700 ;  /* 0x00000700192c7836 */ /* 0x000fc80000000000 */
[----:B-1----:R-:W-:-:S04]  /*3bd0*/  IMAD.WIDE.U32 R10, R44, 0x4, R4 ;  /* 0x000000042c0a7825 */ /* 0x002fc800078e0004 */
[----:B------:R-:W-:Y:S02]  /*3be0*/  IMAD.WIDE.U32 R12, R44, 0x4, R2 ;  /* 0x000000042c0c7825 */ /* 0x000fe400078e0002 */
[----:B------:R1:W4:Y:S04]  /*3bf0*/  LDG.E R10, desc[UR8][R10.64] ;  /* 0x000000080a0a7981 */ /* 0x000328000c1e1900 */
[----:B------:R1:W4:Y:S01]  /*3c00*/  LDG.E R13, desc[UR8][R12.64] ;  /* 0x000000080c0d7981 */ /* 0x000322000c1e1900 */
[----:B------:R-:W-:Y:S01]  /*3c10*/  LOP3.LUT P3, RZ, R28, 0xff, RZ, 0xc0, !PT ;  /* 0x000000ff1cff7812 */ /* 0x000fe2000786c0ff */
[----:B------:R-:W-:Y:S01]  /*3c20*/  VIADD R29, R29, 0x8 ;  /* 0x000000081d1d7836 */ /* 0x000fe20000000000 */
[----:B------:R-:W-:Y:S01]  /*3c30*/  IADD3 R15, P2, PT, R25, UR6, RZ ;  /* 0x00000006190f7c10 */ /* 0x000fe2000ff5e0ff */
[----:B------:R-:W-:-:S02]  /*3c40*/  VIADD R26, R26, 0x800 ;  /* 0x000008001a1a7836 */ /* 0x000fc40000000000 */
[----:B------:R-:W-:Y:S02]  /*3c50*/  VIADD R25, R25, 0x800 ;  /* 0x0000080019197836 */ /* 0x000fe40000000000 */
[----:B0-----:R-:W-:Y:S01]  /*3c60*/  IMAD.X R8, RZ, RZ, UR7, P2 ;  /* 0x00000007ff087e24 */ /* 0x001fe200090e06ff */
[CC--:B--2---:R-:W-:Y:S02]  /*3c70*/  ISETP.NE.AND P0, PT, R32.reuse, R37.reuse, PT ;  /* 0x000000252000720c */ /* 0x0c4fe40003f05270 */
[----:B------:R-:W-:-:S03]  /*3c80*/  ISETP.NE.AND P1, PT, R32, R37, P3 ;  /* 0x000000252000720c */ /* 0x000fc60001f25270 */
[----:B------:R-:W-:Y:S02]  /*3c90*/  @!P3 SEL R28, RZ, 0x1, !P0 ;  /* 0x00000001ff1cb807 */ /* 0x000fe40004000000 */
[----:B------:R-:W-:Y:S02]  /*3ca0*/  ISETP.LT.U32.AND P0, PT, R15, R20, PT ;  /* 0x000000140f00720c */ /* 0x000fe40003f01070 */
[----:B------:R-:W-:Y:S02]  /*3cb0*/  SEL R7, R28, 0x1, !P1 ;  /* 0x000000011c077807 */ /* 0x000fe40004800000 */
[----:B------:R-:W-:Y:S02]  /*3cc0*/  ISETP.LT.AND.EX P0, PT, R8, R27, PT, P0 ;  /* 0x0000001b0800720c */ /* 0x000fe40003f01300 */
[----:B------:R-:W-:Y:S02]  /*3cd0*/  LOP3.LUT P2, RZ, R7, 0xff, RZ, 0xc0, !PT ;  /* 0x000000ff07ff7812 */ /* 0x000fe4000784c0ff */
[----:B-----5:R-:W-:-:S02]  /*3ce0*/  ISETP.NE.AND P5, PT, R31, R18, PT ;  /* 0x000000121f00720c */ /* 0x020fc40003fa5270 */
[----:B------:R-:W-:Y:S02]  /*3cf0*/  ISETP.NE.AND P4, PT, R31, R18, P2 ;  /* 0x000000121f00720c */ /* 0x000fe40001785270 */
[CC--:B------:R-:W-:Y:S02]  /*3d00*/  SEL R16, R15.reuse, R20.reuse, P0 ;  /* 0x000000140f107207 */ /* 0x0c0fe40000000000 */
[CC--:B-1----:R-:W-:Y:S02]  /*3d10*/  SEL R11, R8.reuse, R27.reuse, P0 ;  /* 0x0000001b080b7207 */ /* 0x0c2fe40000000000 */
[----:B------:R-:W-:Y:S02]  /*3d20*/  @!P1 SEL R16, R15, R20, !P3 ;  /* 0x000000140f109207 */ /* 0x000fe40005800000 */
[----:B------:R-:W-:Y:S02]  /*3d30*/  @!P1 SEL R11, R8, R27, !P3 ;  /* 0x0000001b080b9207 */ /* 0x000fe40005800000 */
[----:B------:R-:W-:-:S02]  /*3d40*/  @!P2 SEL R7, RZ, 0x1, !P5 ;  /* 0x00000001ff07a807 */ /* 0x000fc40006800000 */
[----:B------:R-:W-:Y:S02]  /*3d50*/  IADD3 R33, P0, PT, R33, UR6, RZ ;  /* 0x0000000621217c10 */ /* 0x000fe4000ff1e0ff */
[----:B------:R-:W-:Y:S02]  /*3d60*/  SEL R7, R7, 0x1, !P4 ;  /* 0x0000000107077807 */ /* 0x000fe40006000000 */
[CC--:B------:R-:W-:Y:S01]  /*3d70*/  ISETP.NE.AND P5, PT, R30.reuse, R39.reuse, PT ;  /* 0x000000271e00720c */ /* 0x0c0fe20003fa5270 */
[----:B------:R-:W-:Y:S01]  /*3d80*/  IMAD.X R8, RZ, RZ, UR7, P0 ;  /* 0x00000007ff087e24 */ /* 0x000fe200080e06ff */
        /* <DEDUP_REMOVED lines=11> */
[----:B------:R-:W-:Y:S02]  /*3e40*/  IADD3 R35, P0, PT, R35, UR6, RZ ;  /* 0x0000000623237c10 */ /* 0x000fe4000ff1e0ff */
[CC--:B---3--:R-:W-:Y:S02]  /*3e50*/  ISETP.NE.AND P5, PT, R36.reuse, R43.reuse, PT ;  /* 0x0000002b2400720c */ /* 0x0c8fe40003fa5270 */
[----:B------:R-:W-:Y:S01]  /*3e60*/  ISETP.NE.AND P4, PT, R36, R43, P2 ;  /* 0x0000002b2400720c */ /* 0x000fe20001785270 */
[----:B------:R-:W-:Y:S01]  /*3e70*/  IMAD.X R8, RZ, RZ, UR7, P0 ;  /* 0x00000007ff087e24 */ /* 0x000fe200080e06ff */
[----:B------:R-:W-:-:S04]  /*3e80*/  ISETP.LT.U32.AND P0, PT, R35, R12, PT ;  /* 0x0000000c2300720c */ /* 0x000fc80003f01070 */
[CC--:B------:R-:W-:Y:S02]  /*3e90*/  ISETP.LT.AND.EX P0, PT, R8.reuse, R15.reuse, PT, P0 ;  /* 0x0000000f0800720c */ /* 0x0c0fe40003f01300 */
[----:B------:R-:W-:Y:S02]  /*3ea0*/  @!P2 SEL R7, RZ, 0x1, !P5 ;  /* 0x00000001ff07a807 */ /* 0x000fe40006800000 */
[-C--:B------:R-:W-:Y:S02]  /*3eb0*/  SEL R16, R35, R12.reuse, P0 ;  /* 0x0000000c23107207 */ /* 0x080fe40000000000 */
[----:B------:R-:W-:Y:S02]  /*3ec0*/  SEL R7, R7, 0x1, !P4 ;  /* 0x0000000107077807 */ /* 0x000fe40006000000 */
[----:B------:R-:W-:Y:S02]  /*3ed0*/  SEL R11, R8, R15, P0 ;  /* 0x0000000f080b7207 */ /* 0x000fe40000000000 */
[----:B------:R-:W-:-:S02]  /*3ee0*/  @!P3 SEL R16, R35, R12, !P1 ;  /* 0x0000000c2310b207 */ /* 0x000fc40004800000 */
[----:B------:R-:W-:Y:S02]  /*3ef0*/  @!P3 SEL R11, R8, R15, !P1 ;  /* 0x0000000f080bb207 */ /* 0x000fe40004800000 */
[----:B------:R-:W-:Y:S02]  /*3f00*/  IADD3 R19, P0, PT, R19, UR6, RZ ;  /* 0x0000000613137c10 */ /* 0x000fe4000ff1e0ff */
[----:B------:R-:W-:Y:S02]  /*3f10*/  LOP3.LUT P1, RZ, R7, 0xff, RZ, 0xc0, !PT ;  /* 0x000000ff07ff7812 */ /* 0x000fe4000782c0ff */
[CC--:B----4-:R-:W-:Y:S01]  /*3f20*/  ISETP.NE.AND P5, PT, R38.reuse, R45.reuse, PT ;  /* 0x0000002d2600720c */ /* 0x0d0fe20003fa5270 */
[----:B------:R-:W-:Y:S01]  /*3f30*/  IMAD.X R8, RZ, RZ, UR7, P0 ;  /* 0x00000007ff087e24 */ /* 0x000fe200080e06ff */
[----:B------:R-:W-:Y:S02]  /*3f40*/  ISETP.LT.U32.AND P0, PT, R19, R16, PT ;  /* 0x000000101300720c */ /* 0x000fe40003f01070 */
[----:B------:R-:W-:-:S02]  /*3f50*/  ISETP.NE.AND P3, PT, R38, R45, P1 ;  /* 0x0000002d2600720c */ /* 0x000fc40000f65270 */
[----:B------:R-:W-:-:S04]  /*3f60*/  ISETP.LT.AND.EX P0, PT, R8, R11, PT, P0 ;  /* 0x0000000b0800720c */ /* 0x000fc80003f01300 */
[-C--:B------:R-:W-:Y:S02]  /*3f70*/  SEL R12, R19, R16.reuse, P0 ;  /* 0x00000010130c7207 */ /* 0x080fe40000000000 */
[----:B------:R-:W-:Y:S02]  /*3f80*/  @!P1 SEL R7, RZ, 0x1, !P5 ;  /* 0x00000001ff079807 */ /* 0x000fe40006800000 */
[----:B------:R-:W-:Y:S02]  /*3f90*/  SEL R15, R8, R11, P0 ;  /* 0x0000000b080f7207 */ /* 0x000fe40000000000 */
[----:B------:R-:W-:Y:S02]  /*3fa0*/  IADD3 R41, P0, PT, R41, UR6, RZ ;  /* 0x0000000629297c10 */ /* 0x000fe4000ff1e0ff */
[----:B------:R-:W-:Y:S02]  /*3fb0*/  @!P4 SEL R12, R19, R16, !P2 ;  /* 0x00000010130cc207 */ /* 0x000fe40005000000 */
[----:B------:R-:W-:-:S02]  /*3fc0*/  SEL R7, R7, 0x1, !P3 ;  /* 0x0000000107077807 */ /* 0x000fc40005800000 */
[----:B------:R-:W-:Y:S01]  /*3fd0*/  @!P4 SEL R15, R8, R11, !P2 ;  /* 0x0000000b080fc207 */ /* 0x000fe20005000000 */
[----:B------:R-:W-:Y:S01]  /*3fe0*/  IMAD.X R8, RZ, RZ, UR7, P0 ;  /* 0x00000007ff087e24 */ /* 0x000fe200080e06ff */
[-C--:B------:R-:W-:Y:S02]  /*3ff0*/  ISETP.LT.U32.AND P0, PT, R41, R12.reuse, PT ;  /* 0x0000000c2900720c */ /* 0x080fe40003f01070 */
[----:B------:R-:W-:Y:S02]  /*4000*/  LOP3.LUT P2, RZ, R7, 0xff, RZ, 0xc0, !PT ;  /* 0x000000ff07ff7812 */ /* 0x000fe4000784c0ff */
[----:B------:R-:W-:Y:S02]  /*4010*/  ISETP.LT.AND.EX P0, PT, R8, R15, PT, P0 ;  /* 0x0000000f0800720c */ /* 0x000fe40003f01300 */
[----:B------:R-:W-:Y:S02]  /*4020*/  IADD3 R40, P4, PT, R40, UR6, RZ ;  /* 0x0000000628287c10 */ /* 0x000fe4000ff9e0ff */
[----:B------:R-:W-:-:S02]  /*4030*/  SEL R11, R41, R12, P0 ;  /* 0x0000000c290b7207 */ /* 0x000fc40000000000 */
[----:B------:R-:W-:Y:S02]  /*4040*/  SEL R19, R8, R15, P0 ;  /* 0x0000000f08137207 */ /* 0x000fe40000000000 */
[----:B------:R-:W-:Y:S02]  /*4050*/  ISETP.NE.AND P0, PT, R14, R17, PT ;  /* 0x000000110e00720c */ /* 0x000fe40003f05270 */
[----:B------:R-:W-:Y:S02]  /*4060*/  @!P3 SEL R11, R41, R12, !P1 ;  /* 0x0000000c290bb207 */ /* 0x000fe40004800000 */
[----:B------:R-:W-:Y:S01]  /*4070*/  @!P3 SEL R19, R8, R15, !P1 ;  /* 0x0000000f0813b207 */ /* 0x000fe20004800000 */
[----:B------:R-:W-:Y:S01]  /*4080*/  IMAD.X R8, RZ, RZ, UR7, P4 ;  /* 0x00000007ff087e24 */ /* 0x000fe2000a0e06ff */
[----:B------:R-:W-:Y:S02]  /*4090*/  ISETP.NE.AND P3, PT, R14, R17, P2 ;  /* 0x000000110e00720c */ /* 0x000fe40001765270 */
[----:B------:R-:W-:-:S02]  /*40a0*/  @!P2 SEL R7, RZ, 0x1, !P0 ;  /* 0x00000001ff07a807 */ /* 0x000fc40004000000 */
[----:B------:R-:W-:Y:S02]  /*40b0*/  ISETP.LT.U32.AND P0, PT, R40, R11, PT ;  /* 0x0000000b2800720c */ /* 0x000fe40003f01070 */
[----:B------:R-:W-:Y:S02]  /*40c0*/  SEL R7, R7, 0x1, !P3 ;  /* 0x0000000107077807 */ /* 0x000fe40005800000 */
[----:B------:R-:W-:Y:S02]  /*40d0*/  ISETP.LT.AND.EX P0, PT, R8, R19, PT, P0 ;  /* 0x000000130800720c */ /* 0x000fe40003f01300 */
[----:B------:R-:W-:Y:S02]  /*40e0*/  LOP3.LUT P1, RZ, R7, 0xff, RZ, 0xc0, !PT ;  /* 0x000000ff07ff7812 */ /* 0x000fe4000782c0ff */
[----:B------:R-:W-:Y:S02]  /*40f0*/  SEL R15, R40, R11, P0 ;  /* 0x0000000b280f7207 */ /* 0x000fe40000000000 */
[----:B------:R-:W-:-:S02]  /*4100*/  SEL R17, R8, R19, P0 ;  /* 0x0000001308117207 */ /* 0x000fc40000000000 */
[----:B------:R-:W-:Y:S02]  /*4110*/  IADD3 R42, P0, PT, R42, UR6, RZ ;  /* 0x000000062a2a7c10 */ /* 0x000fe4000ff1e0ff */
[----:B------:R-:W-:Y:S02]  /*4120*/  @!P3 SEL R15, R40, R11, !P2 ;  /* 0x0000000b280fb207 */ /* 0x000fe40005000000 */
[----:B------:R-:W-:Y:S02]  /*4130*/  @!P3 SEL R17, R8, R19, !P2 ;  /* 0x000000130811b207 */ /* 0x000fe40005000000 */
[CC--:B------:R-:W-:Y:S02]  /*4140*/  ISETP.NE.AND P2, PT, R6.reuse, R9.reuse, PT ;  /* 0x000000090600720c */ /* 0x0c0fe40003f45270 */
[----:B------:R-:W-:Y:S01]  /*4150*/  ISETP.NE.AND P3, PT, R6, R9, P1 ;  /* 0x000000090600720c */ /* 0x000fe20000f65270 */
[----:B------:R-:W-:Y:S01]  /*4160*/  IMAD.X R6, RZ, RZ, UR7, P0 ;  /* 0x00000007ff067e24 */ /* 0x000fe200080e06ff */
[----:B------:R-:W-:-:S02]  /*4170*/  ISETP.LT.U32.AND P0, PT, R42, R15, PT ;  /* 0x0000000f2a00720c */ /* 0x000fc40003f01070 */
[----:B------:R-:W-:Y:S02]  /*4180*/  @!P1 SEL R7, RZ, 0x1, !P2 ;  /* 0x00000001ff079807 */ /* 0x000fe40005000000 */
[----:B------:R-:W-:Y:S02]  /*4190*/  ISETP.LT.AND.EX P0, PT, R6, R17, PT, P0 ;  /* 0x000000110600720c */ /* 0x000fe40003f01300 */
[----:B------:R-:W-:Y:S02]  /*41a0*/  SEL R7, R7, 0x1, !P3 ;  /* 0x0000000107077807 */ /* 0x000fe40005800000 */
[----:B------:R-:W-:Y:S02]  /*41b0*/  SEL R9, R42, R15, P0 ;  /* 0x0000000f2a097207 */ /* 0x000fe40000000000 */
[----:B------:R-:W-:Y:S02]  /*41c0*/  SEL R11, R6, R17, P0 ;  /* 0x00000011060b7207 */ /* 0x000fe40000000000 */
[----:B------:R-:W-:-:S02]  /*41d0*/  IADD3 R44, P0, PT, R44, UR6, RZ ;  /* 0x000000062c2c7c10 */ /* 0x000fc4000ff1e0ff */
[----:B------:R-:W-:Y:S02]  /*41e0*/  @!P3 SEL R9, R42, R15, !P1 ;  /* 0x0000000f2a09b207 */ /* 0x000fe40004800000 */
[----:B------:R-:W-:Y:S01]  /*41f0*/  @!P3 SEL R11, R6, R17, !P1 ;  /* 0x00000011060bb207 */ /* 0x000fe20004800000 */
[----:B------:R-:W-:Y:S01]  /*4200*/  IMAD.X R6, RZ, RZ, UR7, P0 ;  /* 0x00000007ff067e24 */ /* 0x000fe200080e06ff */
[----:B------:R-:W-:Y:S02]  /*4210*/  ISETP.LT.U32.AND P0, PT, R44, R9, PT ;  /* 0x000000092c00720c */ /* 0x000fe40003f01070 */
[----:B------:R-:W-:Y:S02]  /*4220*/  LOP3.LUT P2, RZ, R7, 0xff, RZ, 0xc0, !PT ;  /* 0x000000ff07ff7812 */ /* 0x000fe4000784c0ff */
[----:B------:R-:W-:Y:S02]  /*4230*/  ISETP.LT.AND.EX P0, PT, R6, R11, PT, P0 ;  /* 0x0000000b0600720c */ /* 0x000fe40003f01300 */
[----:B------:R-:W-:-:S02]  /*4240*/  ISETP.NE.AND P3, PT, R10, R13, P2 ;  /* 0x0000000d0a00720c */ /* 0x000fc40001765270 */
[----:B------:R-:W-:Y:S02]  /*4250*/  SEL R20, R44, R9, P0 ;  /* 0x000000092c147207 */ /* 0x000fe40000000000 */
[----:B------:R-:W-:Y:S02]  /*4260*/  SEL R27, R6, R11, P0 ;  /* 0x0000000b061b7207 */ /* 0x000fe40000000000 */
[----:B------:R-:W-:Y:S02]  /*4270*/  ISETP.NE.AND P0, PT, R29, RZ, PT ;  /* 0x000000ff1d00720c */ /* 0x000fe40003f05270 */
[----:B------:R-:W-:-:S04]  /*4280*/  ISETP.NE.AND P1, PT, R10, R13, PT ;  /* 0x0000000d0a00720c */ /* 0x000fc80003f25270 */
[----:B------:R-:W-:Y:S02]  /*4290*/  @!P2 SEL R7, RZ, 0x1, !P1 ;  /* 0x00000001ff07a807 */ /* 0x000fe40004800000 */
[----:B------:R-:W-:Y:S02]  /*42a0*/  @!P3 SEL R20, R44, R9, !P2 ;  /* 0x000000092c14b207 */ /* 0x000fe40005000000 */
[----:B------:R-:W-:Y:S02]  /*42b0*/  SEL R7, R7, 0x1, !P3 ;  /* 0x0000000107077807 */ /* 0x000fe40005800000 */
[----:B------:R-:W-:Y:S02]  /*42c0*/  @!P3 SEL R27, R6, R11, !P2 ;  /* 0x0000000b061bb207 */ /* 0x000fe40005000000 */
[----:B------:R-:W-:Y:S01]  /*42d0*/  PRMT R28, R7, 0x7610, R28 ;  /* 0x00007610071c7816 */ /* 0x000fe2000000001c */
[----:B------:R-:W-:Y:S06]  /*42e0*/  @P0 BRA `(.L_x_384) ;  /* 0xfffffff400ac0947 */ /* 0x000fec000383ffff */
[----:B------:R-:W-:Y:S05]  /*42f0*/  BSYNC.RECONVERGENT B3 ;  /* 0x0000000000037941 */ /* 0x000fea0003800200 */
.L_x_383:
[----:B------:R-:W-:-:S07]  /*4300*/  VIADD R3, R26, 0xfffffc00 ;  /* 0xfffffc001a037836 */ /* 0x000fce0000000000 */
.L_x_382:
[----:B------:R-:W-:Y:S05]  /*4310*/  BSYNC.RECONVERGENT B2 ;  /* 0x0000000000027941 */ /* 0x000fea0003800200 */
.L_x_381:
        /* <DEDUP_REMOVED lines=8> */
[----:B------:R-:W2:Y:S01]  /*43a0*/  LDC.64 R4, c[0x0][0x388] ;  /* 0x0000e200ff047b82 */ /* 0x000ea20000000a00 */
[----:B0-----:R-:W-:-:S06]  /*43b0*/  IMAD.WIDE.U32 R8, R25, 0x4, R6 ;  /* 0x0000000419087825 */ /* 0x001fcc00078e0006 */
[----:B------:R0:W3:Y:S01]  /*43c0*/  LDG.E R8, desc[UR8][R8.64] ;  /* 0x0000000808087981 */ /* 0x0000e2000c1e1900 */
[----:B--2---:R-:W-:-:S06]  /*43d0*/  IMAD.WIDE.U32 R10, R25, 0x4, R4 ;  /* 0x00000004190a7825 */ /* 0x004fcc00078e0004 */
[----:B------:R-:W3:Y:S01]  /*43e0*/  LDG.E R11, desc[UR8][R10.64] ;  /* 0x000000080a0b7981 */ /* 0x000ee2000c1e1900 */
[----:B------:R-:W-:-:S04]  /*43f0*/  VIADD R29, R25, 0x100 ;  /* 0x00000100191d7836 */ /* 0x000fc80000000000 */
[----:B------:R-:W-:-:S04]  /*4400*/  IMAD.WIDE.U32 R12, R29, 0x4, R6 ;  /* 0x000000041d0c7825 */ /* 0x000fc800078e0006 */
[----:B------:R-:W-:Y:S02]  /*4410*/  IMAD.WIDE.U32 R14, R29, 0x4, R4 ;  /* 0x000000041d0e7825 */ /* 0x000fe400078e0004 */
[----:B------:R-:W2:Y:S04]  /*4420*/  LDG.E R12, desc[UR8][R12.64] ;  /* 0x000000080c0c7981 */ /* 0x000ea8000c1e1900 */
[----:B------:R-:W2:Y:S01]  /*4430*/  LDG.E R15, desc[UR8][R14.64] ;  /* 0x000000080e0f7981 */ /* 0x000ea2000c1e1900 */
[----:B------:R-:W-:-:S04]  /*4440*/  VIADD R31, R25, 0x200 ;  /* 0x00000200191f7836 */ /* 0x000fc80000000000 */
[----:B------:R-:W-:-:S04]  /*4450*/  IMAD.WIDE.U32 R16, R31, 0x4, R6 ;  /* 0x000000041f107825 */ /* 0x000fc800078e0006 */
[----:B------:R-:W-:Y:S02]  /*4460*/  IMAD.WIDE.U32 R18, R31, 0x4, R4 ;  /* 0x000000041f127825 */ /* 0x000fe400078e0004 */
[----:B------:R-:W4:Y:S04]  /*4470*/  LDG.E R16, desc[UR8][R16.64] ;  /* 0x0000000810107981 */ /* 0x000f28000c1e1900 */
[----:B------:R-:W4:Y:S01]  /*4480*/  LDG.E R19, desc[UR8][R18.64] ;  /* 0x0000000812137981 */ /* 0x000f22000c1e1900 */
[----:B0-----:R-:W-:-:S04]  /*4490*/  VIADD R9, R25, 0x300 ;  /* 0x0000030019097836 */ /* 0x001fc80000000000 */
[----:B------:R-:W-:-:S04]  /*44a0*/  IMAD.WIDE.U32 R6, R9, 0x4, R6 ;  /* 0x0000000409067825 */ /* 0x000fc800078e0006 */
[----:B------:R-:W-:Y:S02]  /*44b0*/  IMAD.WIDE.U32 R4, R9, 0x4, R4 ;  /* 0x0000000409047825 */ /* 0x000fe400078e0004 */
[----:B------:R-:W5:Y:S04]  /*44c0*/  LDG.E R6, desc[UR8][R6.64] ;  /* 0x0000000806067981 */ /* 0x000f68000c1e1900 */
[----:B------:R0:W5:Y:S01]  /*44d0*/  LDG.E R5, desc[UR8][R4.64] ;  /* 0x0000000804057981 */ /* 0x000162000c1e1900 */
[----:B------:R-:W-:Y:S02]  /*44e0*/  LOP3.LUT P3, RZ, R28, 0xff, RZ, 0xc0, !PT ;  /* 0x000000ff1cff7812 */ /* 0x000fe4000786c0ff */
[----:B------:R-:W-:-:S05]  /*44f0*/  IADD3 R25, P2, PT, R25, UR6, RZ ;  /* 0x0000000619197c10 */ /* 0x000fca000ff5e0ff */
[----:B------:R-:W-:Y:S01]  /*4500*/  IMAD.X R2, RZ, RZ, UR7, P2 ;  /* 0x00000007ff027e24 */ /* 0x000fe200090e06ff */
        /* <DEDUP_REMOVED lines=9> */
[CC--:B0-----:R-:W-:Y:S02]  /*45a0*/  SEL R4, R25.reuse, R20.reuse, P0 ;  /* 0x0000001419047207 */ /* 0x0c1fe40000000000 */
[----:B------:R-:W-:Y:S02]  /*45b0*/  SEL R7, R2, R27, P0 ;  /* 0x0000001b02077207 */ /* 0x000fe40000000000 */
        /* <DEDUP_REMOVED lines=28> */
[----:B-----5:R-:W-:Y:S01]  /*4780*/  ISETP.NE.AND P4, PT, R6, R5, P2 ;  /* 0x000000050600720c */ /* 0x020fe20001785270 */
[----:B------:R-:W-:Y:S01]  /*4790*/  IMAD.X R2, RZ, RZ, UR7, P5 ;  /* 0x00000007ff027e24 */ /* 0x000fe2000a8e06ff */
        /* <DEDUP_REMOVED lines=9> */
.L_x_386:
[----:B------:R-:W-:Y:S05]  /*4830*/  BSYNC.RECONVERGENT B2 ;  /* 0x0000000000027941 */ /* 0x000fea0003800200 */
.L_x_385:
[----:B------:R-:W-:Y:S05]  /*4840*/  @!P1 BRA `(.L_x_380) ;  /* 0x00000004000c9947 */ /* 0x000fea0003800000 */
[----:B------:R-:W-:Y:S01]  /*4850*/  ISETP.NE.AND P0, PT, R24, 0x1, PT ;  /* 0x000000011800780c */ /* 0x000fe20003f05270 */
[----:B------:R-:W-:Y:S01]  /*4860*/  BSSY.RECONVERGENT B2, `(.L_x_387) ;  /* 0x000002a000027945 */ /* 0x000fe20003800200 */
[----:B------:R-:W-:-:S11]  /*4870*/  LOP3.LUT P1, RZ, R23, 0x100, RZ, 0xc0, !PT ;  /* 0x0000010017ff7812 */ /* 0x000fd6000782c0ff */
[----:B------:R-:W-:Y:S05]  /*4880*/  @!P0 BRA `(.L_x_388) ;  /* 0x00000000009c8947 */ /* 0x000fea0003800000 */
[----:B------:R-:W0:Y:S01]  /*4890*/  LDC.64 R4, c[0x0][0x380] ;  /* 0x0000e000ff047b82 */ /* 0x000e220000000a00 */
[----:B------:R-:W-:-:S07]  /*48a0*/  IMAD.IADD R13, R3, 0x1, R22 ;  /* 0x00000001030d7824 */ /* 0x000fce00078e0216 */
        /* <DEDUP_REMOVED lines=11> */
[----:B------:R-:W-:-:S04]  /*4960*/  IADD3 R13, P4, PT, R13, UR6, RZ ;  /* 0x000000060d0d7c10 */ /* 0x000fc8000ff9e0ff */
        /* <DEDUP_REMOVED lines=25> */
.L_x_388:
[----:B------:R-:W-:Y:S05]  /*4b00*/  BSYNC.RECONVERGENT B2 ;  /* 0x0000000000027941 */ /* 0x000fea0003800200 */
.L_x_387:
[----:B------:R-:W-:Y:S05]  /*4b10*/  @P1 BRA `(.L_x_380) ;  /* 0x0000000000581947 */ /* 0x000fea0003800000 */
[----:B------:R-:W0:Y:S01]  /*4b20*/  LDC.64 R4, c[0x0][0x380] ;  /* 0x0000e000ff047b82 */ /* 0x000e220000000a00 */
[----:B------:R-:W-:-:S07]  /*4b30*/  IMAD.IADD R9, R3, 0x1, R22 ;  /* 0x0000000103097824 */ /* 0x000fce00078e0216 */
[----:B------:R-:W2:Y:S01]  /*4b40*/  LDC.64 R6, c[0x0][0x388] ;  /* 0x0000e200ff067b82 */ /* 0x000ea20000000a00 */
[----:B0-----:R-:W-:-:S06]  /*4b50*/  IMAD.WIDE.U32 R2, R9, 0x4, R4 ;  /* 0x0000000409027825 */ /* 0x001fcc00078e0004 */
[----:B------:R-:W3:Y:S01]  /*4b60*/  LDG.E R2, desc[UR8][R2.64] ;  /* 0x0000000802027981 */ /* 0x000ee2000c1e1900 */
[----:B--2---:R-:W-:-:S06]  /*4b70*/  IMAD.WIDE.U32 R4, R9, 0x4, R6 ;  /* 0x0000000409047825 */ /* 0x004fcc00078e0006 */
[----:B------:R-:W3:Y:S01]  /*4b80*/  LDG.E R5, desc[UR8][R4.64] ;  /* 0x0000000804057981 */ /* 0x000ee2000c1e1900 */
[----:B------:R-:W-:Y:S02]  /*4b90*/  LOP3.LUT P3, RZ, R28, 0xff, RZ, 0xc0, !PT ;  /* 0x000000ff1cff7812 */ /* 0x000fe4000786c0ff */
[----:B------:R-:W-:-:S04]  /*4ba0*/  IADD3 R9, P1, PT, R9, UR6, RZ ;  /* 0x0000000609097c10 */ /* 0x000fc8000ff3e0ff */
[----:B------:R-:W-:Y:S01]  /*4bb0*/  ISETP.LT.U32.AND P0, PT, R9, R20, PT ;  /* 0x000000140900720c */ /* 0x000fe20003f01070 */
[----:B------:R-:W-:-:S05]  /*4bc0*/  IMAD.X R8, RZ, RZ, UR7, P1 ;  /* 0x00000007ff087e24 */ /* 0x000fca00088e06ff */
        /* <DEDUP_REMOVED lines=11> */
.L_x_380:
[----:B------:R-:W-:Y:S05]  /*4c80*/  BSYNC.RECONVERGENT B1 ;  /* 0x0000000000017941 */ /* 0x000fea0003800200 */
.L_x_378:
        /* <DEDUP_REMOVED lines=24> */
.L_x_390:
[----:B------:R-:W-:Y:S05]  /*4e10*/  BSYNC.RECONVERGENT B1 ;  /* 0x0000000000017941 */ /* 0x000fea0003800200 */
.L_x_389:
        /* <DEDUP_REMOVED lines=23> */
.L_x_392:
[----:B------:R-:W-:Y:S05]  /*4f90*/  BSYNC.RECONVERGENT B1 ;  /* 0x0000000000017941 */ /* 0x000fea0003800200 */
.L_x_391:
        /* <DEDUP_REMOVED lines=20> */
.L_x_394:
[----:B------:R-:W-:Y:S05]  /*50e0*/  BSYNC.RECONVERGENT B1 ;  /* 0x0000000000017941 */ /* 0x000fea0003800200 */
.L_x_393:
        /* <DEDUP_REMOVED lines=20> */
.L_x_396:
[----:B------:R-:W-:Y:S05]  /*5230*/  BSYNC.RECONVERGENT B1 ;  /* 0x0000000000017941 */ /* 0x000fea0003800200 */
.L_x_395:
        /* <DEDUP_REMOVED lines=20> */
.L_x_398:
[----:B------:R-:W-:Y:S05]  /*5380*/  BSYNC.RECONVERGENT B1 ;  /* 0x0000000000017941 */ /* 0x000fea0003800200 */
.L_x_397:
        /* <DEDUP_REMOVED lines=11> */
.L_x_400:
[----:B------:R-:W-:Y:S05]  /*5440*/  BSYNC.RECONVERGENT B1 ;  /* 0x0000000000017941 */ /* 0x000fea0003800200 */
.L_x_399:
        /* <DEDUP_REMOVED lines=83> */
.L_x_358:
[----:B------:R-:W-:Y:S05]  /*5980*/  BSYNC.RECONVERGENT B0 ;  /* 0x0000000000007941 */ /* 0x000fea0003800200 */
.L_x_334:
        /* <DEDUP_REMOVED lines=16> */
.L_x_401:
        /* <DEDUP_REMOVED lines=15> */
.L_x_489:


//--------------------- .text._ZN3cub18CUB_300001_SM_10006detail8for_each13static_kernelINS2_12policy_hub_t12policy_500_tEmN6thrust24THRUST_300001_SM_1000_NS8cuda_cub20__uninitialized_fill7functorINS7_10device_ptrIiEEiEEEEvT0_T1_ --------------------------
	.section	.text._ZN3cub18CUB_300001_SM_10006detail8for_each13static_kernelINS2_12policy_hub_t12policy_500_tEmN6thrust24THRUST_300001_SM_1000_NS8cuda_cub20__uninitialized_fill7functorINS7_10device_ptrIiEEiEEEEvT0_T1_,"ax",@progbits
	.align	128
        .global         _ZN3cub18CUB_300001_SM_10006detail8for_each13static_kernelINS2_12policy_hub_t12policy_500_tEmN6thrust24THRUST_300001_SM_1000_NS8cuda_cub20__uninitialized_fill7functorINS7_10device_ptrIiEEiEEEEvT0_T1_
        .type           _ZN3cub18CUB_300001_SM_10006detail8for_each13static_kernelINS2_12policy_hub_t12policy_500_tEmN6thrust24THRUST_300001_SM_1000_NS8cuda_cub20__uninitialized_fill7functorINS7_10device_ptrIiEEiEEEEvT0_T1_,@function
        .size           _ZN3cub18CUB_300001_SM_10006detail8for_each13static_kernelINS2_12policy_hub_t12policy_500_tEmN6thrust24THRUST_300001_SM_1000_NS8cuda_cub20__uninitialized_fill7functorINS7_10device_ptrIiEEiEEEEvT0_T1_,(.L_x_490 - _ZN3cub18CUB_300001_SM_10006detail8for_each13static_kernelINS2_12policy_hub_t12policy_500_tEmN6thrust24THRUST_300001_SM_1000_NS8cuda_cub20__uninitialized_fill7functorINS7_10device_ptrIiEEiEEEEvT0_T1_)
        .other          _ZN3cub18CUB_300001_SM_10006detail8for_each13static_kernelINS2_12policy_hub_t12policy_500_tEmN6thrust24THRUST_300001_SM_1000_NS8cuda_cub20__uninitialized_fill7functorINS7_10device_ptrIiEEiEEEEvT0_T1_,@"STO_CUDA_ENTRY STV_DEFAULT"
_ZN3cub18CUB_300001_SM_10006detail8for_each13static_kernelINS2_12policy_hub_t12policy_500_tEmN6thrust24THRUST_300001_SM_1000_NS8cuda_cub20__uninitialized_fill7functorINS7_10device_ptrIiEEiEEEEvT0_T1_:
.text._ZN3cub18CUB_300001_SM_10006detail8for_each13static_kernelINS2_12policy_hub_t12policy_500_tEmN6thrust24THRUST_300001_SM_1000_NS8cuda_cub20__uninitialized_fill7functorINS7_10device_ptrIiEEiEEEEvT0_T1_:
[----:B------:R-:W-:Y:S08]  /*0000*/  LDC R1, c[0x0][0x37c] ;  /* 0x0000df00ff017b82 */ /* 0x000ff00000000800 */
[----:B------:R-:W0:Y:S01]  /*0010*/  S2UR UR4, SR_CTAID.X ;  /* 0x00000000000479c3 */ /* 0x000e220000002500 */
[----:B------:R-:W1:Y:S01]  /*0020*/  LDCU.64 UR6, c[0x0][0x380] ;  /* 0x00007000ff0677ac */ /* 0x000e620008000a00 */
[----:B------:R-:W2:Y:S01]  /*0030*/  LDCU.64 UR8, c[0x0][0x358] ;  /* 0x00006b00ff0877ac */ /* 0x000ea20008000a00 */
[----:B0-----:R-:W-:-:S04]  /*0040*/  UIMAD.WIDE.U32 UR4, UR4, 0x200, URZ ;  /* 0x00000200040478a5 */ /* 0x001fc8000f8e00ff */
[----:B-1----:R-:W-:-:S04]  /*0050*/  UIADD3 UR6, UP0, UPT, -UR4, UR6, URZ ;  /* 0x0000000604067290 */ /* 0x002fc8000ff1e1ff */
[----:B------:R-:W-:Y:S02]  /*0060*/  UIADD3.X UR7, UPT, UPT, ~UR5, UR7, URZ, UP0, !UPT ;  /* 0x0000000705077290 */ /* 0x000fe400087fe5ff */
[----:B------:R-:W-:-:S04]  /*0070*/  UISETP.GE.U32.AND UP0, UPT, UR6, 0x200, UPT ;  /* 0x000002000600788c */ /* 0x000fc8000bf06070 */
[----:B------:R-:W-:-:S09]  /*0080*/  UISETP.GE.U32.AND.EX UP0, UPT, UR7, URZ, UPT, UP0 ;  /* 0x000000ff0700728c */ /* 0x000fd2000bf06100 */
[----:B--2---:R-:W-:Y:S05]  /*0090*/  BRA.U !UP0, `(.L_x_402) ;  /* 0x0000000108287547 */ /* 0x004fea000b800000 */
[----:B------:R-:W0:Y:S01]  /*00a0*/  S2R R0, SR_TID.X ;  /* 0x0000000000007919 */ /* 0x000e220000002100 */
[----:B------:R-:W1:Y:S01]  /*00b0*/  LDCU.64 UR6, c[0x0][0x388] ;  /* 0x00007100ff0677ac */ /* 0x000e620008000a00 */
[----:B------:R-:W2:Y:S01]  /*00c0*/  LDC R5, c[0x0][0x390] ;  /* 0x0000e400ff057b82 */ /* 0x000ea20000000800 */
[----:B0-----:R-:W-:-:S05]  /*00d0*/  IADD3 R0, P0, PT, R0, UR4, RZ ;  /* 0x0000000400007c10 */ /* 0x001fca000ff1e0ff */
[----:B------:R-:W-:Y:S01]  /*00e0*/  IMAD.X R3, RZ, RZ, UR5, P0 ;  /* 0x00000005ff037e24 */ /* 0x000fe200080e06ff */
[----:B-1----:R-:W-:-:S04]  /*00f0*/  LEA R2, P0, R0, UR6, 0x2 ;  /* 0x0000000600027c11 */ /* 0x002fc8000f8010ff */
[----:B------:R-:W-:-:S05]  /*0100*/  LEA.HI.X R3, R0, UR7, R3, 0x2, P0 ;  /* 0x0000000700037c11 */ /* 0x000fca00080f1403 */
[----:B--2---:R-:W-:Y:S04]  /*0110*/  STG.E desc[UR8][R2.64], R5 ;  /* 0x0000000502007986 */ /* 0x004fe8000c101908 */
[----:B------:R-:W-:Y:S01]  /*0120*/  STG.E desc[UR8][R2.64+0x400], R5 ;  /* 0x0004000502007986 */ /* 0x000fe2000c101908 */
[----:B------:R-:W-:Y:S05]  /*0130*/  EXIT ;  /* 0x000000000000794d */ /* 0x000fea0003800000 */
.L_x_402:
[----:B------:R-:W0:Y:S01]  /*0140*/  S2R R0, SR_TID.X ;  /* 0x0000000000007919 */ /* 0x000e220000002100 */
[----:B------:R-:W-:Y:S01]  /*0150*/  IMAD.U32 R2, RZ, RZ, UR7 ;  /* 0x00000007ff027e24 */ /* 0x000fe2000f8e00ff */
[----:B------:R-:W1:Y:S01]  /*0160*/  LDCU.64 UR10, c[0x0][0x388] ;  /* 0x00007100ff0a77ac */ /* 0x000e620008000a00 */
[----:B------:R-:W-:Y:S01]  /*0170*/  IMAD.U32 R4, RZ, RZ, UR7 ;  /* 0x00000007ff047e24 */ /* 0x000fe2000f8e00ff */
[----:B0-----:R-:W-:-:S04]  /*0180*/  ISETP.LT.U32.AND P0, PT, R0, UR6, PT ;  /* 0x0000000600007c0c */ /* 0x001fc8000bf01070 */
[----:B------:R-:W-:Y:S01]  /*0190*/  ISETP.GT.U32.AND.EX P0, PT, R2, RZ, PT, P0 ;  /* 0x000000ff0200720c */ /* 0x000fe20003f04100 */
[C---:B------:R-:W-:Y:S01]  /*01a0*/  VIADD R2, R0.reuse, 0x100 ;  /* 0x0000010000027836 */ /* 0x040fe20000000000 */
[----:B------:R-:W-:-:S04]  /*01b0*/  IADD3 R0, P2, PT, R0, UR4, RZ ;  /* 0x0000000400007c10 */ /* 0x000fc8000ff5e0ff */
[----:B------:R-:W-:Y:S01]  /*01c0*/  ISETP.LT.U32.AND P1, PT, R2, UR6, PT ;  /* 0x0000000602007c0c */ /* 0x000fe2000bf21070 */
[----:B------:R-:W-:Y:S01]  /*01d0*/  IMAD.X R3, RZ, RZ, UR5, P2 ;  /* 0x00000005ff037e24 */ /* 0x000fe200090e06ff */
[----:B-1----:R-:W-:Y:S02]  /*01e0*/  LEA R2, P2, R0, UR10, 0x2 ;  /* 0x0000000a00027c11 */ /* 0x002fe4000f8410ff */
[----:B------:R-:W-:Y:S02]  /*01f0*/  ISETP.GT.U32.AND.EX P1, PT, R4, RZ, PT, P1 ;  /* 0x000000ff0400720c */ /* 0x000fe40003f24110 */
[----:B------:R-:W-:Y:S01]  /*0200*/  LEA.HI.X R3, R0, UR11, R3, 0x2, P2 ;  /* 0x0000000b00037c11 */ /* 0x000fe200090f1403 */
[----:B------:R-:W0:Y:S04]  /*0210*/  @P0 LDC R5, c[0x0][0x390] ;  /* 0x0000e400ff050b82 */ /* 0x000e280000000800 */
[----:B0-----:R0:W-:Y:S06]  /*0220*/  @P0 STG.E desc[UR8][R2.64], R5 ;  /* 0x0000000502000986 */ /* 0x0011ec000c101908 */
[----:B------:R-:W-:Y:S05]  /*0230*/  @!P1 EXIT ;  /* 0x000000000000994d */ /* 0x000fea0003800000 */
[----:B0-----:R-:W0:Y:S02]  /*0240*/  LDC R5, c[0x0][0x390] ;  /* 0x0000e400ff057b82 */ /* 0x001e240000000800 */
[----:B0-----:R-:W-:Y:S01]  /*0250*/  STG.E desc[UR8][R2.64+0x400], R5 ;  /* 0x0004000502007986 */ /* 0x001fe2000c101908 */
[----:B------:R-:W-:Y:S05]  /*0260*/  EXIT ;  /* 0x000000000000794d */ /* 0x000fea0003800000 */
.L_x_403:
        /* <DEDUP_REMOVED lines=9> */
.L_x_490:


//--------------------- .text._ZN3cub18CUB_300001_SM_10006detail8for_each13static_kernelINS2_12policy_hub_t12policy_500_tEmN6thrust24THRUST_300001_SM_1000_NS8cuda_cub20__uninitialized_fill7functorINS7_10device_ptrIfEEfEEEEvT0_T1_ --------------------------
	.section	.text._ZN3cub18CUB_300001_SM_10006detail8for_each13static_kernelINS2_12policy_hub_t12policy_500_tEmN6thrust24THRUST_300001_SM_1000_NS8cuda_cub20__uninitialized_fill7functorINS7_10device_ptrIfEEfEEEEvT0_T1_,"ax",@progbits
	.align	128
        .global         _ZN3cub18CUB_300001_SM_10006detail8for_each13static_kernelINS2_12policy_hub_t12policy_500_tEmN6thrust24THRUST_300001_SM_1000_NS8cuda_cub20__uninitialized_fill7functorINS7_10device_ptrIfEEfEEEEvT0_T1_
        .type           _ZN3cub18CUB_300001_SM_10006detail8for_each13static_kernelINS2_12policy_hub_t12policy_500_tEmN6thrust24THRUST_300001_SM_1000_NS8cuda_cub20__uninitialized_fill7functorINS7_10device_ptrIfEEfEEEEvT0_T1_,@function
        .size           _ZN3cub18CUB_300001_SM_10006detail8for_each13static_kernelINS2_12policy_hub_t12policy_500_tEmN6thrust24THRUST_300001_SM_1000_NS8cuda_cub20__uninitialized_fill7functorINS7_10device_ptrIfEEfEEEEvT0_T1_,(.L_x_491 - _ZN3cub18CUB_300001_SM_10006detail8for_each13static_kernelINS2_12policy_hub_t12policy_500_tEmN6thrust24THRUST_300001_SM_1000_NS8cuda_cub20__uninitialized_fill7functorINS7_10device_ptrIfEEfEEEEvT0_T1_)
        .other          _ZN3cub18CUB_300001_SM_10006detail8for_each13static_kernelINS2_12policy_hub_t12policy_500_tEmN6thrust24THRUST_300001_SM_1000_NS8cuda_cub20__uninitialized_fill7functorINS7_10device_ptrIfEEfEEEEvT0_T1_,@"STO_CUDA_ENTRY STV_DEFAULT"
_ZN3cub18CUB_300001_SM_10006detail8for_each13static_kernelINS2_12policy_hub_t12policy_500_tEmN6thrust24THRUST_300001_SM_1000_NS8cuda_cub20__uninitialized_fill7functorINS7_10device_ptrIfEEfEEEEvT0_T1_:
.text._ZN3cub18CUB_300001_SM_10006detail8for_each13static_kernelINS2_12policy_hub_t12policy_500_tEmN6thrust24THRUST_300001_SM_1000_NS8cuda_cub20__uninitialized_fill7functorINS7_10device_ptrIfEEfEEEEvT0_T1_:
        /* <DEDUP_REMOVED lines=20> */
.L_x_404:
        /* <DEDUP_REMOVED lines=19> */
.L_x_405:
        /* <DEDUP_REMOVED lines=9> */
.L_x_491:


//--------------------- .text._ZN3cub18CUB_300001_SM_10006detail11EmptyKernelIvEEvv --------------------------
	.section	.text._ZN3cub18CUB_300001_SM_10006detail11EmptyKernelIvEEvv,"ax",@progbits
	.align	128
        .global         _ZN3cub18CUB_300001_SM_10006detail11EmptyKernelIvEEvv
        .type           _ZN3cub18CUB_300001_SM_10006detail11EmptyKernelIvEEvv,@function
        .size           _ZN3cub18CUB_300001_SM_10006detail11EmptyKernelIvEEvv,(.L_x_492 - _ZN3cub18CUB_300001_SM_10006detail11EmptyKernelIvEEvv)
        .other          _ZN3cub18CUB_300001_SM_10006detail11EmptyKernelIvEEvv,@"STO_CUDA_ENTRY STV_DEFAULT"
_ZN3cub18CUB_300001_SM_10006detail11EmptyKernelIvEEvv:
.text._ZN3cub18CUB_300001_SM_10006detail11EmptyKernelIvEEvv:
[----:B------:R-:W-:Y:S01]  /*0000*/  LDC R1, c[0x0][0x37c] ;  /* 0x0000df00ff017b82 */ /* 0x000fe20000000800 */
[----:B------:R-:W-:Y:S05]  /*0010*/  EXIT ;  /* 0x000000000000794d */ /* 0x000fea0003800000 */
.L_x_406:
        /* <DEDUP_REMOVED lines=14> */
.L_x_492:


//--------------------- .text._Z6reducePiPfS0_S0_S0_S_S_ --------------------------
	.section	.text._Z6reducePiPfS0_S0_S0_S_S_,"ax",@progbits
	.align	128
        .global         _Z6reducePiPfS0_S0_S0_S_S_
        .type           _Z6reducePiPfS0_S0_S0_S_S_,@function
        .size           _Z6reducePiPfS0_S0_S0_S_S_,(.L_x_493 - _Z6reducePiPfS0_S0_S0_S_S_)
        .other          _Z6reducePiPfS0_S0_S0_S_S_,@"STO_CUDA_ENTRY STV_DEFAULT"
_Z6reducePiPfS0_S0_S0_S_S_:
.text._Z6reducePiPfS0_S0_S0_S_S_:
[----:B------:R-:W-:Y:S01]  /*0000*/  LDC R1, c[0x0][0x37c] ;  /* 0x0000df00ff017b82 */ /* 0x000fe20000000800 */
[----:B------:R-:W0:Y:S07]  /*0010*/  S2R R11, SR_TID.X ;  /* 0x00000000000b7919 */ /* 0x000e2e0000002100 */
[----:B------:R-:W0:Y:S01]  /*0020*/  S2UR UR6, SR_CTAID.X ;  /* 0x00000000000679c3 */ /* 0x000e220000002500 */
[----:B------:R-:W1:Y:S07]  /*0030*/  LDCU.64 UR4, c[0x0][0x358] ;  /* 0x00006b00ff0477ac */ /* 0x000e6e0008000a00 */
[----:B------:R-:W0:Y:S08]  /*0040*/  LDC R0, c[0x0][0x360] ;  /* 0x0000d800ff007b82 */ /* 0x000e300000000800 */
[----:B------:R-:W2:Y:S08]  /*0050*/  LDC.64 R2, c[0x0][0x380] ;  /* 0x0000e000ff027b82 */ /* 0x000eb00000000a00 */
[----:B------:R-:W3:Y:S01]  /*0060*/  LDC.64 R6, c[0x0][0x388] ;  /* 0x0000e200ff067b82 */ /* 0x000ee20000000a00 */
[----:B0-----:R-:W-:-:S07]  /*0070*/  IMAD R11, R0, UR6, R11 ;  /* 0x00000006000b7c24 */ /* 0x001fce000f8e020b */
[----:B------:R-:W0:Y:S01]  /*0080*/  LDC.64 R4, c[0x0][0x398] ;  /* 0x0000e600ff047b82 */ /* 0x000e220000000a00 */
[----:B--2---:R-:W-:-:S07]  /*0090*/  IMAD.WIDE R2, R11, 0x4, R2 ;  /* 0x000000040b027825 */ /* 0x004fce00078e0202 */
[----:B------:R-:W2:Y:S01]  /*00a0*/  LDC.64 R8, c[0x0][0x390] ;  /* 0x0000e400ff087b82 */ /* 0x000ea20000000a00 */
[----:B-1----:R-:W0:Y:S01]  /*00b0*/  LDG.E R17, desc[UR4][R2.64] ;  /* 0x0000000402117981 */ /* 0x002e22000c1e1900 */
[----:B---3--:R-:W-:-:S06]  /*00c0*/  IMAD.WIDE R6, R11, 0x4, R6 ;  /* 0x000000040b067825 */ /* 0x008fcc00078e0206 */
[----:B------:R-:W1:Y:S01]  /*00d0*/  LDC.64 R12, c[0x0][0x3a8] ;  /* 0x0000ea00ff0c7b82 */ /* 0x000e620000000a00 */
[----:B------:R-:W3:Y:S07]  /*00e0*/  LDG.E R19, desc[UR4][R6.64] ;  /* 0x0000000406137981 */ /* 0x000eee000c1e1900 */
[----:B------:R-:W4:Y:S01]  /*00f0*/  LDC.64 R14, c[0x0][0x3b0] ;  /* 0x0000ec00ff0e7b82 */ /* 0x000f220000000a00 */
[----:B--2---:R-:W-:-:S07]  /*0100*/  IMAD.WIDE R8, R11, 0x4, R8 ;  /* 0x000000040b087825 */ /* 0x004fce00078e0208 */
[----:B------:R-:W2:Y:S01]  /*0110*/  LDC.64 R10, c[0x0][0x3a0] ;  /* 0x0000e800ff0a7b82 */ /* 0x000ea20000000a00 */
[----:B0-----:R-:W-:-:S05]  /*0120*/  IMAD.WIDE R4, R17, 0x4, R4 ;  /* 0x0000000411047825 */ /* 0x001fca00078e0204 */
[----:B---3--:R-:W-:Y:S04]  /*0130*/  REDG.E.ADD.F32.FTZ.RN.STRONG.GPU desc[UR4][R4.64], R19 ;  /* 0x00000013040079a6 */ /* 0x008fe8000c12f304 */
[----:B------:R-:W3:Y:S01]  /*0140*/  LDG.E R9, desc[UR4][R8.64] ;  /* 0x0000000408097981 */ /* 0x000ee2000c1e1900 */
[----:B------:R-:W-:Y:S02]  /*0150*/  HFMA2 R21, -RZ, RZ, 0, 5.9604644775390625e-08 ;  /* 0x00000001ff157431 */ /* 0x000fe400000001ff */
[----:B--2---:R-:W-:-:S04]  /*0160*/  IMAD.WIDE R2, R17, 0x4, R10 ;  /* 0x0000000411027825 */ /* 0x004fc800078e020a */
[----:B-1----:R-:W-:-:S04]  /*0170*/  IMAD.WIDE R6, R17, 0x4, R12 ;  /* 0x0000000411067825 */ /* 0x002fc800078e020c */
[----:B----4-:R-:W-:Y:S01]  /*0180*/  IMAD.WIDE R10, R17, 0x4, R14 ;  /* 0x00000004110a7825 */ /* 0x010fe200078e020e */
[----:B---3--:R-:W-:Y:S04]  /*0190*/  REDG.E.ADD.F32.FTZ.RN.STRONG.GPU desc[UR4][R2.64], R9 ;  /* 0x00000009020079a6 */ /* 0x008fe8000c12f304 */
[----:B------:R-:W-:Y:S04]  /*01a0*/  REDG.E.ADD.STRONG.GPU desc[UR4][R6.64], R21 ;  /* 0x000000150600798e */ /* 0x000fe8000c12e104 */
[----:B------:R-:W-:Y:S01]  /*01b0*/  REDG.E.ADD.STRONG.GPU desc[UR4][R10.64], R21 ;  /* 0x000000150a00798e */ /* 0x000fe2000c12e104 */
[----:B------:R-:W-:Y:S05]  /*01c0*/  EXIT ;  /* 0x000000000000794d */ /* 0x000fea0003800000 */
.L_x_407:
        /* <DEDUP_REMOVED lines=11> */
.L_x_493:


//--------------------- .text._Z11mapFunctionPiPfS0_S0_S0_i --------------------------
	.section	.text._Z11mapFunctionPiPfS0_S0_S0_i,"ax",@progbits
	.align	128
        .global         _Z11mapFunctionPiPfS0_S0_S0_i
        .type           _Z11mapFunctionPiPfS0_S0_S0_i,@function
        .size           _Z11mapFunctionPiPfS0_S0_S0_i,(.L_x_482 - _Z11mapFunctionPiPfS0_S0_S0_i)
        .other          _Z11mapFunctionPiPfS0_S0_S0_i,@"STO_CUDA_ENTRY STV_DEFAULT"
_Z11mapFunctionPiPfS0_S0_S0_i:
.text._Z11mapFunctionPiPfS0_S0_S0_i:
[----:B------:R-:W-:Y:S01]  /*0000*/  LDC R1, c[0x0][0x37c] ;  /* 0x0000df00ff017b82 */ /* 0x000fe20000000800 */
[----:B------:R-:W0:Y:S01]  /*0010*/  S2R R10, SR_TID.X ;  /* 0x00000000000a7919 */ /* 0x000e220000002100 */
[----:B------:R-:W1:Y:S06]  /*0020*/  LDCU UR4, c[0x0][0x3a8] ;  /* 0x00007500ff0477ac */ /* 0x000e6c0008000800 */
[----:B------:R-:W0:Y:S01]  /*0030*/  S2UR UR5, SR_CTAID.X ;  /* 0x00000000000579c3 */ /* 0x000e220000002500 */
[----:B------:R-:W-:Y:S01]  /*0040*/  HFMA2 R11, -RZ, RZ, 0, 0 ;  /* 0x00000000ff0b7431 */ /* 0x000fe200000001ff */
[----:B------:R-:W2:Y:S06]  /*0050*/  LDCU.64 UR14, c[0x0][0x358] ;  /* 0x00006b00ff0e77ac */ /* 0x000eac0008000a00 */
[----:B------:R-:W0:Y:S01]  /*0060*/  LDC R3, c[0x0][0x360] ;  /* 0x0000d800ff037b82 */ /* 0x000e220000000800 */
[----:B-1----:R-:W-:Y:S01]  /*0070*/  UISETP.GE.AND UP0, UPT, UR4, 0x1, UPT ;  /* 0x000000010400788c */ /* 0x002fe2000bf06270 */
[----:B0-----:R-:W-:-:S08]  /*0080*/  IMAD R10, R3, UR5, R10 ;  /* 0x00000005030a7c24 */ /* 0x001fd0000f8e020a */
[----:B--2---:R-:W-:Y:S05]  /*0090*/  BRA.U !UP0, `(.L_x_408) ;  /* 0x0000001908687547 */ /* 0x004fea000b800000 */
[----:B------:R-:W0:Y:S08]  /*00a0*/  LDC.64 R2, c[0x0][0x388] ;  /* 0x0000e200ff027b82 */ /* 0x000e300000000a00 */
[----:B------:R-:W1:Y:S01]  /*00b0*/  LDC.64 R4, c[0x0][0x398] ;  /* 0x0000e600ff047b82 */ /* 0x000e620000000a00 */
[----:B0-----:R-:W-:-:S05]  /*00c0*/  IMAD.WIDE R2, R10, 0x4, R2 ;  /* 0x000000040a027825 */ /* 0x001fca00078e0202 */
[----:B------:R0:W5:Y:S01]  /*00d0*/  LDG.E R9, desc[UR14][R2.64] ;  /* 0x0000000e02097981 */ /* 0x000162000c1e1900 */
[----:B-1----:R-:W-:-:S05]  /*00e0*/  IMAD.WIDE R4, R10, 0x4, R4 ;  /* 0x000000040a047825 */ /* 0x002fca00078e0204 */
[----:B------:R0:W5:Y:S01]  /*00f0*/  LDG.E R8, desc[UR14][R4.64] ;  /* 0x0000000e04087981 */ /* 0x000162000c1e1900 */
[----:B------:R-:W-:Y:S01]  /*0100*/  UISETP.GE.U32.AND UP0, UPT, UR4, 0x8, UPT ;  /* 0x000000080400788c */ /* 0x000fe2000bf06070 */
[----:B------:R-:W-:Y:S02]  /*0110*/  MOV R7, 0x7f7fffff ;  /* 0x7f7fffff00077802 */ /* 0x000fe40000000f00 */
[----:B------:R-:W-:Y:S02]  /*0120*/  MOV R6, RZ ;  /* 0x000000ff00067202 */ /* 0x000fe40000000f00 */
[----:B------:R-:W-:Y:S01]  /*0130*/  MOV R11, RZ ;  /* 0x000000ff000b7202 */ /* 0x000fe20000000f00 */
[----:B------:R-:W-:-:S03]  /*0140*/  ULOP3.LUT UR12, UR4, 0x7, URZ, 0xc0, !UPT ;  /* 0x00000007040c7892 */ /* 0x000fc6000f8ec0ff */
[----:B0-----:R-:W-:Y:S09]  /*0150*/  BRA.U !UP0, `(.L_x_409) ;  /* 0x0000000d08387547 */ /* 0x001ff2000b800000 */
[----:B------:R-:W0:Y:S01]  /*0160*/  LDCU.64 UR8, c[0x0][0x390] ;  /* 0x00007200ff0877ac */ /* 0x000e220008000a00 */
[----:B------:R-:W-:Y:S01]  /*0170*/  HFMA2 R19, -RZ, RZ, 0, 0 ;  /* 0x00000000ff137431 */ /* 0x000fe200000001ff */
[----:B------:R-:W-:Y:S01]  /*0180*/  MOV R7, 0x7f7fffff ;  /* 0x7f7fffff00077802 */ /* 0x000fe20000000f00 */
[----:B------:R-:W1:Y:S01]  /*0190*/  LDCU.64 UR10, c[0x0][0x3a0] ;  /* 0x00007400ff0a77ac */ /* 0x000e620008000a00 */
[----:B------:R-:W-:Y:S01]  /*01a0*/  MOV R11, RZ ;  /* 0x000000ff000b7202 */ /* 0x000fe20000000f00 */
[----:B------:R-:W-:-:S06]  /*01b0*/  ULOP3.LUT UR4, UR4, 0x7ffffff8, URZ, 0xc0, !UPT ;  /* 0x7ffffff804047892 */ /* 0x000fcc000f8ec0ff */
[----:B------:R-:W-:Y:S01]  /*01c0*/  MOV R6, UR4 ;  /* 0x0000000400067c02 */ /* 0x000fe20008000f00 */
[----:B0-----:R-:W-:Y:S02]  /*01d0*/  UIADD3 UR7, UP0, UPT, UR8, 0x10, URZ ;  /* 0x0000001008077890 */ /* 0x001fe4000ff1e0ff */
[----:B-1----:R-:W-:Y:S02]  /*01e0*/  UIADD3 UR5, UP1, UPT, UR10, 0x10, URZ ;  /* 0x000000100a057890 */ /* 0x002fe4000ff3e0ff */
[----:B------:R-:W-:Y:S02]  /*01f0*/  UIADD3.X UR8, UPT, UPT, URZ, UR9, URZ, UP0, !UPT ;  /* 0x00000009ff087290 */ /* 0x000fe400087fe4ff */
[----:B------:R-:W-:Y:S01]  /*0200*/  MOV R4, UR7 ;  /* 0x0000000700047c02 */ /* 0x000fe20008000f00 */
[----:B------:R-:W-:Y:S01]  /*0210*/  UIADD3.X UR6, UPT, UPT, URZ, UR11, URZ, UP1, !UPT ;  /* 0x0000000bff067290 */ /* 0x000fe20008ffe4ff */
[----:B------:R-:W-:Y:S02]  /*0220*/  MOV R2, UR5 ;  /* 0x0000000500027c02 */ /* 0x000fe40008000f00 */
[----:B------:R-:W-:-:S03]  /*0230*/  MOV R5, UR8 ;  /* 0x0000000800057c02 */ /* 0x000fc60008000f00 */
[----:B------:R-:W-:-:S07]  /*0240*/  MOV R3, UR6 ;  /* 0x0000000600037c02 */ /* 0x000fce0008000f00 */
.L_x_434:
[----:B------:R-:W2:Y:S04]  /*0250*/  LDG.E R13, desc[UR14][R2.64+-0x10] ;  /* 0xfffff00e020d7981 */ /* 0x000ea8000c1e1900 */
[----:B------:R-:W3:Y:S01]  /*0260*/  LDG.E R0, desc[UR14][R4.64+-0x10] ;  /* 0xfffff00e04007981 */ /* 0x000ee2000c1e1900 */
[----:B------:R-:W-:Y:S01]  /*0270*/  BSSY.RECONVERGENT B0, `(.L_x_410) ;  /* 0x0000011000007945 */ /* 0x000fe20003800200 */
[----:B--2--5:R-:W-:Y:S01]  /*0280*/  FADD R13, -R8, R13 ;  /* 0x0000000d080d7221 */ /* 0x024fe20000000100 */
[----:B---3--:R-:W-:-:S03]  /*0290*/  FADD R0, -R9, R0 ;  /* 0x0000000009007221 */ /* 0x008fc60000000100 */
[----:B------:R-:W-:-:S04]  /*02a0*/  FMUL R13, R13, R13 ;  /* 0x0000000d0d0d7220 */ /* 0x000fc80000400000 */
[----:B------:R-:W-:-:S04]  /*02b0*/  FFMA R14, R0, R0, R13 ;  /* 0x00000000000e7223 */ /* 0x000fc8000000000d */
[----:B------:R0:W1:Y:S01]  /*02c0*/  MUFU.RSQ R13, R14 ;  /* 0x0000000e000d7308 */ /* 0x0000620000001400 */
[----:B------:R-:W-:-:S04]  /*02d0*/  IADD3 R0, PT, PT, R14, -0xd000000, RZ ;  /* 0xf30000000e007810 */ /* 0x000fc80007ffe0ff */
[----:B------:R-:W-:-:S13]  /*02e0*/  ISETP.GT.U32.AND P0, PT, R0, 0x727fffff, PT ;  /* 0x727fffff0000780c */ /* 0x000fda0003f04070 */
[----:B01----:R-:W-:Y:S05]  /*02f0*/  @!P0 BRA `(.L_x_411) ;  /* 0x0000000000108947 */ /* 0x003fea0003800000 */
[----:B------:R-:W-:Y:S02]  /*0300*/  MOV R0, R14 ;  /* 0x0000000e00007202 */ /* 0x000fe40000000f00 */
[----:B------:R-:W-:-:S07]  /*0310*/  MOV R12, 0x330 ;  /* 0x00000330000c7802 */ /* 0x000fce0000000f00 */
[----:B------:R-:W-:Y:S05]  /*0320*/  CALL.REL.NOINC `($__internal_0_$__cuda_sm20_sqrt_rn_f32_slowpath) ;  /* 0x0000001400d47944 */ /* 0x000fea0003c00000 */
[----:B------:R-:W-:Y:S05]  /*0330*/  BRA `(.L_x_412) ;  /* 0x0000000000107947 */ /* 0x000fea0003800000 */
.L_x_411:
[----:B------:R-:W-:Y:S01]  /*0340*/  FMUL.FTZ R15, R14, R13 ;  /* 0x0000000d0e0f7220 */ /* 0x000fe20000410000 */
[----:B------:R-:W-:-:S03]  /*0350*/  FMUL.FTZ R12, R13, 0.5 ;  /* 0x3f0000000d0c7820 */ /* 0x000fc60000410000 */
[----:B------:R-:W-:-:S04]  /*0360*/  FFMA R0, -R15, R15, R14 ;  /* 0x0000000f0f007223 */ /* 0x000fc8000000010e */
[----:B------:R-:W-:-:S07]  /*0370*/  FFMA R15, R0, R12, R15 ;  /* 0x0000000c000f7223 */ /* 0x000fce000000000f */
.L_x_412:
[----:B------:R-:W-:Y:S05]  /*0380*/  BSYNC.RECONVERGENT B0 ;  /* 0x0000000000007941 */ /* 0x000fea0003800200 */
.L_x_410:
[----:B------:R-:W2:Y:S04]  /*0390*/  LDG.E R13, desc[UR14][R2.64+-0xc] ;  /* 0xfffff40e020d7981 */ /* 0x000ea8000c1e1900 */
[----:B------:R-:W3:Y:S01]  /*03a0*/  LDG.E R0, desc[UR14][R4.64+-0xc] ;  /* 0xfffff40e04007981 */ /* 0x000ee2000c1e1900 */
[CC--:B------:R-:W-:Y:S01]  /*03b0*/  FSETP.GEU.AND P0, PT, R15.reuse, R7.reuse, PT ;  /* 0x000000070f00720b */ /* 0x0c0fe20003f0e000 */
[----:B------:R-:W-:Y:S03]  /*03c0*/  BSSY.RECONVERGENT B0, `(.L_x_413) ;  /* 0x0000013000007945 */ /* 0x000fe60003800200 */
[----:B------:R-:W-:Y:S02]  /*03d0*/  FSEL R7, R15, R7, !P0 ;  /* 0x000000070f077208 */ /* 0x000fe40004000000 */
[----:B------:R-:W-:Y:S01]  /*03e0*/  SEL R11, R19, R11, !P0 ;  /* 0x0000000b130b7207 */ /* 0x000fe20004000000 */
[----:B--2---:R-:W-:Y:S01]  /*03f0*/  FADD R13, -R8, R13 ;  /* 0x0000000d080d7221 */ /* 0x004fe20000000100 */
        /* <DEDUP_REMOVED lines=11> */
.L_x_414:
[----:B------:R-:W-:Y:S01]  /*04b0*/  FMUL.FTZ R15, R14, R13 ;  /* 0x0000000d0e0f7220 */ /* 0x000fe20000410000 */
[----:B------:R-:W-:-:S03]  /*04c0*/  FMUL.FTZ R12, R13, 0.5 ;  /* 0x3f0000000d0c7820 */ /* 0x000fc60000410000 */
[----:B------:R-:W-:-:S04]  /*04d0*/  FFMA R0, -R15, R15, R14 ;  /* 0x0000000f0f007223 */ /* 0x000fc8000000010e */
[----:B------:R-:W-:-:S07]  /*04e0*/  FFMA R15, R0, R12, R15 ;  /* 0x0000000c000f7223 */ /* 0x000fce000000000f */
.L_x_415:
[----:B------:R-:W-:Y:S05]  /*04f0*/  BSYNC.RECONVERGENT B0 ;  /* 0x0000000000007941 */ /* 0x000fea0003800200 */
.L_x_413:
[----:B------:R-:W2:Y:S04]  /*0500*/  LDG.E R13, desc[UR14][R2.64+-0x8] ;  /* 0xfffff80e020d7981 */ /* 0x000ea8000c1e1900 */
[----:B------:R-:W3:Y:S01]  /*0510*/  LDG.E R0, desc[UR14][R4.64+-0x8] ;  /* 0xfffff80e04007981 */ /* 0x000ee2000c1e1900 */
[CC--:B------:R-:W-:Y:S01]  /*0520*/  FSETP.GEU.AND P0, PT, R15.reuse, R7.reuse, PT ;  /* 0x000000070f00720b */ /* 0x0c0fe20003f0e000 */
[----:B------:R-:W-:Y:S03]  /*0530*/  BSSY.RECONVERGENT B0, `(.L_x_416) ;  /* 0x0000013000007945 */ /* 0x000fe60003800200 */
[----:B------:R-:W-:-:S09]  /*0540*/  FSEL R7, R15, R7, !P0 ;  /* 0x000000070f077208 */ /* 0x000fd20004000000 */
[----:B------:R-:W-:Y:S01]  /*0550*/  @!P0 IADD3 R11, PT, PT, R19, 0x1, RZ ;  /* 0x00000001130b8810 */ /* 0x000fe20007ffe0ff */
        /* <DEDUP_REMOVED lines=12> */
.L_x_417:
[----:B------:R-:W-:Y:S01]  /*0620*/  FMUL.FTZ R15, R14, R13 ;  /* 0x0000000d0e0f7220 */ /* 0x000fe20000410000 */
[----:B------:R-:W-:-:S03]  /*0630*/  FMUL.FTZ R12, R13, 0.5 ;  /* 0x3f0000000d0c7820 */ /* 0x000fc60000410000 */
[----:B------:R-:W-:-:S04]  /*0640*/  FFMA R0, -R15, R15, R14 ;  /* 0x0000000f0f007223 */ /* 0x000fc8000000010e */
[----:B------:R-:W-:-:S07]  /*0650*/  FFMA R15, R0, R12, R15 ;  /* 0x0000000c000f7223 */ /* 0x000fce000000000f */
.L_x_418:
[----:B------:R-:W-:Y:S05]  /*0660*/  BSYNC.RECONVERGENT B0 ;  /* 0x0000000000007941 */ /* 0x000fea0003800200 */
.L_x_416:
        /* <DEDUP_REMOVED lines=18> */
.L_x_420:
[----:B------:R-:W-:Y:S01]  /*0790*/  FMUL.FTZ R15, R14, R13 ;  /* 0x0000000d0e0f7220 */ /* 0x000fe20000410000 */
[----:B------:R-:W-:-:S03]  /*07a0*/  FMUL.FTZ R12, R13, 0.5 ;  /* 0x3f0000000d0c7820 */ /* 0x000fc60000410000 */
[----:B------:R-:W-:-:S04]  /*07b0*/  FFMA R0, -R15, R15, R14 ;  /* 0x0000000f0f007223 */ /* 0x000fc8000000010e */
[----:B------:R-:W-:-:S07]  /*07c0*/  FFMA R15, R0, R12, R15 ;  /* 0x0000000c000f7223 */ /* 0x000fce000000000f */
.L_x_421:
[----:B------:R-:W-:Y:S05]  /*07d0*/  BSYNC.RECONVERGENT B0 ;  /* 0x0000000000007941 */ /* 0x000fea0003800200 */
.L_x_419:
        /* <DEDUP_REMOVED lines=18> */
.L_x_423:
[----:B------:R-:W-:Y:S01]  /*0900*/  FMUL.FTZ R15, R14, R13 ;  /* 0x0000000d0e0f7220 */ /* 0x000fe20000410000 */
[----:B------:R-:W-:-:S03]  /*0910*/  FMUL.FTZ R12, R13, 0.5 ;  /* 0x3f0000000d0c7820 */ /* 0x000fc60000410000 */
[----:B------:R-:W-:-:S04]  /*0920*/  FFMA R0, -R15, R15, R14 ;  /* 0x0000000f0f007223 */ /* 0x000fc8000000010e */
[----:B------:R-:W-:-:S07]  /*0930*/  FFMA R15, R0, R12, R15 ;  /* 0x0000000c000f7223 */ /* 0x000fce000000000f */
.L_x_424:
[----:B------:R-:W-:Y:S05]  /*0940*/  BSYNC.RECONVERGENT B0 ;  /* 0x0000000000007941 */ /* 0x000fea0003800200 */
.L_x_422:
        /* <DEDUP_REMOVED lines=18> */
.L_x_426:
[----:B------:R-:W-:Y:S01]  /*0a70*/  FMUL.FTZ R15, R14, R13 ;  /* 0x0000000d0e0f7220 */ /* 0x000fe20000410000 */
[----:B------:R-:W-:-:S03]  /*0a80*/  FMUL.FTZ R12, R13, 0.5 ;  /* 0x3f0000000d0c7820 */ /* 0x000fc60000410000 */
[----:B------:R-:W-:-:S04]  /*0a90*/  FFMA R0, -R15, R15, R14 ;  /* 0x0000000f0f007223 */ /* 0x000fc8000000010e */
[----:B------:R-:W-:-:S07]  /*0aa0*/  FFMA R15, R0, R12, R15 ;  /* 0x0000000c000f7223 */ /* 0x000fce000000000f */
.L_x_427:
[----:B------:R-:W-:Y:S05]  /*0ab0*/  BSYNC.RECONVERGENT B0 ;  /* 0x0000000000007941 */ /* 0x000fea0003800200 */
.L_x_425:
        /* <DEDUP_REMOVED lines=18> */
.L_x_429:
[----:B------:R-:W-:Y:S01]  /*0be0*/  FMUL.FTZ R15, R14, R13 ;  /* 0x0000000d0e0f7220 */ /* 0x000fe20000410000 */
[----:B------:R-:W-:-:S03]  /*0bf0*/  FMUL.FTZ R12, R13, 0.5 ;  /* 0x3f0000000d0c7820 */ /* 0x000fc60000410000 */
[----:B------:R-:W-:-:S04]  /*0c00*/  FFMA R0, -R15, R15, R14 ;  /* 0x0000000f0f007223 */ /* 0x000fc8000000010e */
[----:B------:R-:W-:-:S07]  /*0c10*/  FFMA R15, R0, R12, R15 ;  /* 0x0000000c000f7223 */ /* 0x000fce000000000f */
.L_x_430:
[----:B------:R-:W-:Y:S05]  /*0c20*/  BSYNC.RECONVERGENT B0 ;  /* 0x0000000000007941 */ /* 0x000fea0003800200 */
.L_x_428:
        /* <DEDUP_REMOVED lines=18> */
.L_x_432:
[----:B------:R-:W-:Y:S01]  /*0d50*/  FMUL.FTZ R15, R14, R13 ;  /* 0x0000000d0e0f7220 */ /* 0x000fe20000410000 */
[----:B------:R-:W-:-:S03]  /*0d60*/  FMUL.FTZ R12, R13, 0.5 ;  /* 0x3f0000000d0c7820 */ /* 0x000fc60000410000 */
[----:B------:R-:W-:-:S04]  /*0d70*/  FFMA R0, -R15, R15, R14 ;  /* 0x0000000f0f007223 */ /* 0x000fc8000000010e */
[----:B------:R-:W-:-:S07]  /*0d80*/  FFMA R15, R0, R12, R15 ;  /* 0x0000000c000f7223 */ /* 0x000fce000000000f */
.L_x_433:
[----:B------:R-:W-:Y:S05]  /*0d90*/  BSYNC.RECONVERGENT B0 ;  /* 0x0000000000007941 */ /* 0x000fea0003800200 */
.L_x_431:
[CC--:B------:R-:W-:Y:S02]  /*0da0*/  FSETP.GEU.AND P0, PT, R15.reuse, R7.reuse, PT ;  /* 0x000000070f00720b */ /* 0x0c0fe40003f0e000 */
[----:B------:R-:W-:Y:S02]  /*0db0*/  IADD3 R4, P2, PT, R4, 0x20, RZ ;  /* 0x0000002004047810 */ /* 0x000fe40007f5e0ff */
[----:B------:R-:W-:Y:S02]  /*0dc0*/  IADD3 R2, P3, PT, R2, 0x20, RZ ;  /* 0x0000002002027810 */ /* 0x000fe40007f7e0ff */
[----:B------:R-:W-:Y:S02]  /*0dd0*/  FSEL R7, R15, R7, !P0 ;  /* 0x000000070f077208 */ /* 0x000fe40004000000 */
[----:B------:R-:W-:Y:S02]  /*0de0*/  IADD3.X R5, PT, PT, RZ, R5, RZ, P2, !PT ;  /* 0x00000005ff057210 */ /* 0x000fe400017fe4ff */
[----:B------:R-:W-:-:S03]  /*0df0*/  IADD3.X R3, PT, PT, RZ, R3, RZ, P3, !PT ;  /* 0x00000003ff037210 */ /* 0x000fc60001ffe4ff */
[C---:B------:R-:W-:Y:S02]  /*0e00*/  @!P0 IADD3 R11, PT, PT, R19.reuse, 0x7, RZ ;  /* 0x00000007130b8810 */ /* 0x040fe40007ffe0ff */
[----:B------:R-:W-:-:S04]  /*0e10*/  IADD3 R19, PT, PT, R19, 0x8, RZ ;  /* 0x0000000813137810 */ /* 0x000fc80007ffe0ff */
[----:B------:R-:W-:-:S13]  /*0e20*/  ISETP.NE.AND P1, PT, R19, R6, PT ;  /* 0x000000061300720c */ /* 0x000fda0003f25270 */
[----:B------:R-:W-:Y:S05]  /*0e30*/  @P1 BRA `(.L_x_434) ;  /* 0xfffffff400041947 */ /* 0x000fea000383ffff */
.L_x_409:
[----:B------:R-:W-:-:S09]  /*0e40*/  UISETP.NE.AND UP0, UPT, UR12, URZ, UPT ;  /* 0x000000ff0c00728c */ /* 0x000fd2000bf05270 */
[----:B------:R-:W-:Y:S05]  /*0e50*/  BRA.U !UP0, `(.L_x_408) ;  /* 0x0000000908f87547 */ /* 0x000fea000b800000 */
[----:B------:R-:W0:Y:S01]  /*0e60*/  LDCU UR4, c[0x0][0x3a8] ;  /* 0x00007500ff0477ac */ /* 0x000e220008000800 */
[----:B------:R-:W-:Y:S02]  /*0e70*/  UISETP.GE.U32.AND UP0, UPT, UR12, 0x4, UPT ;  /* 0x000000040c00788c */ /* 0x000fe4000bf06070 */
[----:B0-----:R-:W-:-:S07]  /*0e80*/  ULOP3.LUT UR4, UR4, 0x3, URZ, 0xc0, !UPT ;  /* 0x0000000304047892 */ /* 0x001fce000f8ec0ff */
[----:B------:R-:W-:Y:S05]  /*0e90*/  BRA.U !UP0, `(.L_x_435) ;  /* 0x0000000508907547 */ /* 0x000fea000b800000 */
[----:B------:R-:W0:Y:S08]  /*0ea0*/  LDC.64 R2, c[0x0][0x3a0] ;  /* 0x0000e800ff027b82 */ /* 0x000e300000000a00 */
[----:B------:R-:W1:Y:S01]  /*0eb0*/  LDC.64 R4, c[0x0][0x390] ;  /* 0x0000e400ff047b82 */ /* 0x000e620000000a00 */
[----:B0-----:R-:W-:-:S05]  /*0ec0*/  IMAD.WIDE.U32 R2, R6, 0x4, R2 ;  /* 0x0000000406027825 */ /* 0x001fca00078e0002 */
[----:B------:R-:W2:Y:S01]  /*0ed0*/  LDG.E R13, desc[UR14][R2.64] ;  /* 0x0000000e020d7981 */ /* 0x000ea2000c1e1900 */
[----:B-1----:R-:W-:-:S05]  /*0ee0*/  IMAD.WIDE.U32 R4, R6, 0x4, R4 ;  /* 0x0000000406047825 */ /* 0x002fca00078e0004 */
[----:B------:R-:W3:Y:S01]  /*0ef0*/  LDG.E R0, desc[UR14][R4.64] ;  /* 0x0000000e04007981 */ /* 0x000ee2000c1e1900 */
[----:B------:R-:W-:Y:S01]  /*0f00*/  BSSY.RECONVERGENT B0, `(.L_x_436) ;  /* 0x0000011000007945 */ /* 0x000fe20003800200 */
[----:B--2--5:R-:W-:-:S04]  /*0f10*/  FADD R13, -R8, R13 ;  /* 0x0000000d080d7221 */ /* 0x024fc80000000100 */
[----:B------:R-:W-:Y:S01]  /*0f20*/  FMUL R13, R13, R13 ;  /* 0x0000000d0d0d7220 */ /* 0x000fe20000400000 */
[----:B---3--:R-:W-:-:S04]  /*0f30*/  FADD R0, -R9, R0 ;  /* 0x0000000009007221 */ /* 0x008fc80000000100 */
[----:B------:R-:W-:-:S05]  /*0f40*/  FFMA R14, R0, R0, R13 ;  /* 0x00000000000e7223 */ /* 0x000fca000000000d */
[----:B------:R-:W-:Y:S01]  /*0f50*/  IADD3 R0, PT, PT, R14, -0xd000000, RZ ;  /* 0xf30000000e007810 */ /* 0x000fe20007ffe0ff */
[----:B------:R0:W1:Y:S03]  /*0f60*/  MUFU.RSQ R13, R14 ;  /* 0x0000000e000d7308 */ /* 0x0000660000001400 */
[----:B------:R-:W-:-:S13]  /*0f70*/  ISETP.GT.U32.AND P0, PT, R0, 0x727fffff, PT ;  /* 0x727fffff0000780c */ /* 0x000fda0003f04070 */
[----:B0-----:R-:W-:Y:S05]  /*0f80*/  @!P0 BRA `(.L_x_437) ;  /* 0x0000000000108947 */ /* 0x001fea0003800000 */
[----:B------:R-:W-:Y:S02]  /*0f90*/  MOV R0, R14 ;  /* 0x0000000e00007202 */ /* 0x000fe40000000f00 */
[----:B------:R-:W-:-:S07]  /*0fa0*/  MOV R12, 0xfc0 ;  /* 0x00000fc0000c7802 */ /* 0x000fce0000000f00 */
[----:B-1----:R-:W-:Y:S05]  /*0fb0*/  CALL.REL.NOINC `($__internal_0_$__cuda_sm20_sqrt_rn_f32_slowpath) ;  /* 0x0000000800b07944 */ /* 0x002fea0003c00000 */
[----:B------:R-:W-:Y:S05]  /*0fc0*/  BRA `(.L_x_438) ;  /* 0x0000000000107947 */ /* 0x000fea0003800000 */
.L_x_437:
[----:B-1----:R-:W-:Y:S01]  /*0fd0*/  FMUL.FTZ R15, R14, R13 ;  /* 0x0000000d0e0f7220 */ /* 0x002fe20000410000 */
[----:B------:R-:W-:-:S03]  /*0fe0*/  FMUL.FTZ R12, R13, 0.5 ;  /* 0x3f0000000d0c7820 */ /* 0x000fc60000410000 */
[----:B------:R-:W-:-:S04]  /*0ff0*/  FFMA R0, -R15, R15, R14 ;  /* 0x0000000f0f007223 */ /* 0x000fc8000000010e */
[----:B------:R-:W-:-:S07]  /*1000*/  FFMA R15, R0, R12, R15 ;  /* 0x0000000c000f7223 */ /* 0x000fce000000000f */
.L_x_438:
[----:B------:R-:W-:Y:S05]  /*1010*/  BSYNC.RECONVERGENT B0 ;  /* 0x0000000000007941 */ /* 0x000fea0003800200 */
.L_x_436:
[----:B------:R-:W2:Y:S04]  /*1020*/  LDG.E R13, desc[UR14][R2.64+0x4] ;  /* 0x0000040e020d7981 */ /* 0x000ea8000c1e1900 */
[----:B------:R-:W3:Y:S01]  /*1030*/  LDG.E R0, desc[UR14][R4.64+0x4] ;  /* 0x0000040e04007981 */ /* 0x000ee2000c1e1900 */
[CC--:B------:R-:W-:Y:S01]  /*1040*/  FSETP.GEU.AND P0, PT, R15.reuse, R7.reuse, PT ;  /* 0x000000070f00720b */ /* 0x0c0fe20003f0e000 */
[----:B------:R-:W-:Y:S01]  /*1050*/  BSSY.RECONVERGENT B0, `(.L_x_439) ;  /* 0x0000014000007945 */ /* 0x000fe20003800200 */
[C---:B------:R-:W-:Y:S02]  /*1060*/  IADD3 R19, PT, PT, R6.reuse, 0x1, RZ ;  /* 0x0000000106137810 */ /* 0x040fe40007ffe0ff */
        /* <DEDUP_REMOVED lines=14> */
.L_x_440:
[----:B------:R-:W-:Y:S01]  /*1150*/  FMUL.FTZ R15, R12, R13 ;  /* 0x0000000d0c0f7220 */ /* 0x000fe20000410000 */
[----:B------:R-:W-:-:S03]  /*1160*/  FMUL.FTZ R11, R13, 0.5 ;  /* 0x3f0000000d0b7820 */ /* 0x000fc60000410000 */
[----:B------:R-:W-:-:S04]  /*1170*/  FFMA R0, -R15, R15, R12 ;  /* 0x0000000f0f007223 */ /* 0x000fc8000000010c */
[----:B------:R-:W-:-:S07]  /*1180*/  FFMA R15, R0, R11, R15 ;  /* 0x0000000b000f7223 */ /* 0x000fce000000000f */
.L_x_441:
[----:B------:R-:W-:Y:S05]  /*1190*/  BSYNC.RECONVERGENT B0 ;  /* 0x0000000000007941 */ /* 0x000fea0003800200 */
.L_x_439:
[----:B------:R-:W2:Y:S04]  /*11a0*/  LDG.E R11, desc[UR14][R2.64+0x8] ;  /* 0x0000080e020b7981 */ /* 0x000ea8000c1e1900 */
[----:B------:R-:W3:Y:S01]  /*11b0*/  LDG.E R0, desc[UR14][R4.64+0x8] ;  /* 0x0000080e04007981 */ /* 0x000ee2000c1e1900 */
[-C--:B------:R-:W-:Y:S01]  /*11c0*/  FSETP.GEU.AND P0, PT, R15, R7.reuse, PT ;  /* 0x000000070f00720b */ /* 0x080fe20003f0e000 */
[----:B------:R-:W-:Y:S03]  /*11d0*/  BSSY.RECONVERGENT B0, `(.L_x_442) ;  /* 0x0000014000007945 */ /* 0x000fe60003800200 */
[----:B------:R-:W-:Y:S02]  /*11e0*/  SEL R19, R19, R20, !P0 ;  /* 0x0000001413137207 */ /* 0x000fe40004000000 */
[----:B------:R-:W-:-:S02]  /*11f0*/  FSEL R7, R15, R7, !P0 ;  /* 0x000000070f077208 */ /* 0x000fc40004000000 */
[----:B------:R-:W-:Y:S01]  /*1200*/  IADD3 R20, PT, PT, R6, 0x2, RZ ;  /* 0x0000000206147810 */ /* 0x000fe20007ffe0ff */
        /* <DEDUP_REMOVED lines=12> */
.L_x_443:
[----:B------:R-:W-:Y:S01]  /*12d0*/  FMUL.FTZ R15, R12, R11 ;  /* 0x0000000b0c0f7220 */ /* 0x000fe20000410000 */
[----:B------:R-:W-:-:S03]  /*12e0*/  FMUL.FTZ R11, R11, 0.5 ;  /* 0x3f0000000b0b7820 */ /* 0x000fc60000410000 */
[----:B------:R-:W-:-:S04]  /*12f0*/  FFMA R0, -R15, R15, R12 ;  /* 0x0000000f0f007223 */ /* 0x000fc8000000010c */
[----:B------:R-:W-:-:S07]  /*1300*/  FFMA R15, R0, R11, R15 ;  /* 0x0000000b000f7223 */ /* 0x000fce000000000f */
.L_x_444:
[----:B------:R-:W-:Y:S05]  /*1310*/  BSYNC.RECONVERGENT B0 ;  /* 0x0000000000007941 */ /* 0x000fea0003800200 */
.L_x_442:
[----:B------:R-:W2:Y:S04]  /*1320*/  LDG.E R3, desc[UR14][R2.64+0xc] ;  /* 0x00000c0e02037981 */ /* 0x000ea8000c1e1900 */
[----:B------:R-:W3:Y:S01]  /*1330*/  LDG.E R4, desc[UR14][R4.64+0xc] ;  /* 0x00000c0e04047981 */ /* 0x000ee2000c1e1900 */
[C---:B------:R-:W-:Y:S01]  /*1340*/  FSETP.GEU.AND P0, PT, R15.reuse, R7, PT ;  /* 0x000000070f00720b */ /* 0x040fe20003f0e000 */
[----:B------:R-:W-:Y:S03]  /*1350*/  BSSY.RECONVERGENT B0, `(.L_x_445) ;  /* 0x0000014000007945 */ /* 0x000fe60003800200 */
[----:B------:R-:W-:Y:S02]  /*1360*/  SEL R19, R20, R19, !P0 ;  /* 0x0000001314137207 */ /* 0x000fe40004000000 */
[----:B------:R-:W-:Y:S01]  /*1370*/  FSEL R20, R15, R7, !P0 ;  /* 0x000000070f147208 */ /* 0x000fe20004000000 */
[----:B--2---:R-:W-:Y:S01]  /*1380*/  FADD R11, -R8, R3 ;  /* 0x00000003080b7221 */ /* 0x004fe20000000100 */
[----:B---3--:R-:W-:-:S03]  /*1390*/  FADD R0, -R9, R4 ;  /* 0x0000000409007221 */ /* 0x008fc60000000100 */
[----:B------:R-:W-:Y:S01]  /*13a0*/  FMUL R11, R11, R11 ;  /* 0x0000000b0b0b7220 */ /* 0x000fe20000400000 */
[----:B------:R-:W-:-:S03]  /*13b0*/  IADD3 R4, PT, PT, R6, 0x3, RZ ;  /* 0x0000000306047810 */ /* 0x000fc60007ffe0ff */
        /* <DEDUP_REMOVED lines=9> */
.L_x_446:
[----:B------:R-:W-:Y:S01]  /*1450*/  FMUL.FTZ R15, R12, R11 ;  /* 0x0000000b0c0f7220 */ /* 0x000fe20000410000 */
[----:B------:R-:W-:-:S03]  /*1460*/  FMUL.FTZ R2, R11, 0.5 ;  /* 0x3f0000000b027820 */ /* 0x000fc60000410000 */
[----:B------:R-:W-:-:S04]  /*1470*/  FFMA R0, -R15, R15, R12 ;  /* 0x0000000f0f007223 */ /* 0x000fc8000000010c */
[----:B------:R-:W-:-:S07]  /*1480*/  FFMA R15, R0, R2, R15 ;  /* 0x00000002000f7223 */ /* 0x000fce000000000f */
.L_x_447:
[----:B------:R-:W-:Y:S05]  /*1490*/  BSYNC.RECONVERGENT B0 ;  /* 0x0000000000007941 */ /* 0x000fea0003800200 */
.L_x_445:
[CC--:B------:R-:W-:Y:S02]  /*14a0*/  FSETP.GEU.AND P0, PT, R15.reuse, R20.reuse, PT ;  /* 0x000000140f00720b */ /* 0x0c0fe40003f0e000 */
[----:B------:R-:W-:Y:S02]  /*14b0*/  IADD3 R6, PT, PT, R6, 0x4, RZ ;  /* 0x0000000406067810 */ /* 0x000fe40007ffe0ff */
[----:B------:R-:W-:Y:S02]  /*14c0*/  SEL R11, R4, R19, !P0 ;  /* 0x00000013040b7207 */ /* 0x000fe40004000000 */
[----:B------:R-:W-:-:S07]  /*14d0*/  FSEL R7, R15, R20, !P0 ;  /* 0x000000140f077208 */ /* 0x000fce0004000000 */
.L_x_435:
[----:B------:R-:W-:-:S09]  /*14e0*/  UISETP.NE.AND UP0, UPT, UR4, URZ, UPT ;  /* 0x000000ff0400728c */ /* 0x000fd2000bf05270 */
[----:B------:R-:W-:Y:S05]  /*14f0*/  BRA.U !UP0, `(.L_x_408) ;  /* 0x0000000508507547 */ /* 0x000fea000b800000 */
[----:B------:R-:W-:-:S09]  /*1500*/  UISETP.NE.AND UP0, UPT, UR4, 0x1, UPT ;  /* 0x000000010400788c */ /* 0x000fd2000bf05270 */
        /* <DEDUP_REMOVED lines=20> */
.L_x_450:
[----:B-1----:R-:W-:Y:S01]  /*1650*/  FMUL.FTZ R15, R14, R13 ;  /* 0x0000000d0e0f7220 */ /* 0x002fe20000410000 */
[----:B------:R-:W-:-:S03]  /*1660*/  FMUL.FTZ R12, R13, 0.5 ;  /* 0x3f0000000d0c7820 */ /* 0x000fc60000410000 */
[----:B------:R-:W-:-:S04]  /*1670*/  FFMA R0, -R15, R15, R14 ;  /* 0x0000000f0f007223 */ /* 0x000fc8000000010e */
[----:B------:R-:W-:-:S07]  /*1680*/  FFMA R15, R0, R12, R15 ;  /* 0x0000000c000f7223 */ /* 0x000fce000000000f */
.L_x_451:
[----:B------:R-:W-:Y:S05]  /*1690*/  BSYNC.RECONVERGENT B0 ;  /* 0x0000000000007941 */ /* 0x000fea0003800200 */
.L_x_449:
        /* <DEDUP_REMOVED lines=19> */
.L_x_453:
[----:B------:R-:W-:Y:S01]  /*17d0*/  FMUL.FTZ R15, R12, R13 ;  /* 0x0000000d0c0f7220 */ /* 0x000fe20000410000 */
[----:B------:R-:W-:-:S03]  /*17e0*/  FMUL.FTZ R2, R13, 0.5 ;  /* 0x3f0000000d027820 */ /* 0x000fc60000410000 */
[----:B------:R-:W-:-:S04]  /*17f0*/  FFMA R0, -R15, R15, R12 ;  /* 0x0000000f0f007223 */ /* 0x000fc8000000010c */
[----:B------:R-:W-:-:S07]  /*1800*/  FFMA R15, R0, R2, R15 ;  /* 0x00000002000f7223 */ /* 0x000fce000000000f */
.L_x_454:
[----:B------:R-:W-:Y:S05]  /*1810*/  BSYNC.RECONVERGENT B0 ;  /* 0x0000000000007941 */ /* 0x000fea0003800200 */
.L_x_452:
[CC--:B------:R-:W-:Y:S02]  /*1820*/  FSETP.GEU.AND P0, PT, R15.reuse, R20.reuse, PT ;  /* 0x000000140f00720b */ /* 0x0c0fe40003f0e000 */
[----:B------:R-:W-:Y:S02]  /*1830*/  IADD3 R6, PT, PT, R6, 0x2, RZ ;  /* 0x0000000206067810 */ /* 0x000fe40007ffe0ff */
[----:B------:R-:W-:Y:S02]  /*1840*/  SEL R11, R22, R11, !P0 ;  /* 0x0000000b160b7207 */ /* 0x000fe40004000000 */
[----:B------:R-:W-:-:S07]  /*1850*/  FSEL R7, R15, R20, !P0 ;  /* 0x000000140f077208 */ /* 0x000fce0004000000 */
.L_x_448:
[----:B------:R-:W0:Y:S02]  /*1860*/  LDCU UR5, c[0x0][0x3a8] ;  /* 0x00007500ff0577ac */ /* 0x000e240008000800 */
[----:B0-----:R-:W-:-:S04]  /*1870*/  ULOP3.LUT UR5, UR5, 0x1, URZ, 0xc0, !UPT ;  /* 0x0000000105057892 */ /* 0x001fc8000f8ec0ff */
[----:B------:R-:W-:-:S09]  /*1880*/  UISETP.NE.U32.AND UP0, UPT, UR5, 0x1, UPT ;  /* 0x000000010500788c */ /* 0x000fd2000bf05070 */
[----:B------:R-:W-:Y:S05]  /*1890*/  BRA.U UP0, `(.L_x_408) ;  /* 0x0000000100687547 */ /* 0x000fea000b800000 */
[----:B------:R-:W0:Y:S08]  /*18a0*/  LDC.64 R4, c[0x0][0x3a0] ;  /* 0x0000e800ff047b82 */ /* 0x000e300000000a00 */
[----:B------:R-:W1:Y:S01]  /*18b0*/  LDC.64 R2, c[0x0][0x390] ;  /* 0x0000e400ff027b82 */ /* 0x000e620000000a00 */
[----:B0-----:R-:W-:-:S06]  /*18c0*/  IMAD.WIDE.U32 R4, R6, 0x4, R4 ;  /* 0x0000000406047825 */ /* 0x001fcc00078e0004 */
[----:B------:R-:W2:Y:S01]  /*18d0*/  LDG.E R5, desc[UR14][R4.64] ;  /* 0x0000000e04057981 */ /* 0x000ea2000c1e1900 */
[----:B-1----:R-:W-:-:S06]  /*18e0*/  IMAD.WIDE.U32 R2, R6, 0x4, R2 ;  /* 0x0000000406027825 */ /* 0x002fcc00078e0002 */
        /* <DEDUP_REMOVED lines=14> */
.L_x_456:
[----:B-1----:R-:W-:Y:S01]  /*19d0*/  FMUL.FTZ R15, R8, R9 ;  /* 0x00000009080f7220 */ /* 0x002fe20000410000 */
[----:B------:R-:W-:-:S03]  /*19e0*/  FMUL.FTZ R2, R9, 0.5 ;  /* 0x3f00000009027820 */ /* 0x000fc60000410000 */
[----:B------:R-:W-:-:S04]  /*19f0*/  FFMA R0, -R15, R15, R8 ;  /* 0x0000000f0f007223 */ /* 0x000fc80000000108 */
[----:B------:R-:W-:-:S07]  /*1a00*/  FFMA R15, R0, R2, R15 ;  /* 0x00000002000f7223 */ /* 0x000fce000000000f */
.L_x_457:
[----:B------:R-:W-:Y:S05]  /*1a10*/  BSYNC.RECONVERGENT B0 ;  /* 0x0000000000007941 */ /* 0x000fea0003800200 */
.L_x_455:
[----:B------:R-:W-:-:S04]  /*1a20*/  FSETP.GEU.AND P0, PT, R15, R7, PT ;  /* 0x000000070f00720b */ /* 0x000fc80003f0e000 */
[----:B------:R-:W-:-:S09]  /*1a30*/  SEL R11, R6, R11, !P0 ;  /* 0x0000000b060b7207 */ /* 0x000fd20004000000 */
.L_x_408:
[----:B------:R-:W0:Y:S02]  /*1a40*/  LDC.64 R2, c[0x0][0x380] ;  /* 0x0000e000ff027b82 */ /* 0x000e240000000a00 */
[----:B0-----:R-:W-:-:S05]  /*1a50*/  IMAD.WIDE R2, R10, 0x4, R2 ;  /* 0x000000040a027825 */ /* 0x001fca00078e0202 */
[----:B------:R-:W-:Y:S01]  /*1a60*/  STG.E desc[UR14][R2.64], R11 ;  /* 0x0000000b02007986 */ /* 0x000fe2000c10190e */
[----:B------:R-:W-:Y:S05]  /*1a70*/  EXIT ;  /* 0x000000000000794d */ /* 0x000fea0003800000 */
        .weak           $__internal_0_$__cuda_sm20_sqrt_rn_f32_slowpath
        .type           $__internal_0_$__cuda_sm20_sqrt_rn_f32_slowpath,@function
        .size           $__internal_0_$__cuda_sm20_sqrt_rn_f32_slowpath,(.L_x_482 - $__internal_0_$__cuda_sm20_sqrt_rn_f32_slowpath)
$__internal_0_$__cuda_sm20_sqrt_rn_f32_slowpath:
[----:B------:R-:W-:-:S13]  /*1a80*/  LOP3.LUT P0, RZ, R0, 0x7fffffff, RZ, 0xc0, !PT ;  /* 0x7fffffff00ff7812 */ /* 0x000fda000780c0ff */
[----:B------:R-:W-:Y:S01]  /*1a90*/  @!P0 MOV R15, R0 ;  /* 0x00000000000f8202 */ /* 0x000fe20000000f00 */
[----:B------:R-:W-:Y:S06]  /*1aa0*/  @!P0 BRA `(.L_x_458) ;  /* 0x0000000000408947 */ /* 0x000fec0003800000 */
[----:B------:R-:W-:-:S13]  /*1ab0*/  FSETP.GEU.FTZ.AND P0, PT, R0, RZ, PT ;  /* 0x000000ff0000720b */ /* 0x000fda0003f1e000 */
[----:B------:R-:W-:Y:S01]  /*1ac0*/  @!P0 MOV R15, 0x7fffffff ;  /* 0x7fffffff000f8802 */ /* 0x000fe20000000f00 */
[----:B------:R-:W-:Y:S06]  /*1ad0*/  @!P0 BRA `(.L_x_458) ;  /* 0x0000000000348947 */ /* 0x000fec0003800000 */
[----:B------:R-:W-:-:S13]  /*1ae0*/  FSETP.GTU.FTZ.AND P0, PT, |R0|, +INF , PT ;  /* 0x7f8000000000780b */ /* 0x000fda0003f1c200 */
[----:B------:R-:W-:Y:S01]  /*1af0*/  @P0 FADD.FTZ R15, R0, 1 ;  /* 0x3f800000000f0421 */ /* 0x000fe20000010000 */
[----:B------:R-:W-:Y:S06]  /*1b00*/  @P0 BRA `(.L_x_458) ;  /* 0x0000000000280947 */ /* 0x000fec0003800000 */
[----:B------:R-:W-:-:S13]  /*1b10*/  FSETP.NEU.FTZ.AND P0, PT, |R0|, +INF , PT ;  /* 0x7f8000000000780b */ /* 0x000fda0003f1d200 */
[----:B------:R-:W-:-:S04]  /*1b20*/  @P0 FFMA R16, R0, 1.84467440737095516160e+19, RZ ;  /* 0x5f80000000100823 */ /* 0x000fc800000000ff */
[----:B------:R-:W0:Y:S02]  /*1b30*/  @P0 MUFU.RSQ R17, R16 ;  /* 0x0000001000110308 */ /* 0x000e240000001400 */
[----:B0-----:R-:W-:Y:S01]  /*1b40*/  @P0 FMUL.FTZ R13, R16, R17 ;  /* 0x00000011100d0220 */ /* 0x001fe20000410000 */
[----:B------:R-:W-:-:S03]  /*1b50*/  @P0 FMUL.FTZ R14, R17, 0.5 ;  /* 0x3f000000110e0820 */ /* 0x000fc60000410000 */
[----:B------:R-:W-:-:S04]  /*1b60*/  @P0 FADD.FTZ R15, -R13, -RZ ;  /* 0x800000ff0d0f0221 */ /* 0x000fc80000010100 */
[----:B------:R-:W-:Y:S01]  /*1b70*/  @P0 FFMA R18, R13, R15, R16 ;  /* 0x0000000f0d120223 */ /* 0x000fe20000000010 */
[----:B------:R-:W-:-:S03]  /*1b80*/  @!P0 MOV R15, R0 ;  /* 0x00000000000f8202 */ /* 0x000fc60000000f00 */
[----:B------:R-:W-:-:S04]  /*1b90*/  @P0 FFMA R14, R18, R14, R13 ;  /* 0x0000000e120e0223 */ /* 0x000fc8000000000d */
[----:B------:R-:W-:-:S07]  /*1ba0*/  @P0 FMUL.FTZ R15, R14, 2.3283064365386962891e-10 ;  /* 0x2f8000000e0f0820 */ /* 0x000fce0000410000 */
.L_x_458:
[----:B------:R-:W-:-:S04]  /*1bb0*/  HFMA2 R13, -RZ, RZ, 0, 0 ;  /* 0x00000000ff0d7431 */ /* 0x000fc800000001ff */
[----:B------:R-:W-:Y:S05]  /*1bc0*/  RET.REL.NODEC R12 `(_Z11mapFunctionPiPfS0_S0_S0_i) ;  /* 0xffffffe40c0c7950 */ /* 0x000fea0003c3ffff */
.L_x_459:
        /* <DEDUP_REMOVED lines=11> */
.L_x_482:


//--------------------- .text._Z22generate_normal_kernelP17curandStateXORWOWPfS1_ --------------------------
	.section	.text._Z22generate_normal_kernelP17curandStateXORWOWPfS1_,"ax",@progbits
	.align	128
        .global         _Z22generate_normal_kernelP17curandStateXORWOWPfS1_
        .type           _Z22generate_normal_kernelP17curandStateXORWOWPfS1_,@function
        .size           _Z22generate_normal_kernelP17curandStateXORWOWPfS1_,(.L_x_483 - _Z22generate_normal_kernelP17curandStateXORWOWPfS1_)
        .other          _Z22generate_normal_kernelP17curandStateXORWOWPfS1_,@"STO_CUDA_ENTRY STV_DEFAULT"
_Z22generate_normal_kernelP17curandStateXORWOWPfS1_:
.text._Z22generate_normal_kernelP17curandStateXORWOWPfS1_:
[----:B------:R-:W-:Y:S01]  /*0000*/  LDC R1, c[0x0][0x37c] ;  /* 0x0000df00ff017b82 */ /* 0x000fe20000000800 */
[----:B------:R-:W0:Y:S07]  /*0010*/  S2R R14, SR_TID.X ;  /* 0x00000000000e7919 */ /* 0x000e2e0000002100 */
[----:B------:R-:W0:Y:S01]  /*0020*/  S2UR UR6, SR_CTAID.X ;  /* 0x00000000000679c3 */ /* 0x000e220000002500 */
[----:B------:R-:W1:Y:S07]  /*0030*/  LDCU.64 UR4, c[0x0][0x358] ;  /* 0x00006b00ff0477ac */ /* 0x000e6e0008000a00 */
[----:B------:R-:W0:Y:S08]  /*0040*/  LDC R5, c[0x0][0x360] ;  /* 0x0000d800ff057b82 */ /* 0x000e300000000800 */
[----:B------:R-:W2:Y:S01]  /*0050*/  LDC.64 R2, c[0x0][0x380] ;  /* 0x0000e000ff027b82 */ /* 0x000ea20000000a00 */
[----:B0-----:R-:W-:-:S04]  /*0060*/  IMAD R14, R5, UR6, R14 ;  /* 0x00000006050e7c24 */ /* 0x001fc8000f8e020e */
[----:B--2---:R-:W-:-:S05]  /*0070*/  IMAD.WIDE R2, R14, 0x30, R2 ;  /* 0x000000300e027825 */ /* 0x004fca00078e0202 */
[----:B-1----:R-:W2:Y:S04]  /*0080*/  LDG.E.64 R20, desc[UR4][R2.64+0x18] ;  /* 0x0000180402147981 */ /* 0x002ea8000c1e1b00 */
[----:B------:R0:W5:Y:S04]  /*0090*/  LDG.E.64 R4, desc[UR4][R2.64+0x28] ;  /* 0x0000280402047981 */ /* 0x000168000c1e1b00 */
[----:B------:R0:W5:Y:S04]  /*00a0*/  LDG.E.64 R10, desc[UR4][R2.64] ;  /* 0x00000004020a7981 */ /* 0x000168000c1e1b00 */
[----:B------:R0:W5:Y:S04]  /*00b0*/  LDG.E.64 R8, desc[UR4][R2.64+0x8] ;  /* 0x0000080402087981 */ /* 0x000168000c1e1b00 */
[----:B------:R0:W5:Y:S01]  /*00c0*/  LDG.E.64 R6, desc[UR4][R2.64+0x10] ;  /* 0x0000100402067981 */ /* 0x000162000c1e1b00 */
[----:B------:R-:W-:Y:S01]  /*00d0*/  BSSY.RECONVERGENT B0, `(.L_x_460) ;  /* 0x000004e000007945 */ /* 0x000fe20003800200 */
[----:B--2---:R-:W-:-:S13]  /*00e0*/  ISETP.NE.AND P0, PT, R20, 0x1, PT ;  /* 0x000000011400780c */ /* 0x004fda0003f05270 */
[----:B0-----:R-:W-:Y:S05]  /*00f0*/  @!P0 BRA `(.L_x_461) ;  /* 0x0000000400108947 */ /* 0x001fea0003800000 */
[----:B-----5:R-:W-:Y:S01]  /*0100*/  SHF.R.U32.HI R0, RZ, 0x2, R11 ;  /* 0x00000002ff007819 */ /* 0x020fe2000001160b */
[----:B------:R-:W-:Y:S01]  /*0110*/  BSSY.RECONVERGENT B1, `(.L_x_462) ;  /* 0x000003c000017945 */ /* 0x000fe20003800200 */
[----:B------:R-:W-:Y:S02]  /*0120*/  SHF.L.U32 R12, R7, 0x4, RZ ;  /* 0x00000004070c7819 */ /* 0x000fe400000006ff */
[----:B------:R-:W-:-:S05]  /*0130*/  LOP3.LUT R0, R0, R11, RZ, 0x3c, !PT ;  /* 0x0000000b00007212 */ /* 0x000fca00078e3cff */
[----:B------:R-:W-:-:S05]  /*0140*/  IMAD.SHL.U32 R11, R0, 0x2, RZ ;  /* 0x00000002000b7824 */ /* 0x000fca00078e00ff */
[----:B------:R-:W-:Y:S01]  /*0150*/  LOP3.LUT R11, R7, R12, R11, 0x96, !PT ;  /* 0x0000000c070b7212 */ /* 0x000fe200078e960b */
[----:B------:R-:W-:-:S03]  /*0160*/  IMAD.MOV.U32 R12, RZ, RZ, 0x3e055027 ;  /* 0x3e055027ff0c7424 */ /* 0x000fc600078e00ff */
[----:B------:R-:W-:Y:S01]  /*0170*/  LOP3.LUT R17, R11, R0, RZ, 0x3c, !PT ;  /* 0x000000000b117212 */ /* 0x000fe200078e3cff */
[----:B------:R-:W-:-:S03]  /*0180*/  HFMA2 R11, -RZ, RZ, 0.1171875, 0 ;  /* 0x2f800000ff0b7431 */ /* 0x000fc600000001ff */
[C---:B------:R-:W-:Y:S02]  /*0190*/  IADD3 R0, PT, PT, R10.reuse, 0x587c5, R17 ;  /* 0x000587c50a007810 */ /* 0x040fe40007ffe011 */
[----:B------:R-:W-:Y:S02]  /*01a0*/  IADD3 R10, PT, PT, R10, 0xb0f8a, RZ ;  /* 0x000b0f8a0a0a7810 */ /* 0x000fe40007ffe0ff */
[----:B------:R-:W-:-:S05]  /*01b0*/  I2FP.F32.U32 R0, R0 ;  /* 0x0000000000007245 */ /* 0x000fca0000201000 */
[----:B------:R-:W-:-:S05]  /*01c0*/  FFMA R0, R0, R11, 1.1641532182693481445e-10 ;  /* 0x2f00000000007423 */ /* 0x000fca000000000b */
[----:B------:R-:W-:-:S13]  /*01d0*/  FSETP.GEU.AND P0, PT, R0, 1.175494350822287508e-38, PT ;  /* 0x008000000000780b */ /* 0x000fda0003f0e000 */
[----:B------:R-:W-:-:S04]  /*01e0*/  @!P0 FMUL R0, R0, 8388608 ;  /* 0x4b00000000008820 */ /* 0x000fc80000400000 */
[----:B------:R-:W-:-:S05]  /*01f0*/  VIADD R11, R0, 0xc0d55555 ;  /* 0xc0d55555000b7836 */ /* 0x000fca0000000000 */
[----:B------:R-:W-:-:S04]  /*0200*/  LOP3.LUT R13, R11, 0xff800000, RZ, 0xc0, !PT ;  /* 0xff8000000b0d7812 */ /* 0x000fc800078ec0ff */
[----:B------:R-:W-:-:S05]  /*0210*/  IADD3 R11, PT, PT, R0, -R13, RZ ;  /* 0x8000000d000b7210 */ /* 0x000fca0007ffe0ff */
[----:B------:R-:W-:Y:S01]  /*0220*/  FADD R15, R11, -1 ;  /* 0xbf8000000b0f7421 */ /* 0x000fe20000000000 */
[----:B------:R-:W-:Y:S02]  /*0230*/  FSEL R11, RZ, -23, P0 ;  /* 0xc1b80000ff0b7808 */ /* 0x000fe40000000000 */
[----:B------:R-:W-:Y:S01]  /*0240*/  ISETP.GT.U32.AND P0, PT, R0, 0x7f7fffff, PT ;  /* 0x7f7fffff0000780c */ /* 0x000fe20003f04070 */
[----:B------:R-:W-:-:S04]  /*0250*/  FFMA R12, R15, -R12, 0.14084610342979431152 ;  /* 0x3e1039f60f0c7423 */ /* 0x000fc8000000080c */
[----:B------:R-:W-:-:S04]  /*0260*/  FFMA R12, R15, R12, -0.12148627638816833496 ;  /* 0xbdf8cdcc0f0c7423 */ /* 0x000fc8000000000c */
[----:B------:R-:W-:-:S04]  /*0270*/  FFMA R12, R15, R12, 0.13980610668659210205 ;  /* 0x3e0f29550f0c7423 */ /* 0x000fc8000000000c */
[----:B------:R-:W-:-:S04]  /*0280*/  FFMA R12, R15, R12, -0.16684235632419586182 ;  /* 0xbe2ad8b90f0c7423 */ /* 0x000fc8000000000c */
[----:B------:R-:W-:-:S04]  /*0290*/  FFMA R12, R15, R12, 0.20012299716472625732 ;  /* 0x3e4ced0b0f0c7423 */ /* 0x000fc8000000000c */
[----:B------:R-:W-:-:S04]  /*02a0*/  FFMA R12, R15, R12, -0.24999669194221496582 ;  /* 0xbe7fff220f0c7423 */ /* 0x000fc8000000000c */
[----:B------:R-:W-:-:S04]  /*02b0*/  FFMA R12, R15, R12, 0.33333182334899902344 ;  /* 0x3eaaaa780f0c7423 */ /* 0x000fc8000000000c */
[C---:B------:R-:W-:Y:S01]  /*02c0*/  FFMA R16, R15.reuse, R12, -0.5 ;  /* 0xbf0000000f107423 */ /* 0x040fe2000000000c */
[----:B------:R-:W-:Y:S02]  /*02d0*/  I2FP.F32.S32 R12, R13 ;  /* 0x0000000d000c7245 */ /* 0x000fe40000201400 */
[----:B------:R-:W-:Y:S01]  /*02e0*/  MOV R13, 0x7f800000 ;  /* 0x7f800000000d7802 */ /* 0x000fe20000000f00 */
[C---:B------:R-:W-:Y:S02]  /*02f0*/  FMUL R16, R15.reuse, R16 ;  /* 0x000000100f107220 */ /* 0x040fe40000400000 */
[----:B------:R-:W-:Y:S01]  /*0300*/  FFMA R12, R12, 1.1920928955078125e-07, R11 ;  /* 0x340000000c0c7823 */ /* 0x000fe2000000000b */
[----:B------:R-:W-:Y:S01]  /*0310*/  SHF.R.U32.HI R11, RZ, 0x2, R8 ;  /* 0x00000002ff0b7819 */ /* 0x000fe20000011608 */
[----:B------:R-:W-:-:S03]  /*0320*/  FFMA R15, R15, R16, R15 ;  /* 0x000000100f0f7223 */ /* 0x000fc6000000000f */
[----:B------:R-:W-:Y:S01]  /*0330*/  LOP3.LUT R11, R11, R8, RZ, 0x3c, !PT ;  /* 0x000000080b0b7212 */ /* 0x000fe200078e3cff */
[----:B------:R-:W-:Y:S01]  /*0340*/  FFMA R15, R12, 0.69314718246459960938, R15 ;  /* 0x3f3172180c0f7823 */ /* 0x000fe2000000000f */
[C---:B------:R-:W-:Y:S01]  /*0350*/  @P0 FFMA R15, R0.reuse, R13, +INF ;  /* 0x7f800000000f0423 */ /* 0x040fe2000000000d */
[----:B------:R-:W-:Y:S01]  /*0360*/  IMAD.SHL.U32 R8, R17, 0x10, RZ ;  /* 0x0000001011087824 */ /* 0x000fe200078e00ff */
[----:B------:R-:W-:Y:S02]  /*0370*/  SHF.L.U32 R12, R11, 0x1, RZ ;  /* 0x000000010b0c7819 */ /* 0x000fe400000006ff */
[----:B------:R-:W-:Y:S01]  /*0380*/  FMUL R15, R15, -2 ;  /* 0xc00000000f0f7820 */ /* 0x000fe20000400000 */
[----:B------:R-:W-:Y:S02]  /*0390*/  FSETP.NEU.AND P0, PT, R0, RZ, PT ;  /* 0x000000ff0000720b */ /* 0x000fe40003f0d000 */
[----:B------:R-:W-:Y:S01]  /*03a0*/  LOP3.LUT R8, R11, R12, R8, 0x96, !PT ;  /* 0x0000000c0b087212 */ /* 0x000fe200078e9608 */
[----:B------:R-:W-:Y:S01]  /*03b0*/  HFMA2 R11, -RZ, RZ, 0.1495361328125, 0.0004794597625732421875 ;  /* 0x30c90fdbff0b7431 */ /* 0x000fe200000001ff */
[----:B------:R-:W-:-:S02]  /*03c0*/  FSEL R12, R15, +INF , P0 ;  /* 0x7f8000000f0c7808 */ /* 0x000fc40000000000 */
[----:B------:R-:W-:Y:S02]  /*03d0*/  LOP3.LUT R19, R8, R17, RZ, 0x3c, !PT ;  /* 0x0000001108137212 */ /* 0x000fe400078e3cff */
[----:B------:R-:W-:Y:S01]  /*03e0*/  IADD3 R8, PT, PT, R12, -0xd000000, RZ ;  /* 0xf30000000c087810 */ /* 0x000fe20007ffe0ff */
[----:B------:R0:W1:Y:S02]  /*03f0*/  MUFU.RSQ R13, R12 ;  /* 0x0000000c000d7308 */ /* 0x0000640000001400 */
[----:B------:R-:W-:Y:S01]  /*0400*/  IMAD.IADD R0, R19, 0x1, R10 ;  /* 0x0000000113007824 */ /* 0x000fe200078e020a */
[----:B------:R-:W-:-:S04]  /*0410*/  ISETP.GT.U32.AND P0, PT, R8, 0x727fffff, PT ;  /* 0x727fffff0800780c */ /* 0x000fc80003f04070 */
[----:B------:R-:W-:-:S05]  /*0420*/  I2FP.F32.U32 R0, R0 ;  /* 0x0000000000007245 */ /* 0x000fca0000201000 */
[----:B------:R-:W-:-:S04]  /*0430*/  FFMA R8, R0, R11, 7.314590599882819788e-10 ;  /* 0x30490fdb00087423 */ /* 0x000fc8000000000b */
[----:B0-----:R-:W-:Y:S05]  /*0440*/  @!P0 BRA `(.L_x_463) ;  /* 0x0000000000108947 */ /* 0x001fea0003800000 */
[----:B------:R-:W-:Y:S02]  /*0450*/  MOV R0, R12 ;  /* 0x0000000c00007202 */ /* 0x000fe40000000f00 */
[----:B------:R-:W-:-:S07]  /*0460*/  MOV R22, 0x480 ;  /* 0x0000048000167802 */ /* 0x000fce0000000f00 */
[----:B-1----:R-:W-:Y:S05]  /*0470*/  CALL.REL.NOINC `($__internal_1_$__cuda_sm20_sqrt_rn_f32_slowpath) ;  /* 0x0000000400cc7944 */ /* 0x002fea0003c00000 */
[----:B------:R-:W-:Y:S05]  /*0480*/  BRA `(.L_x_464) ;  /* 0x0000000000107947 */ /* 0x000fea0003800000 */
.L_x_463:
[----:B-1----:R-:W-:Y:S01]  /*0490*/  FMUL.FTZ R15, R12, R13 ;  /* 0x0000000d0c0f7220 */ /* 0x002fe20000410000 */
[----:B------:R-:W-:-:S03]  /*04a0*/  FMUL.FTZ R11, R13, 0.5 ;  /* 0x3f0000000d0b7820 */ /* 0x000fc60000410000 */
[----:B------:R-:W-:-:S04]  /*04b0*/  FFMA R0, -R15, R15, R12 ;  /* 0x0000000f0f007223 */ /* 0x000fc8000000010c */
[----:B------:R-:W-:-:S07]  /*04c0*/  FFMA R15, R0, R11, R15 ;  /* 0x0000000b000f7223 */ /* 0x000fce000000000f */
.L_x_464:
[----:B------:R-:W-:Y:S05]  /*04d0*/  BSYNC.RECONVERGENT B1 ;  /* 0x0000000000017941 */ /* 0x000fea0003800200 */
.L_x_462:
[----:B------:R-:W-:-:S04]  /*04e0*/  FMUL.RZ R11, R8, 0.15915493667125701904 ;  /* 0x3e22f983080b7820 */ /* 0x000fc8000040c000 */
[----:B------:R-:W0:Y:S08]  /*04f0*/  MUFU.SIN R0, R11 ;  /* 0x0000000b00007308 */ /* 0x000e300000000400 */
[----:B------:R-:W1:Y:S01]  /*0500*/  MUFU.COS R8, R11 ;  /* 0x0000000b00087308 */ /* 0x000e620000000000 */
[-C--:B0-----:R-:W-:Y:S01]  /*0510*/  FMUL R25, R0, R15.reuse ;  /* 0x0000000f00197220 */ /* 0x081fe20000400000 */
[----:B-1----:R-:W-:Y:S01]  /*0520*/  FMUL R15, R8, R15 ;  /* 0x0000000f080f7220 */ /* 0x002fe20000400000 */
[----:B------:R-:W-:Y:S06]  /*0530*/  BRA `(.L_x_465) ;  /* 0x00000000001c7947 */ /* 0x000fec0003800000 */
.L_x_461:
[----:B------:R-:W2:Y:S01]  /*0540*/  LDG.E R15, desc[UR4][R2.64+0x20] ;  /* 0x00002004020f7981 */ /* 0x000ea2000c1e1900 */
[----:B-----5:R-:W-:Y:S01]  /*0550*/  IMAD.MOV.U32 R19, RZ, RZ, R7 ;  /* 0x000000ffff137224 */ /* 0x020fe200078e0007 */
[----:B------:R-:W-:Y:S01]  /*0560*/  MOV R17, R6 ;  /* 0x0000000600117202 */ /* 0x000fe20000000f00 */
[----:B------:R-:W-:Y:S01]  /*0570*/  IMAD.MOV.U32 R6, RZ, RZ, R8 ;  /* 0x000000ffff067224 */ /* 0x000fe200078e0008 */
[----:B------:R-:W-:Y:S02]  /*0580*/  MOV R7, R9 ;  /* 0x0000000900077202 */ /* 0x000fe40000000f00 */
[----:B------:R-:W-:Y:S02]  /*0590*/  MOV R9, R11 ;  /* 0x0000000b00097202 */ /* 0x000fe40000000f00 */
[----:B--2---:R-:W-:-:S07]  /*05a0*/  MOV R25, R15 ;  /* 0x0000000f00197202 */ /* 0x004fce0000000f00 */
.L_x_465:
[----:B------:R-:W-:Y:S05]  /*05b0*/  BSYNC.RECONVERGENT B0 ;  /* 0x0000000000007941 */ /* 0x000fea0003800200 */
.L_x_460:
[----:B------:R-:W0:Y:S01]  /*05c0*/  LDC.64 R22, c[0x0][0x388] ;  /* 0x0000e200ff167b82 */ /* 0x000e220000000a00 */
[----:B------:R-:W-:Y:S01]  /*05d0*/  ISETP.NE.AND P0, PT, R20, 0x1, PT ;  /* 0x000000011400780c */ /* 0x000fe20003f05270 */
[----:B------:R-:W-:Y:S01]  /*05e0*/  BSSY.RECONVERGENT B0, `(.L_x_466) ;  /* 0x0000050000007945 */ /* 0x000fe20003800200 */
[----:B------:R-:W-:Y:S02]  /*05f0*/  HFMA2 R20, -RZ, RZ, 0, 0 ;  /* 0x00000000ff147431 */ /* 0x000fe400000001ff */
[----:B------:R-:W-:Y:S01]  /*0600*/  IMAD.MOV.U32 R27, RZ, RZ, R15 ;  /* 0x000000ffff1b7224 */ /* 0x000fe200078e000f */
[----:B------:R-:W-:Y:S01]  /*0610*/  MOV R13, R19 ;  /* 0x00000013000d7202 */ /* 0x000fe20000000f00 */
[----:B------:R-:W-:Y:S01]  /*0620*/  IMAD.MOV.U32 R12, RZ, RZ, R17 ;  /* 0x000000ffff0c7224 */ /* 0x000fe200078e0011 */
[----:B------:R-:W-:Y:S01]  /*0630*/  MOV R11, R7 ;  /* 0x00000007000b7202 */ /* 0x000fe20000000f00 */
[----:B0-----:R-:W-:-:S05]  /*0640*/  IMAD.WIDE R22, R14, 0x4, R22 ;  /* 0x000000040e167825 */ /* 0x001fca00078e0216 */
[----:B------:R0:W-:Y:S01]  /*0650*/  STG.E desc[UR4][R22.64], R25 ;  /* 0x0000001916007986 */ /* 0x0001e2000c101904 */
[----:B------:R-:W-:Y:S05]  /*0660*/  @P0 BRA `(.L_x_467) ;  /* 0x00000004001c0947 */ /* 0x000fea0003800000 */
[----:B------:R-:W-:Y:S01]  /*0670*/  SHF.R.U32.HI R0, RZ, 0x2, R9 ;  /* 0x00000002ff007819 */ /* 0x000fe20000011609 */
[----:B------:R-:W-:Y:S01]  /*0680*/  BSSY.RECONVERGENT B1, `(.L_x_468) ;  /* 0x000003c000017945 */ /* 0x000fe20003800200 */
[----:B------:R-:W-:Y:S02]  /*0690*/  SHF.L.U32 R8, R19, 0x4, RZ ;  /* 0x0000000413087819 */ /* 0x000fe400000006ff */
[----:B------:R-:W-:Y:S02]  /*06a0*/  LOP3.LUT R0, R0, R9, RZ, 0x3c, !PT ;  /* 0x0000000900007212 */ /* 0x000fe400078e3cff */
[----:B------:R-:W-:Y:S02]  /*06b0*/  MOV R16, 0x3e055027 ;  /* 0x3e05502700107802 */ /* 0x000fe40000000f00 */
[----:B------:R-:W-:Y:S01]  /*06c0*/  MOV R13, 0x7f800000 ;  /* 0x7f800000000d7802 */ /* 0x000fe20000000f00 */
[----:B------:R-:W-:-:S05]  /*06d0*/  IMAD.SHL.U32 R9, R0, 0x2, RZ ;  /* 0x0000000200097824 */ /* 0x000fca00078e00ff */
[----:B------:R-:W-:-:S04]  /*06e0*/  LOP3.LUT R9, R19, R8, R9, 0x96, !PT ;  /* 0x0000000813097212 */ /* 0x000fc800078e9609 */
[----:B------:R-:W-:Y:S02]  /*06f0*/  LOP3.LUT R12, R9, R0, RZ, 0x3c, !PT ;  /* 0x00000000090c7212 */ /* 0x000fe400078e3cff */
[----:B------:R-:W-:Y:S02]  /*0700*/  MOV R9, 0x2f800000 ;  /* 0x2f80000000097802 */ /* 0x000fe40000000f00 */
[C---:B------:R-:W-:Y:S02]  /*0710*/  IADD3 R0, PT, PT, R10.reuse, 0x587c5, R12 ;  /* 0x000587c50a007810 */ /* 0x040fe40007ffe00c */
[----:B------:R-:W-:Y:S02]  /*0720*/  IADD3 R10, PT, PT, R10, 0xb0f8a, RZ ;  /* 0x000b0f8a0a0a7810 */ /* 0x000fe40007ffe0ff */
[----:B------:R-:W-:-:S05]  /*0730*/  I2FP.F32.U32 R0, R0 ;  /* 0x0000000000007245 */ /* 0x000fca0000201000 */
[----:B------:R-:W-:-:S05]  /*0740*/  FFMA R0, R0, R9, 1.1641532182693481445e-10 ;  /* 0x2f00000000007423 */ /* 0x000fca0000000009 */
[----:B------:R-:W-:-:S13]  /*0750*/  FSETP.GEU.AND P0, PT, R0, 1.175494350822287508e-38, PT ;  /* 0x008000000000780b */ /* 0x000fda0003f0e000 */
[----:B------:R-:W-:-:S05]  /*0760*/  @!P0 FMUL R0, R0, 8388608 ;  /* 0x4b00000000008820 */ /* 0x000fca0000400000 */
[----:B------:R-:W-:-:S04]  /*0770*/  IADD3 R8, PT, PT, R0, -0x3f2aaaab, RZ ;  /* 0xc0d5555500087810 */ /* 0x000fc80007ffe0ff */
[----:B------:R-:W-:-:S05]  /*0780*/  LOP3.LUT R9, R8, 0xff800000, RZ, 0xc0, !PT ;  /* 0xff80000008097812 */ /* 0x000fca00078ec0ff */
[----:B------:R-:W-:Y:S01]  /*0790*/  IMAD.IADD R8, R0, 0x1, -R9 ;  /* 0x0000000100087824 */ /* 0x000fe200078e0a09 */
[----:B------:R-:W-:-:S03]  /*07a0*/  I2FP.F32.S32 R9, R9 ;  /* 0x0000000900097245 */ /* 0x000fc60000201400 */
[----:B------:R-:W-:-:S04]  /*07b0*/  FADD R11, R8, -1 ;  /* 0xbf800000080b7421 */ /* 0x000fc80000000000 */
        /* <DEDUP_REMOVED lines=8> */
[----:B------:R-:W-:Y:S02]  /*0840*/  FSEL R8, RZ, -23, P0 ;  /* 0xc1b80000ff087808 */ /* 0x000fe40000000000 */
[----:B------:R-:W-:Y:S01]  /*0850*/  ISETP.GT.U32.AND P0, PT, R0, 0x7f7fffff, PT ;  /* 0x7f7fffff0000780c */ /* 0x000fe20003f04070 */
[----:B------:R-:W-:Y:S02]  /*0860*/  FMUL R16, R11, R16 ;  /* 0x000000100b107220 */ /* 0x000fe40000400000 */
[----:B------:R-:W-:Y:S01]  /*0870*/  FFMA R8, R9, 1.1920928955078125e-07, R8 ;  /* 0x3400000009087823 */ /* 0x000fe20000000008 */
[----:B------:R-:W-:Y:S01]  /*0880*/  SHF.R.U32.HI R9, RZ, 0x2, R6 ;  /* 0x00000002ff097819 */ /* 0x000fe20000011606 */
[----:B------:R-:W-:-:S03]  /*0890*/  FFMA R11, R11, R16, R11 ;  /* 0x000000100b0b7223 */ /* 0x000fc6000000000b */
[----:B------:R-:W-:Y:S01]  /*08a0*/  LOP3.LUT R9, R9, R6, RZ, 0x3c, !PT ;  /* 0x0000000609097212 */ /* 0x000fe200078e3cff */
[----:B------:R-:W-:Y:S01]  /*08b0*/  FFMA R11, R8, 0.69314718246459960938, R11 ;  /* 0x3f317218080b7823 */ /* 0x000fe2000000000b */
[----:B------:R-:W-:-:S03]  /*08c0*/  SHF.L.U32 R6, R12, 0x4, RZ ;  /* 0x000000040c067819 */ /* 0x000fc600000006ff */
[C---:B------:R-:W-:Y:S01]  /*08d0*/  @P0 FFMA R11, R0.reuse, R13, +INF ;  /* 0x7f800000000b0423 */ /* 0x040fe2000000000d */
[----:B------:R-:W-:Y:S01]  /*08e0*/  FSETP.NEU.AND P0, PT, R0, RZ, PT ;  /* 0x000000ff0000720b */ /* 0x000fe20003f0d000 */
[----:B------:R-:W-:Y:S02]  /*08f0*/  IMAD.SHL.U32 R8, R9, 0x2, RZ ;  /* 0x0000000209087824 */ /* 0x000fe400078e00ff */
[----:B------:R-:W-:-:S03]  /*0900*/  FMUL R11, R11, -2 ;  /* 0xc00000000b0b7820 */ /* 0x000fc60000400000 */
[----:B------:R-:W-:Y:S02]  /*0910*/  LOP3.LUT R9, R9, R8, R6, 0x96, !PT ;  /* 0x0000000809097212 */ /* 0x000fe400078e9606 */
[----:B------:R-:W-:Y:S02]  /*0920*/  FSEL R16, R11, +INF , P0 ;  /* 0x7f8000000b107808 */ /* 0x000fe40000000000 */
[----:B------:R-:W-:Y:S02]  /*0930*/  LOP3.LUT R13, R9, R12, RZ, 0x3c, !PT ;  /* 0x0000000c090d7212 */ /* 0x000fe400078e3cff */
[----:B------:R1:W2:Y:S01]  /*0940*/  MUFU.RSQ R9, R16 ;  /* 0x0000001000097308 */ /* 0x0002a20000001400 */
[----:B------:R-:W-:Y:S01]  /*0950*/  VIADD R6, R16, 0xf3000000 ;  /* 0xf300000010067836 */ /* 0x000fe20000000000 */
[----:B------:R-:W-:Y:S02]  /*0960*/  IADD3 R0, PT, PT, R10, R13, RZ ;  /* 0x0000000d0a007210 */ /* 0x000fe40007ffe0ff */
[----:B------:R-:W-:-:S02]  /*0970*/  MOV R11, 0x30c90fdb ;  /* 0x30c90fdb000b7802 */ /* 0x000fc40000000f00 */
[----:B------:R-:W-:Y:S02]  /*0980*/  ISETP.GT.U32.AND P0, PT, R6, 0x727fffff, PT ;  /* 0x727fffff0600780c */ /* 0x000fe40003f04070 */
[----:B------:R-:W-:-:S05]  /*0990*/  I2FP.F32.U32 R0, R0 ;  /* 0x0000000000007245 */ /* 0x000fca0000201000 */
[----:B------:R-:W-:-:S06]  /*09a0*/  FFMA R6, R0, R11, 7.314590599882819788e-10 ;  /* 0x30490fdb00067423 */ /* 0x000fcc000000000b */
[----:B-12---:R-:W-:Y:S05]  /*09b0*/  @!P0 BRA `(.L_x_469) ;  /* 0x0000000000108947 */ /* 0x006fea0003800000 */
[----:B------:R-:W-:Y:S01]  /*09c0*/  IMAD.MOV.U32 R0, RZ, RZ, R16 ;  /* 0x000000ffff007224 */ /* 0x000fe200078e0010 */
[----:B0-----:R-:W-:-:S07]  /*09d0*/  MOV R22, 0x9f0 ;  /* 0x000009f000167802 */ /* 0x001fce0000000f00 */
[----:B------:R-:W-:Y:S05]  /*09e0*/  CALL.REL.NOINC `($__internal_1_$__cuda_sm20_sqrt_rn_f32_slowpath) ;  /* 0x0000000000707944 */ /* 0x000fea0003c00000 */
[----:B------:R-:W-:Y:S05]  /*09f0*/  BRA `(.L_x_470) ;  /* 0x0000000000107947 */ /* 0x000fea0003800000 */
.L_x_469:
[----:B------:R-:W-:Y:S01]  /*0a00*/  FMUL.FTZ R15, R16, R9 ;  /* 0x00000009100f7220 */ /* 0x000fe20000410000 */
[----:B------:R-:W-:-:S03]  /*0a10*/  FMUL.FTZ R8, R9, 0.5 ;  /* 0x3f00000009087820 */ /* 0x000fc60000410000 */
[----:B------:R-:W-:-:S04]  /*0a20*/  FFMA R0, -R15, R15, R16 ;  /* 0x0000000f0f007223 */ /* 0x000fc80000000110 */
[----:B------:R-:W-:-:S07]  /*0a30*/  FFMA R15, R0, R8, R15 ;  /* 0x00000008000f7223 */ /* 0x000fce000000000f */
.L_x_470:
[----:B------:R-:W-:Y:S05]  /*0a40*/  BSYNC.RECONVERGENT B1 ;  /* 0x0000000000017941 */ /* 0x000fea0003800200 */
.L_x_468:
[----:B------:R-:W-:Y:S01]  /*0a50*/  FMUL.RZ R8, R6, 0.15915493667125701904 ;  /* 0x3e22f98306087820 */ /* 0x000fe2000040c000 */
[----:B------:R-:W-:Y:S01]  /*0a60*/  HFMA2 R20, -RZ, RZ, 0, 5.9604644775390625e-08 ;  /* 0x00000001ff147431 */ /* 0x000fe200000001ff */
[----:B------:R-:W-:Y:S01]  /*0a70*/  MOV R11, R19 ;  /* 0x00000013000b7202 */ /* 0x000fe20000000f00 */
[----:B------:R-:W-:Y:S01]  /*0a80*/  IMAD.MOV.U32 R9, RZ, RZ, R7 ;  /* 0x000000ffff097224 */ /* 0x000fe200078e0007 */
[----:B------:R-:W1:Y:S08]  /*0a90*/  MUFU.SIN R0, R8 ;  /* 0x0000000800007308 */ /* 0x000e700000000400 */
[----:B------:R-:W2:Y:S01]  /*0aa0*/  MUFU.COS R6, R8 ;  /* 0x0000000800067308 */ /* 0x000ea20000000000 */
[-C--:B-1----:R-:W-:Y:S01]  /*0ab0*/  FMUL R27, R0, R15.reuse ;  /* 0x0000000f001b7220 */ /* 0x082fe20000400000 */
[----:B--2---:R-:W-:Y:S01]  /*0ac0*/  FMUL R15, R6, R15 ;  /* 0x0000000f060f7220 */ /* 0x004fe20000400000 */
[----:B------:R-:W-:-:S07]  /*0ad0*/  MOV R6, R17 ;  /* 0x0000001100067202 */ /* 0x000fce0000000f00 */
.L_x_467:
[----:B------:R-:W-:Y:S05]  /*0ae0*/  BSYNC.RECONVERGENT B0 ;  /* 0x0000000000007941 */ /* 0x000fea0003800200 */
.L_x_466:
[----:B------:R-:W1:Y:S01]  /*0af0*/  LDC.64 R16, c[0x0][0x390] ;  /* 0x0000e400ff107b82 */ /* 0x000e620000000a00 */
[----:B------:R-:W-:Y:S01]  /*0b00*/  MOV R8, R10 ;  /* 0x0000000a00087202 */ /* 0x000fe20000000f00 */
[----:B------:R-:W-:Y:S02]  /*0b10*/  IMAD.MOV.U32 R10, RZ, RZ, R6 ;  /* 0x000000ffff0a7224 */ /* 0x000fe400078e0006 */
[----:B-1----:R-:W-:-:S05]  /*0b20*/  IMAD.WIDE R16, R14, 0x4, R16 ;  /* 0x000000040e107825 */ /* 0x002fca00078e0210 */
[----:B------:R-:W-:Y:S04]  /*0b30*/  STG.E desc[UR4][R16.64], R27 ;  /* 0x0000001b10007986 */ /* 0x000fe8000c101904 */
[----:B------:R-:W-:Y:S04]  /*0b40*/  STG.E.64 desc[UR4][R2.64], R8 ;  /* 0x0000000802007986 */ /* 0x000fe8000c101b04 */
[----:B------:R-:W-:Y:S04]  /*0b50*/  STG.E.64 desc[UR4][R2.64+0x8], R10 ;  /* 0x0000080a02007986 */ /* 0x000fe8000c101b04 */
[----:B------:R-:W-:Y:S04]  /*0b60*/  STG.E.64 desc[UR4][R2.64+0x10], R12 ;  /* 0x0000100c02007986 */ /* 0x000fe8000c101b04 */
[----:B------:R-:W-:Y:S04]  /*0b70*/  STG.E.64 desc[UR4][R2.64+0x18], R20 ;  /* 0x0000181402007986 */ /* 0x000fe8000c101b04 */
[----:B------:R-:W-:Y:S04]  /*0b80*/  STG.E.64 desc[UR4][R2.64+0x28], R4 ;  /* 0x0000280402007986 */ /* 0x000fe8000c101b04 */
[----:B------:R-:W-:Y:S01]  /*0b90*/  STG.E desc[UR4][R2.64+0x20], R15 ;  /* 0x0000200f02007986 */ /* 0x000fe2000c101904 */
[----:B------:R-:W-:Y:S05]  /*0ba0*/  EXIT ;  /* 0x000000000000794d */ /* 0x000fea0003800000 */
        .weak           $__internal_1_$__cuda_sm20_sqrt_rn_f32_slowpath
        .type           $__internal_1_$__cuda_sm20_sqrt_rn_f32_slowpath,@function
        .size           $__internal_1_$__cuda_sm20_sqrt_rn_f32_slowpath,(.L_x_483 - $__internal_1_$__cuda_sm20_sqrt_rn_f32_slowpath)
$__internal_1_$__cuda_sm20_sqrt_rn_f32_slowpath:
        /* <DEDUP_REMOVED lines=16> */
[----:B------:R-:W-:-:S03]  /*0cb0*/  @!P0 IMAD.MOV.U32 R11, RZ, RZ, R0 ;  /* 0x000000ffff0b8224 */ /* 0x000fc600078e0000 */
[----:B------:R-:W-:-:S04]  /*0cc0*/  @P0 FFMA R16, R23, R16, R18 ;  /* 0x0000001017100223 */ /* 0x000fc80000000012 */
[----:B------:R-:W-:-:S07]  /*0cd0*/  @P0 FMUL.FTZ R11, R16, 2.3283064365386962891e-10 ;  /* 0x2f800000100b0820 */ /* 0x000fce0000410000 */
.L_x_471:
[----:B------:R-:W-:Y:S01]  /*0ce0*/  HFMA2 R23, -RZ, RZ, 0, 0 ;  /* 0x00000000ff177431 */ /* 0x000fe200000001ff */
[----:B------:R-:W-:-:S03]  /*0cf0*/  MOV R15, R11 ;  /* 0x0000000b000f7202 */ /* 0x000fc60000000f00 */
[----:B------:R-:W-:Y:S05]  /*0d00*/  RET.REL.NODEC R22 `(_Z22generate_normal_kernelP17curandStateXORWOWPfS1_) ;  /* 0xfffffff016bc7950 */ /* 0x000fea0003c3ffff */
.L_x_472:
        /* <DEDUP_REMOVED lines=15> */
.L_x_483:


//--------------------- .text._Z12setup_kernelP17curandStateXORWOW --------------------------
	.section	.text._Z12setup_kernelP17curandStateXORWOW,"ax",@progbits
	.align	128
        .global         _Z12setup_kernelP17curandStateXORWOW
        .type           _Z12setup_kernelP17curandStateXORWOW,@function
        .size           _Z12setup_kernelP17curandStateXORWOW,(.L_x_496 - _Z12setup_kernelP17curandStateXORWOW)
        .other          _Z12setup_kernelP17curandStateXORWOW,@"STO_CUDA_ENTRY STV_DEFAULT"
_Z12setup_kernelP17curandStateXORWOW:
.text._Z12setup_kernelP17curandStateXORWOW:
[----:B------:R-:W-:Y:S01]  /*0000*/  LDC R1, c[0x0][0x37c] ;  /* 0x0000df00ff017b82 */ /* 0x000fe20000000800 */
[----:B------:R-:W0:Y:S07]  /*0010*/  S2R R13, SR_TID.X ;  /* 0x00000000000d7919 */ /* 0x000e2e0000002100 */
[----:B------:R-:W0:Y:S01]  /*0020*/  S2UR UR4, SR_CTAID.X ;  /* 0x00000000000479c3 */ /* 0x000e220000002500 */
[----:B------:R-:W-:Y:S01]  /*0030*/  IMAD.MOV.U32 R3, RZ, RZ, -0x266e14b1 ;  /* 0xd991eb4fff037424 */ /* 0x000fe200078e00ff */
[----:B------:R-:W-:Y:S06]  /*0040*/  BSSY.RECONVERGENT B0, `(.L_x_473) ;  /* 0x00000e6000007945 */ /* 0x000fec0003800200 */
[----:B------:R-:W0:Y:S08]  /*0050*/  LDC R0, c[0x0][0x360] ;  /* 0x0000d800ff007b82 */ /* 0x000e300000000800 */
[----:B------:R-:W1:Y:S01]  /*0060*/  LDC.64 R6, c[0x0][0x380] ;  /* 0x0000e000ff067b82 */ /* 0x000e620000000a00 */
[----:B0-----:R-:W-:Y:S01]  /*0070*/  IMAD R13, R0, UR4, R13 ;  /* 0x00000004000d7c24 */ /* 0x001fe2000f8e020d */
[----:B------:R-:W0:Y:S03]  /*0080*/  LDCU.64 UR4, c[0x0][0x358] ;  /* 0x00006b00ff0477ac */ /* 0x000e260008000a00 */
[C---:B------:R-:W-:Y:S01]  /*0090*/  VIADD R0, R13.reuse, 0x7 ;  /* 0x000000070d007836 */ /* 0x040fe20000000000 */
[C---:B------:R-:W-:Y:S01]  /*00a0*/  ISETP.GT.AND P0, PT, R13.reuse, -0x8, PT ;  /* 0xfffffff80d00780c */ /* 0x040fe20003f04270 */
[----:B-1----:R-:W-:-:S03]  /*00b0*/  IMAD.WIDE R6, R13, 0x30, R6 ;  /* 0x000000300d067825 */ /* 0x002fc600078e0206 */
[----:B------:R-:W-:Y:S02]  /*00c0*/  LOP3.LUT R0, R0, 0xaad26b49, RZ, 0x3c, !PT ;  /* 0xaad26b4900007812 */ /* 0x000fe400078e3cff */
[----:B------:R-:W-:Y:S02]  /*00d0*/  SEL R3, R3, 0x8bf16996, P0 ;  /* 0x8bf1699603037807 */ /* 0x000fe40000000000 */
[----:B------:R-:W-:Y:S01]  /*00e0*/  ISETP.NE.AND P0, PT, R13, RZ, PT ;  /* 0x000000ff0d00720c */ /* 0x000fe20003f05270 */
[----:B------:R-:W-:Y:S01]  /*00f0*/  IMAD R0, R0, 0x4182bed5, RZ ;  /* 0x4182bed500007824 */ /* 0x000fe200078e02ff */
[C---:B------:R-:W-:Y:S01]  /*0100*/  LOP3.LUT R8, R3.reuse, 0x5491333, RZ, 0x3c, !PT ;  /* 0x0549133303087812 */ /* 0x040fe200078e3cff */
[C---:B------:R-:W-:Y:S02]  /*0110*/  VIADD R5, R3.reuse, 0x1f123bb5 ;  /* 0x1f123bb503057836 */ /* 0x040fe40000000000 */
[C---:B------:R-:W-:Y:S01]  /*0120*/  VIADD R9, R0.reuse, 0x583f19 ;  /* 0x00583f1900097836 */ /* 0x040fe20000000000 */
[----:B------:R-:W-:Y:S01]  /*0130*/  IADD3 R2, PT, PT, R3, 0x64f0c9, R0 ;  /* 0x0064f0c903027810 */ /* 0x000fe20007ffe000 */
[C---:B------:R-:W-:Y:S01]  /*0140*/  VIADD R3, R0.reuse, 0x75bcd15 ;  /* 0x075bcd1500037836 */ /* 0x040fe20000000000 */
[----:B------:R-:W-:-:S02]  /*0150*/  LOP3.LUT R4, R0, 0x159a55e5, RZ, 0x3c, !PT ;  /* 0x159a55e500047812 */ /* 0x000fc400078e3cff */
[----:B0-----:R0:W-:Y:S04]  /*0160*/  STG.E.64 desc[UR4][R6.64+0x10], R8 ;  /* 0x0000100806007986 */ /* 0x0011e8000c101b04 */
[----:B------:R0:W-:Y:S04]  /*0170*/  STG.E.64 desc[UR4][R6.64], R2 ;  /* 0x0000000206007986 */ /* 0x0001e8000c101b04 */
[----:B------:R0:W-:Y:S01]  /*0180*/  STG.E.64 desc[UR4][R6.64+0x8], R4 ;  /* 0x0000080406007986 */ /* 0x0001e2000c101b04 */
[----:B------:R-:W-:Y:S05]  /*0190*/  @!P0 BRA `(.L_x_474) ;  /* 0x0000000c00408947 */ /* 0x000fea0003800000 */
[----:B------:R-:W-:Y:S01]  /*01a0*/  SHF.R.S32.HI R0, RZ, 0x1f, R13 ;  /* 0x0000001fff007819 */ /* 0x000fe2000001140d */
[----:B------:R-:W-:-:S07]  /*01b0*/  IMAD.MOV.U32 R12, RZ, RZ, RZ ;  /* 0x000000ffff0c7224 */ /* 0x000fce00078e00ff */
.L_x_480:
[----:B0-----:R-:W-:Y:S01]  /*01c0*/  LOP3.LUT R2, R13, 0x3, RZ, 0xc0, !PT ;  /* 0x000000030d027812 */ /* 0x001fe200078ec0ff */
[----:B------:R-:W-:Y:S03]  /*01d0*/  BSSY.RECONVERGENT B1, `(.L_x_475) ;  /* 0x00000c6000017945 */ /* 0x000fe60003800200 */
[----:B------:R-:W-:-:S04]  /*01e0*/  ISETP.NE.U32.AND P0, PT, R2, RZ, PT ;  /* 0x000000ff0200720c */ /* 0x000fc80003f05070 */
[----:B------:R-:W-:-:S13]  /*01f0*/  ISETP.NE.AND.EX P0, PT, RZ, RZ, PT, P0 ;  /* 0x000000ffff00720c */ /* 0x000fda0003f05300 */
[----:B------:R-:W-:Y:S05]  /*0200*/  @!P0 BRA `(.L_x_476) ;  /* 0x0000000c00088947 */ /* 0x000fea0003800000 */
[----:B------:R-:W0:Y:S01]  /*0210*/  LDC.64 R8, c[0x4][RZ] ;  /* 0x01000000ff087b82 */ /* 0x000e220000000a00 */
[----:B------:R-:W-:Y:S02]  /*0220*/  IMAD.MOV.U32 R14, RZ, RZ, RZ ;  /* 0x000000ffff0e7224 */ /* 0x000fe400078e00ff */
[----:B0-----:R-:W-:-:S07]  /*0230*/  IMAD.WIDE.U32 R8, R12, 0xc80, R8 ;  /* 0x00000c800c087825 */ /* 0x001fce00078e0008 */
.L_x_479:
[----:B0-----:R-:W-:Y:S01]  /*0240*/  IMAD.MOV.U32 R15, RZ, RZ, RZ ;  /* 0x000000ffff0f7224 */ /* 0x001fe200078e00ff */
[----:B------:R-:W-:Y:S01]  /*0250*/  CS2R R2, SRZ ;  /* 0x0000000000027805 */ /* 0x000fe2000001ff00 */
[----:B------:R-:W-:Y:S01]  /*0260*/  IMAD.MOV.U32 R17, RZ, RZ, RZ ;  /* 0x000000ffff117224 */ /* 0x000fe200078e00ff */
[----:B------:R-:W-:-:S07]  /*0270*/  CS2R R4, SRZ ;  /* 0x0000000000047805 */ /* 0x000fce000001ff00 */
.L_x_478:
[----:B------:R-:W-:-:S05]  /*0280*/  IMAD.WIDE.U32 R10, R17, 0x4, R6 ;  /* 0x00000004110a7825 */ /* 0x000fca00078e0006 */
[----:B------:R0:W5:Y:S01]  /*0290*/  LDG.E R16, desc[UR4][R10.64+0x4] ;  /* 0x000004040a107981 */ /* 0x000162000c1e1900 */
[----:B------:R-:W-:-:S07]  /*02a0*/  IMAD.MOV.U32 R19, RZ, RZ, RZ ;  /* 0x000000ffff137224 */ /* 0x000fce00078e00ff */
.L_x_477:
[----:B-----5:R-:W-:Y:S01]  /*02b0*/  SHF.R.U32.HI R24, RZ, R19, R16 ;  /* 0x00000013ff187219 */ /* 0x020fe20000011610 */
[----:B0-----:R-:W-:-:S03]  /*02c0*/  IMAD.SHL.U32 R10, R17, 0x20, RZ ;  /* 0x00000020110a7824 */ /* 0x001fc600078e00ff */
[----:B------:R-:W-:Y:S01]  /*02d0*/  LOP3.LUT R11, R24, 0x1, RZ, 0xc0, !PT ;  /* 0x00000001180b7812 */ /* 0x000fe200078ec0ff */
[----:B------:R-:W-:-:S03]  /*02e0*/  IMAD.IADD R10, R10, 0x1, R19 ;  /* 0x000000010a0a7824 */ /* 0x000fc600078e0213 */
[----:B------:R-:W-:Y:S01]  /*02f0*/  ISETP.NE.U32.AND P0, PT, R11, 0x1, PT ;  /* 0x000000010b00780c */ /* 0x000fe20003f05070 */
[----:B------:R-:W-:-:S03]  /*0300*/  IMAD R11, R10, 0x5, RZ ;  /* 0x000000050a0b7824 */ /* 0x000fc600078e02ff */
[----:B------:R-:W-:Y:S01]  /*0310*/  R2P PR, R24, 0x7e ;  /* 0x0000007e18007804 */ /* 0x000fe20000000000 */
[----:B------:R-:W-:-:S08]  /*0320*/  IMAD.WIDE.U32 R10, R11, 0x4, R8 ;  /* 0x000000040b0a7825 */ /* 0x000fd000078e0008 */
[----:B------:R-:W2:Y:S04]  /*0330*/  @!P0 LDG.E R18, desc[UR4][R10.64] ;  /* 0x000000040a128981 */ /* 0x000ea8000c1e1900 */
[----:B------:R-:W3:Y:S04]  /*0340*/  @!P0 LDG.E R20, desc[UR4][R10.64+0x10] ;  /* 0x000010040a148981 */ /* 0x000ee8000c1e1900 */
[----:B------:R-:W4:Y:S04]  /*0350*/  @P1 LDG.E R22, desc[UR4][R10.64+0x14] ;  /* 0x000014040a161981 */ /* 0x000f28000c1e1900 */
[----:B------:R-:W4:Y:S04]  /*0360*/  @P2 LDG.E R26, desc[UR4][R10.64+0x28] ;  /* 0x000028040a1a2981 */ /* 0x000f28000c1e1900 */
[----:B------:R-:W4:Y:S04]  /*0370*/  @!P0 LDG.E R21, desc[UR4][R10.64+0x4] ;  /* 0x000004040a158981 */ /* 0x000f28000c1e1900 */
[----:B------:R-:W4:Y:S04]  /*0380*/  @!P0 LDG.E R23, desc[UR4][R10.64+0xc] ;  /* 0x00000c040a178981 */ /* 0x000f28000c1e1900 */
[----:B------:R-:W4:Y:S04]  /*0390*/  @P1 LDG.E R25, desc[UR4][R10.64+0x18] ;  /* 0x000018040a191981 */ /* 0x000f28000c1e1900 */
[----:B------:R-:W4:Y:S04]  /*03a0*/  @P3 LDG.E R28, desc[UR4][R10.64+0x3c] ;  /* 0x00003c040a1c3981 */ /* 0x000f28000c1e1900 */
[----:B------:R-:W4:Y:S01]  /*03b0*/  @P6 LDG.E R27, desc[UR4][R10.64+0x7c] ;  /* 0x00007c040a1b6981 */ /* 0x000f22000c1e1900 */
[----:B--2---:R-:W-:-:S03]  /*03c0*/  @!P0 LOP3.LUT R15, R15, R18, RZ, 0x3c, !PT ;  /* 0x000000120f0f8212 */ /* 0x004fc600078e3cff */
[----:B------:R-:W2:Y:S01]  /*03d0*/  @!P0 LDG.E R18, desc[UR4][R10.64+0x8] ;  /* 0x000008040a128981 */ /* 0x000ea2000c1e1900 */
[----:B---3--:R-:W-:-:S03]  /*03e0*/  @!P0 LOP3.LUT R3, R3, R20, RZ, 0x3c, !PT ;  /* 0x0000001403038212 */ /* 0x008fc600078e3cff */
[----:B------:R-:W3:Y:S01]  /*03f0*/  @P1 LDG.E R20, desc[UR4][R10.64+0x24] ;  /* 0x000024040a141981 */ /* 0x000ee2000c1e1900 */
[----:B----4-:R-:W-:-:S03]  /*0400*/  @P1 LOP3.LUT R15, R15, R22, RZ, 0x3c, !PT ;  /* 0x000000160f0f1212 */ /* 0x010fc600078e3cff */
[----:B------:R-:W4:Y:S01]  /*0410*/  @P2 LDG.E R22, desc[UR4][R10.64+0x38] ;  /* 0x000038040a162981 */ /* 0x000f22000c1e1900 */
[----:B------:R-:W-:-:S03]  /*0420*/  @P2 LOP3.LUT R15, R15, R26, RZ, 0x3c, !PT ;  /* 0x0000001a0f0f2212 */ /* 0x000fc600078e3cff */
[----:B------:R-:W4:Y:S01]  /*0430*/  @P4 LDG.E R26, desc[UR4][R10.64+0x50] ;  /* 0x000050040a1a4981 */ /* 0x000f22000c1e1900 */
[----:B------:R-:W-:-:S03]  /*0440*/  @!P0 LOP3.LUT R4, R4, R21, RZ, 0x3c, !PT ;  /* 0x0000001504048212 */ /* 0x000fc600078e3cff */
[----:B------:R-:W4:Y:S01]  /*0450*/  @P1 LDG.E R21, desc[UR4][R10.64+0x20] ;  /* 0x000020040a151981 */ /* 0x000f22000c1e1900 */
[----:B------:R-:W-:-:S03]  /*0460*/  @!P0 LOP3.LUT R2, R2, R23, RZ, 0x3c, !PT ;  /* 0x0000001702028212 */ /* 0x000fc600078e3cff */
[----:B------:R-:W4:Y:S01]  /*0470*/  @P2 LDG.E R23, desc[UR4][R10.64+0x2c] ;  /* 0x00002c040a172981 */ /* 0x000f22000c1e1900 */
[----:B------:R-:W-:-:S03]  /*0480*/  @P1 LOP3.LUT R4, R4, R25, RZ, 0x3c, !PT ;  /* 0x0000001904041212 */ /* 0x000fc600078e3cff */
[----:B------:R-:W4:Y:S01]  /*0490*/  @P2 LDG.E R25, desc[UR4][R10.64+0x34] ;  /* 0x000034040a192981 */ /* 0x000f22000c1e1900 */
[----:B--2---:R-:W-:-:S03]  /*04a0*/  @!P0 LOP3.LUT R5, R5, R18, RZ, 0x3c, !PT ;  /* 0x0000001205058212 */ /* 0x004fc600078e3cff */
[----:B------:R-:W2:Y:S01]  /*04b0*/  @P1 LDG.E R18, desc[UR4][R10.64+0x1c] ;  /* 0x00001c040a121981 */ /* 0x000ea2000c1e1900 */
[----:B---3--:R-:W-:-:S03]  /*04c0*/  @P1 LOP3.LUT R3, R3, R20, RZ, 0x3c, !PT ;  /* 0x0000001403031212 */ /* 0x008fc600078e3cff */
[----:B------:R-:W3:Y:S01]  /*04d0*/  @P2 LDG.E R20, desc[UR4][R10.64+0x30] ;  /* 0x000030040a142981 */ /* 0x000ee2000c1e1900 */
[----:B----4-:R-:W-:-:S03]  /*04e0*/  @P2 LOP3.LUT R3, R3, R22, RZ, 0x3c, !PT ;  /* 0x0000001603032212 */ /* 0x010fc600078e3cff */
[----:B------:R-:W4:Y:S01]  /*04f0*/  @P3 LDG.E R22, desc[UR4][R10.64+0x4c] ;  /* 0x00004c040a163981 */ /* 0x000f22000c1e1900 */
[----:B------:R-:W-:-:S04]  /*0500*/  @P3 LOP3.LUT R15, R15, R28, RZ, 0x3c, !PT ;  /* 0x0000001c0f0f3212 */ /* 0x000fc800078e3cff */
[----:B------:R-:W-:Y:S02]  /*0510*/  @P4 LOP3.LUT R15, R15, R26, RZ, 0x3c, !PT ;  /* 0x0000001a0f0f4212 */ /* 0x000fe400078e3cff */
[----:B------:R-:W-:Y:S01]  /*0520*/  @P1 LOP3.LUT R2, R2, R21, RZ, 0x3c, !PT ;  /* 0x0000001502021212 */ /* 0x000fe200078e3cff */
[----:B------:R-:W4:Y:S04]  /*0530*/  @P5 LDG.E R26, desc[UR4][R10.64+0x64] ;  /* 0x000064040a1a5981 */ /* 0x000f28000c1e1900 */
[----:B------:R-:W4:Y:S01]  /*0540*/  @P3 LDG.E R21, desc[UR4][R10.64+0x40] ;  /* 0x000040040a153981 */ /* 0x000f22000c1e1900 */
[----:B------:R-:W-:Y:S02]  /*0550*/  @P2 LOP3.LUT R4, R4, R23, RZ, 0x3c, !PT ;  /* 0x0000001704042212 */ /* 0x000fe400078e3cff */
[----:B------:R-:W-:Y:S01]  /*0560*/  @P2 LOP3.LUT R2, R2, R25, RZ, 0x3c, !PT ;  /* 0x0000001902022212 */ /* 0x000fe200078e3cff */
[----:B------:R-:W4:Y:S04]  /*0570*/  @P3 LDG.E R23, desc[UR4][R10.64+0x48] ;  /* 0x000048040a173981 */ /* 0x000f28000c1e1900 */
[----:B------:R-:W4:Y:S01]  /*0580*/  @P4 LDG.E R25, desc[UR4][R10.64+0x54] ;  /* 0x000054040a194981 */ /* 0x000f22000c1e1900 */
[----:B--2---:R-:W-:-:S03]  /*0590*/  @P1 LOP3.LUT R5, R5, R18, RZ, 0x3c, !PT ;  /* 0x0000001205051212 */ /* 0x004fc600078e3cff */
[----:B------:R-:W2:Y:S01]  /*05a0*/  @P3 LDG.E R18, desc[UR4][R10.64+0x44] ;  /* 0x000044040a123981 */ /* 0x000ea2000c1e1900 */
[----:B---3--:R-:W-:-:S03]  /*05b0*/  @P2 LOP3.LUT R5, R5, R20, RZ, 0x3c, !PT ;  /* 0x0000001405052212 */ /* 0x008fc600078e3cff */
[----:B------:R-:W3:Y:S01]  /*05c0*/  @P4 LDG.E R20, desc[UR4][R10.64+0x58] ;  /* 0x000058040a144981 */ /* 0x000ee2000c1e1900 */
[----:B----4-:R-:W-:-:S03]  /*05d0*/  @P3 LOP3.LUT R3, R3, R22, RZ, 0x3c, !PT ;  /* 0x0000001603033212 */ /* 0x010fc600078e3cff */
[----:B------:R-:W4:Y:S01]  /*05e0*/  @P4 LDG.E R22, desc[UR4][R10.64+0x60] ;  /* 0x000060040a164981 */ /* 0x000f22000c1e1900 */
[----:B------:R-:W-:Y:S02]  /*05f0*/  LOP3.LUT P0, RZ, R24, 0x80, RZ, 0xc0, !PT ;  /* 0x0000008018ff7812 */ /* 0x000fe4000780c0ff */
[----:B------:R-:W-:Y:S02]  /*0600*/  @P5 LOP3.LUT R15, R15, R26, RZ, 0x3c, !PT ;  /* 0x0000001a0f0f5212 */ /* 0x000fe400078e3cff */
[----:B------:R-:W4:Y:S01]  /*0610*/  @P6 LDG.E R26, desc[UR4][R10.64+0x78] ;  /* 0x000078040a1a6981 */ /* 0x000f22000c1e1900 */
[----:B------:R-:W-:-:S03]  /*0620*/  @P3 LOP3.LUT R4, R4, R21, RZ, 0x3c, !PT ;  /* 0x0000001504043212 */ /* 0x000fc600078e3cff */
[----:B------:R-:W4:Y:S01]  /*0630*/  @P4 LDG.E R21, desc[UR4][R10.64+0x5c] ;  /* 0x00005c040a154981 */ /* 0x000f22000c1e1900 */
[----:B------:R-:W-:-:S03]  /*0640*/  @P3 LOP3.LUT R2, R2, R23, RZ, 0x3c, !PT ;  /* 0x0000001702023212 */ /* 0x000fc600078e3cff */
[----:B------:R-:W4:Y:S01]  /*0650*/  @P5 LDG.E R23, desc[UR4][R10.64+0x68] ;  /* 0x000068040a175981 */ /* 0x000f22000c1e1900 */
[----:B------:R-:W-:-:S03]  /*0660*/  @P4 LOP3.LUT R4, R4, R25, RZ, 0x3c, !PT ;  /* 0x0000001904044212 */ /* 0x000fc600078e3cff */
[----:B------:R-:W4:Y:S01]  /*0670*/  @P5 LDG.E R25, desc[UR4][R10.64+0x70] ;  /* 0x000070040a195981 */ /* 0x000f22000c1e1900 */
[----:B--2---:R-:W-:-:S03]  /*0680*/  @P3 LOP3.LUT R5, R5, R18, RZ, 0x3c, !PT ;  /* 0x0000001205053212 */ /* 0x004fc600078e3cff */
[----:B------:R-:W2:Y:S01]  /*0690*/  @P5 LDG.E R18, desc[UR4][R10.64+0x6c] ;  /* 0x00006c040a125981 */ /* 0x000ea2000c1e1900 */
[----:B---3--:R-:W-:-:S03]  /*06a0*/  @P4 LOP3.LUT R5, R5, R20, RZ, 0x3c, !PT ;  /* 0x0000001405054212 */ /* 0x008fc600078e3cff */
[----:B------:R-:W3:Y:S01]  /*06b0*/  @P5 LDG.E R20, desc[UR4][R10.64+0x74] ;  /* 0x000074040a145981 */ /* 0x000ee2000c1e1900 */
[----:B----4-:R-:W-:-:S03]  /*06c0*/  @P4 LOP3.LUT R3, R3, R22, RZ, 0x3c, !PT ;  /* 0x0000001603034212 */ /* 0x010fc600078e3cff */
[----:B------:R-:W4:Y:S01]  /*06d0*/  @P0 LDG.E R22, desc[UR4][R10.64+0x8c] ;  /* 0x00008c040a160981 */ /* 0x000f22000c1e1900 */
[----:B------:R-:W-:-:S03]  /*06e0*/  @P6 LOP3.LUT R15, R15, R26, RZ, 0x3c, !PT ;  /* 0x0000001a0f0f6212 */ /* 0x000fc600078e3cff */
        /* <DEDUP_REMOVED lines=13> */
[----:B------:R-:W-:Y:S02]  /*07c0*/  @P6 LOP3.LUT R4, R4, R27, RZ, 0x3c, !PT ;  /* 0x0000001b04046212 */ /* 0x000fe400078e3cff */
[----:B------:R-:W-:Y:S02]  /*07d0*/  @P6 LOP3.LUT R2, R2, R21, RZ, 0x3c, !PT ;  /* 0x0000001502026212 */ /* 0x000fe400078e3cff */
[----:B------:R-:W-:Y:S02]  /*07e0*/  @P0 LOP3.LUT R4, R4, R23, RZ, 0x3c, !PT ;  /* 0x0000001704040212 */ /* 0x000fe400078e3cff */
[----:B------:R-:W-:Y:S02]  /*07f0*/  @P0 LOP3.LUT R2, R2, R25, RZ, 0x3c, !PT ;  /* 0x0000001902020212 */ /* 0x000fe400078e3cff */
[----:B--2---:R-:W-:Y:S02]  /*0800*/  @P6 LOP3.LUT R5, R5, R18, RZ, 0x3c, !PT ;  /* 0x0000001205056212 */ /* 0x004fe400078e3cff */
[----:B---3--:R-:W-:-:S02]  /*0810*/  @P6 LOP3.LUT R3, R3, R20, RZ, 0x3c, !PT ;  /* 0x0000001403036212 */ /* 0x008fc400078e3cff */
[----:B----4-:R-:W-:Y:S02]  /*0820*/  @P0 LOP3.LUT R5, R5, R22, RZ, 0x3c, !PT ;  /* 0x0000001605050212 */ /* 0x010fe400078e3cff */
[----:B------:R-:W-:Y:S02]  /*0830*/  @P0 LOP3.LUT R3, R3, R26, RZ, 0x3c, !PT ;  /* 0x0000001a03030212 */ /* 0x000fe400078e3cff */
[----:B------:R-:W-:-:S13]  /*0840*/  R2P PR, R24.B1, 0x7f ;  /* 0x0000007f18007804 */ /* 0x000fda0000001000 */
[----:B------:R-:W2:Y:S04]  /*0850*/  @P0 LDG.E R18, desc[UR4][R10.64+0xa0] ;  /* 0x0000a0040a120981 */ /* 0x000ea8000c1e1900 */
[----:B------:R-:W3:Y:S04]  /*0860*/  @P1 LDG.E R22, desc[UR4][R10.64+0xb4] ;  /* 0x0000b4040a161981 */ /* 0x000ee8000c1e1900 */
[----:B------:R-:W4:Y:S04]  /*0870*/  @P2 LDG.E R26, desc[UR4][R10.64+0xc8] ;  /* 0x0000c8040a1a2981 */ /* 0x000f28000c1e1900 */
[----:B------:R-:W4:Y:S04]  /*0880*/  @P3 LDG.E R28, desc[UR4][R10.64+0xdc] ;  /* 0x0000dc040a1c3981 */ /* 0x000f28000c1e1900 */
[----:B------:R-:W4:Y:S04]  /*0890*/  @P0 LDG.E R23, desc[UR4][R10.64+0xa4] ;  /* 0x0000a4040a170981 */ /* 0x000f28000c1e1900 */
[----:B------:R-:W4:Y:S04]  /*08a0*/  @P0 LDG.E R20, desc[UR4][R10.64+0xa8] ;  /* 0x0000a8040a140981 */ /* 0x000f28000c1e1900 */
[----:B------:R-:W4:Y:S04]  /*08b0*/  @P4 LDG.E R25, desc[UR4][R10.64+0xf0] ;  /* 0x0000f0040a194981 */ /* 0x000f28000c1e1900 */
        /* <DEDUP_REMOVED lines=21> */
[----:B------:R-:W-:Y:S02]  /*0a10*/  LOP3.LUT P0, RZ, R24, 0x8000, RZ, 0xc0, !PT ;  /* 0x0000800018ff7812 */ /* 0x000fe4000780c0ff */
[----:B----4-:R-:W-:Y:S01]  /*0a20*/  @P5 LOP3.LUT R15, R15, R26, RZ, 0x3c, !PT ;  /* 0x0000001a0f0f5212 */ /* 0x010fe200078e3cff */
[----:B------:R-:W4:Y:S04]  /*0a30*/  @P3 LDG.E R24, desc[UR4][R10.64+0xe4] ;  /* 0x0000e4040a183981 */ /* 0x000f28000c1e1900 */
[----:B------:R-:W2:Y:S01]  /*0a40*/  @P6 LDG.E R26, desc[UR4][R10.64+0x118] ;  /* 0x000118040a1a6981 */ /* 0x000ea2000c1e1900 */
        /* <DEDUP_REMOVED lines=8> */
[----:B---3--:R-:W-:-:S03]  /*0ad0*/  @P2 LOP3.LUT R3, R3, R22, RZ, 0x3c, !PT ;  /* 0x0000001603032212 */ /* 0x008fc600078e3cff */
[----:B------:R-:W3:Y:S01]  /*0ae0*/  @P4 LDG.E R22, desc[UR4][R10.64+0x100] ;  /* 0x000100040a164981 */ /* 0x000ee2000c1e1900 */
[----:B--2---:R-:W-:-:S03]  /*0af0*/  @P6 LOP3.LUT R15, R15, R26, RZ, 0x3c, !PT ;  /* 0x0000001a0f0f6212 */ /* 0x004fc600078e3cff */
[----:B------:R-:W2:Y:S01]  /*0b00*/  @P0 LDG.E R26, desc[UR4][R10.64+0x12c] ;  /* 0x00012c040a1a0981 */ /* 0x000ea2000c1e1900 */
[----:B----4-:R-:W-:-:S03]  /*0b10*/  @P2 LOP3.LUT R2, R2, R23, RZ, 0x3c, !PT ;  /* 0x0000001702022212 */ /* 0x010fc600078e3cff */
[----:B------:R-:W4:Y:S01]  /*0b20*/  @P4 LDG.E R23, desc[UR4][R10.64+0xfc] ;  /* 0x0000fc040a174981 */ /* 0x000f22000c1e1900 */
[----:B------:R-:W-:-:S03]  /*0b30*/  @P2 LOP3.LUT R5, R5, R20, RZ, 0x3c, !PT ;  /* 0x0000001405052212 */ /* 0x000fc600078e3cff */
[----:B------:R-:W4:Y:S01]  /*0b40*/  @P4 LDG.E R20, desc[UR4][R10.64+0xf8] ;  /* 0x0000f8040a144981 */ /* 0x000f22000c1e1900 */
[----:B------:R-:W-:Y:S02]  /*0b50*/  @P3 LOP3.LUT R2, R2, R27, RZ, 0x3c, !PT ;  /* 0x0000001b02023212 */ /* 0x000fe400078e3cff */
[----:B------:R-:W-:Y:S01]  /*0b60*/  @P3 LOP3.LUT R4, R4, R25, RZ, 0x3c, !PT ;  /* 0x0000001904043212 */ /* 0x000fe200078e3cff */
[----:B------:R-:W4:Y:S01]  /*0b70*/  @P5 LDG.E R27, desc[UR4][R10.64+0x110] ;  /* 0x000110040a1b5981 */ /* 0x000f22000c1e1900 */
[----:B------:R-:W-:-:S03]  /*0b80*/  @P3 LOP3.LUT R5, R5, R24, RZ, 0x3c, !PT ;  /* 0x0000001805053212 */ /* 0x000fc600078e3cff */
[----:B------:R-:W4:Y:S04]  /*0b90*/  @P5 LDG.E R25, desc[UR4][R10.64+0x108] ;  /* 0x000108040a195981 */ /* 0x000f28000c1e1900 */
        /* <DEDUP_REMOVED lines=19> */
[----:B------:R-:W-:-:S05]  /*0cd0*/  VIADD R19, R19, 0x10 ;  /* 0x0000001013137836 */ /* 0x000fca0000000000 */
[----:B------:R-:W-:Y:S02]  /*0ce0*/  ISETP.NE.AND P1, PT, R19, 0x20, PT ;  /* 0x000000201300780c */ /* 0x000fe40003f25270 */
[----:B------:R-:W-:Y:S02]  /*0cf0*/  @P5 LOP3.LUT R3, R3, R18, RZ, 0x3c, !PT ;  /* 0x0000001203035212 */ /* 0x000fe400078e3cff */
[----:B------:R-:W-:Y:S02]  /*0d00*/  @P6 LOP3.LUT R4, R4, R21, RZ, 0x3c, !PT ;  /* 0x0000001504046212 */ /* 0x000fe400078e3cff */
[----:B---3--:R-:W-:-:S04]  /*0d10*/  @P6 LOP3.LUT R3, R3, R22, RZ, 0x3c, !PT ;  /* 0x0000001603036212 */ /* 0x008fc800078e3cff */
[----:B--2---:R-:W-:Y:S02]  /*0d20*/  @P0 LOP3.LUT R3, R3, R26, RZ, 0x3c, !PT ;  /* 0x0000001a03030212 */ /* 0x004fe400078e3cff */
[----:B----4-:R-:W-:Y:S02]  /*0d30*/  @P6 LOP3.LUT R2, R2, R23, RZ, 0x3c, !PT ;  /* 0x0000001702026212 */ /* 0x010fe400078e3cff */
[----:B------:R-:W-:Y:S02]  /*0d40*/  @P6 LOP3.LUT R5, R5, R20, RZ, 0x3c, !PT ;  /* 0x0000001405056212 */ /* 0x000fe400078e3cff */
[----:B------:R-:W-:Y:S02]  /*0d50*/  @P0 LOP3.LUT R2, R2, R27, RZ, 0x3c, !PT ;  /* 0x0000001b02020212 */ /* 0x000fe400078e3cff */
[----:B------:R-:W-:Y:S02]  /*0d60*/  @P0 LOP3.LUT R4, R4, R25, RZ, 0x3c, !PT ;  /* 0x0000001904040212 */ /* 0x000fe400078e3cff */
[----:B------:R-:W-:Y:S01]  /*0d70*/  @P0 LOP3.LUT R5, R5, R24, RZ, 0x3c, !PT ;  /* 0x0000001805050212 */ /* 0x000fe200078e3cff */
[----:B------:R-:W-:Y:S06]  /*0d80*/  @P1 BRA `(.L_x_477) ;  /* 0xfffffff400481947 */ /* 0x000fec000383ffff */
[----:B------:R-:W-:-:S05]  /*0d90*/  VIADD R17, R17, 0x1 ;  /* 0x0000000111117836 */ /* 0x000fca0000000000 */
[----:B------:R-:W-:-:S13]  /*0da0*/  ISETP.NE.AND P0, PT, R17, 0x5, PT ;  /* 0x000000051100780c */ /* 0x000fda0003f05270 */
[----:B------:R-:W-:Y:S05]  /*0db0*/  @P0 BRA `(.L_x_478) ;  /* 0xfffffff400300947 */ /* 0x000fea000383ffff */
[----:B------:R0:W-:Y:S01]  /*0dc0*/  STG.E.64 desc[UR4][R6.64+0x8], R4 ;  /* 0x0000080406007986 */ /* 0x0001e2000c101b04 */
[----:B------:R-:W-:Y:S01]  /*0dd0*/  VIADD R14, R14, 0x1 ;  /* 0x000000010e0e7836 */ /* 0x000fe20000000000 */
[----:B------:R-:W-:Y:S02]  /*0de0*/  LOP3.LUT R11, R13, 0x3, RZ, 0xc0, !PT ;  /* 0x000000030d0b7812 */ /* 0x000fe400078ec0ff */
[----:B------:R0:W-:Y:S02]  /*0df0*/  STG.E.64 desc[UR4][R6.64+0x10], R2 ;  /* 0x0000100206007986 */ /* 0x0001e4000c101b04 */
[----:B------:R-:W-:Y:S02]  /*0e00*/  ISETP.GE.U32.AND P0, PT, R14, R11, PT ;  /* 0x0000000b0e00720c */ /* 0x000fe40003f06070 */
[----:B------:R0:W-:Y:S11]  /*0e10*/  STG.E desc[UR4][R6.64+0x4], R15 ;  /* 0x0000040f06007986 */ /* 0x0001f6000c101904 */
[----:B------:R-:W-:Y:S05]  /*0e20*/  @!P0 BRA `(.L_x_479) ;  /* 0xfffffff400048947 */ /* 0x000fea000383ffff */
.L_x_476:
[----:B------:R-:W-:Y:S05]  /*0e30*/  BSYNC.RECONVERGENT B1 ;  /* 0x0000000000017941 */ /* 0x000fea0003800200 */
.L_x_475:
[C---:B------:R-:W-:Y:S01]  /*0e40*/  ISETP.GT.U32.AND P0, PT, R13.reuse, 0x3, PT ;  /* 0x000000030d00780c */ /* 0x040fe20003f04070 */
[----:B------:R-:W-:Y:S01]  /*0e50*/  VIADD R12, R12, 0x1 ;  /* 0x000000010c0c7836 */ /* 0x000fe20000000000 */
[--C-:B------:R-:W-:Y:S02]  /*0e60*/  SHF.R.U64 R13, R13, 0x2, R0.reuse ;  /* 0x000000020d0d7819 */ /* 0x100fe40000001200 */
[----:B------:R-:W-:Y:S02]  /*0e70*/  ISETP.GT.U32.AND.EX P0, PT, R0, RZ, PT, P0 ;  /* 0x000000ff0000720c */ /* 0x000fe40003f04100 */
[----:B------:R-:W-:-:S11]  /*0e80*/  SHF.R.U32.HI R0, RZ, 0x2, R0 ;  /* 0x00000002ff007819 */ /* 0x000fd60000011600 */
[----:B------:R-:W-:Y:S05]  /*0e90*/  @P0 BRA `(.L_x_480) ;  /* 0xfffffff000c80947 */ /* 0x000fea000383ffff */
.L_x_474:
[----:B------:R-:W-:Y:S05]  /*0ea0*/  BSYNC.RECONVERGENT B0 ;  /* 0x0000000000007941 */ /* 0x000fea0003800200 */
.L_x_473:
[----:B------:R-:W-:Y:S04]  /*0eb0*/  STG.E.64 desc[UR4][R6.64+0x18], RZ ;  /* 0x000018ff06007986 */ /* 0x000fe8000c101b04 */
[----:B------:R-:W-:Y:S04]  /*0ec0*/  STG.E desc[UR4][R6.64+0x20], RZ ;  /* 0x000020ff06007986 */ /* 0x000fe8000c101904 */
[----:B------:R-:W-:Y:S01]  /*0ed0*/  STG.E.64 desc[UR4][R6.64+0x28], RZ ;  /* 0x000028ff06007986 */ /* 0x000fe2000c101b04 */
[----:B------:R-:W-:Y:S05]  /*0ee0*/  EXIT ;  /* 0x000000000000794d */ /* 0x000fea0003800000 */
.L_x_481:
        /* <DEDUP_REMOVED lines=9> */
.L_x_496:


//--------------------- .nv.global.init           --------------------------
	.section	.nv.global.init,"aw",@progbits
	.align	4
.nv.global.init:
	.type		mrg32k3aM1SubSeq,@object
	.size		mrg32k3aM1SubSeq,(mrg32k3aM2SubSeq - mrg32k3aM1SubSeq)
mrg32k3aM1SubSeq:
        /*0000*/ 	.byte	0x0b, 0xcc, 0xee, 0x04, 0x73, 0x29, 0x8b, 0x6f, 0xf6, 0x53, 0x03, 0xf6, 0x23, 0xf6, 0xea, 0xda
        /* <DEDUP_REMOVED lines=125> */
	.type		mrg32k3aM2SubSeq,@object
	.size		mrg32k3aM2SubSeq,(mrg32k3aM1 - mrg32k3aM2SubSeq)
mrg32k3aM2SubSeq:
        /* <DEDUP_REMOVED lines=126> */
	.type		mrg32k3aM1,@object
	.size		mrg32k3aM1,(mrg32k3aM1Seq - mrg32k3aM1)
mrg32k3aM1:
        /* <DEDUP_REMOVED lines=144> */
	.type		mrg32k3aM1Seq,@object
	.size		mrg32k3aM1Seq,(mrg32k3aM2 - mrg32k3aM1Seq)
mrg32k3aM1Seq:
        /* <DEDUP_REMOVED lines=144> */
	.type		mrg32k3aM2,@object
	.size		mrg32k3aM2,(mrg32k3aM2Seq - mrg32k3aM2)
mrg32k3aM2:
        /* <DEDUP_REMOVED lines=144> */
	.type		mrg32k3aM2Seq,@object
	.size		mrg32k3aM2Seq,(precalc_xorwow_matrix - mrg32k3aM2Seq)
mrg32k3aM2Seq:
        /* <DEDUP_REMOVED lines=144> */
	.type		precalc_xorwow_matrix,@object
	.size		precalc_xorwow_matrix,(precalc_xorwow_offset_matrix - precalc_xorwow_matrix)
precalc_xorwow_matrix:
        /* <DEDUP_REMOVED lines=6400> */
	.type		precalc_xorwow_offset_matrix,@object
	.size		precalc_xorwow_offset_matrix,(.L_1 - precalc_xorwow_offset_matrix)
precalc_xorwow_offset_matrix:
        /* <DEDUP_REMOVED lines=6400> */
.L_1:


//--------------------- .nv.shared._ZN3cub18CUB_300001_SM_10006detail6reduce28DeviceReduceSingleTileKernelINS2_10policy_hubIN4cuda3std3__45tupleIJblEEEyN6thrust24THRUST_300001_SM_1000_NS8cuda_cub9__find_if7functorIS9_EEE10Policy1000EPS9_SI_iSF_S9_S9_NS7_10__identityEEEvT0_T1_T2_T3_T4_T6_ --------------------------
	.section	.nv.shared._ZN3cub18CUB_300001_SM_10006detail6reduce28DeviceReduceSingleTileKernelINS2_10policy_hubIN4cuda3std3__45tupleIJblEEEyN6thrust24THRUST_300001_SM_1000_NS8cuda_cub9__find_if7functorIS9_EEE10Policy1000EPS9_SI_iSF_S9_S9_NS7_10__identityEEEvT0_T1_T2_T3_T4_T6_,"aw",@nobits
	.sectionflags	@""
	.align	8
.nv.shared._ZN3cub18CUB_300001_SM_10006detail6reduce28DeviceReduceSingleTileKernelINS2_10policy_hubIN4cuda3std3__45tupleIJblEEEyN6thrust24THRUST_300001_SM_1000_NS8cuda_cub9__find_if7functorIS9_EEE10Policy1000EPS9_SI_iSF_S9_S9_NS7_10__identityEEEvT0_T1_T2_T3_T4_T6_:
	.zero		1176


//--------------------- .nv.shared.reserved.0     --------------------------
	.section	.nv.shared.reserved.0,"aw",@nobits
	.weak		__nv_reservedSMEM_offset_0_alias
	.size		__nv_reservedSMEM_offset_0_alias, 0, 64
	.other		__nv_reservedSMEM_offset_0_alias,@"STO_CUDA_RESERVED_SHARED STV_DEFAULT"
__nv_reservedSMEM_offset_0_alias:
	.zero		0
	.zero		64


//--------------------- .nv.global                --------------------------
	.section	.nv.global,"aw",@nobits
.nv.global:
	.type		_ZN34_INTERNAL_db6f3995_4_k_cu_eff789a36thrust24THRUST_300001_SM_1000_NS3seqE,@object
	.size		_ZN34_INTERNAL_db6f3995_4_k_cu_eff789a36thrust24THRUST_300001_SM_1000_NS3seqE,(_ZN34_INTERNAL_db6f3995_4_k_cu_eff789a34cuda3std3__48in_placeE - _ZN34_INTERNAL_db6f3995_4_k_cu_eff789a36thrust24THRUST_300001_SM_1000_NS3seqE)
_ZN34_INTERNAL_db6f3995_4_k_cu_eff789a36thrust24THRUST_300001_SM_1000_NS3seqE:
	.zero		1
	.type		_ZN34_INTERNAL_db6f3995_4_k_cu_eff789a34cuda3std3__48in_placeE,@object
	.size		_ZN34_INTERNAL_db6f3995_4_k_cu_eff789a34cuda3std3__48in_placeE,(_ZN34_INTERNAL_db6f3995_4_k_cu_eff789a34cuda3std6ranges3__45__cpo4sizeE - _ZN34_INTERNAL_db6f3995_4_k_cu_eff789a34cuda3std3__48in_placeE)
_ZN34_INTERNAL_db6f3995_4_k_cu_eff789a34cuda3std3__48in_placeE:
	.zero		1
	.type		_ZN34_INTERNAL_db6f3995_4_k_cu_eff789a34cuda3std6ranges3__45__cpo4sizeE,@object
	.size		_ZN34_INTERNAL_db6f3995_4_k_cu_eff789a34cuda3std6ranges3__45__cpo4sizeE,(_ZN34_INTERNAL_db6f3995_4_k_cu_eff789a36thrust24THRUST_300001_SM_1000_NS12placeholders2_3E - _ZN34_INTERNAL_db6f3995_4_k_cu_eff789a34cuda3std6ranges3__45__cpo4sizeE)
_ZN34_INTERNAL_db6f3995_4_k_cu_eff789a34cuda3std6ranges3__45__cpo4sizeE:
	.zero		1
	.type		_ZN34_INTERNAL_db6f3995_4_k_cu_eff789a36thrust24THRUST_300001_SM_1000_NS12placeholders2_3E,@object
	.size		_ZN34_INTERNAL_db6f3995_4_k_cu_eff789a36thrust24THRUST_300001_SM_1000_NS12placeholders2_3E,(_ZN34_INTERNAL_db6f3995_4_k_cu_eff789a34cuda3std3__45__cpo6cbeginE - _ZN34_INTERNAL_db6f3995_4_k_cu_eff789a36thrust24THRUST_300001_SM_1000_NS12placeholders2_3E)
_ZN34_INTERNAL_db6f3995_4_k_cu_eff789a36thrust24THRUST_300001_SM_1000_NS12placeholders2_3E:
	.zero		1
	.type		_ZN34_INTERNAL_db6f3995_4_k_cu_eff789a34cuda3std3__45__cpo6cbeginE,@object
	.size		_ZN34_INTERNAL_db6f3995_4_k_cu_eff789a34cuda3std3__45__cpo6cbeginE,(_ZN34_INTERNAL_db6f3995_4_k_cu_eff789a34cuda3std6ranges3__45__cpo6cbeginE - _ZN34_INTERNAL_db6f3995_4_k_cu_eff789a34cuda3std3__45__cpo6cbeginE)
_ZN34_INTERNAL_db6f3995_4_k_cu_eff789a34cuda3std3__45__cpo6cbeginE:
	.zero		1
	.type		_ZN34_INTERNAL_db6f3995_4_k_cu_eff789a34cuda3std6ranges3__45__cpo6cbeginE,@object
	.size		_ZN34_INTERNAL_db6f3995_4_k_cu_eff789a34cuda3std6ranges3__45__cpo6cbeginE,(_ZN34_INTERNAL_db6f3995_4_k_cu_eff789a36thrust24THRUST_300001_SM_1000_NS12placeholders2_7E - _ZN34_INTERNAL_db6f3995_4_k_cu_eff789a34cuda3std6ranges3__45__cpo6cbeginE)
_ZN34_INTERNAL_db6f3995_4_k_cu_eff789a34cuda3std6ranges3__45__cpo6cbeginE:
	.zero		1
	.type		_ZN34_INTERNAL_db6f3995_4_k_cu_eff789a36thrust24THRUST_300001_SM_1000_NS12placeholders2_7E,@object
	.size		_ZN34_INTERNAL_db6f3995_4_k_cu_eff789a36thrust24THRUST_300001_SM_1000_NS12placeholders2_7E,(_ZN34_INTERNAL_db6f3995_4_k_cu_eff789a34cuda3std3__45__cpo7crbeginE - _ZN34_INTERNAL_db6f3995_4_k_cu_eff789a36thrust24THRUST_300001_SM_1000_NS12placeholders2_7E)
_ZN34_INTERNAL_db6f3995_4_k_cu_eff789a36thrust24THRUST_300001_SM_1000_NS12placeholders2_7E:
	.zero		1
	.type		_ZN34_INTERNAL_db6f3995_4_k_cu_eff789a34cuda3std3__45__cpo7crbeginE,@object
	.size		_ZN34_INTERNAL_db6f3995_4_k_cu_eff789a34cuda3std3__45__cpo7crbeginE,(_ZN34_INTERNAL_db6f3995_4_k_cu_eff789a34cuda3std6ranges3__45__cpo4nextE - _ZN34_INTERNAL_db6f3995_4_k_cu_eff789a34cuda3std3__45__cpo7crbeginE)
_ZN34_INTERNAL_db6f3995_4_k_cu_eff789a34cuda3std3__45__cpo7crbeginE:
	.zero		1
	.type		_ZN34_INTERNAL_db6f3995_4_k_cu_eff789a34cuda3std6ranges3__45__cpo4nextE,@object
	.size		_ZN34_INTERNAL_db6f3995_4_k_cu_eff789a34cuda3std6ranges3__45__cpo4nextE,(_ZN34_INTERNAL_db6f3995_4_k_cu_eff789a34cuda3std6ranges3__45__cpo4swapE - _ZN34_INTERNAL_db6f3995_4_k_cu_eff789a34cuda3std6ranges3__45__cpo4nextE)
_ZN34_INTERNAL_db6f3995_4_k_cu_eff789a34cuda3std6ranges3__45__cpo4nextE:
	.zero		1
	.type		_ZN34_INTERNAL_db6f3995_4_k_cu_eff789a34cuda3std6ranges3__45__cpo4swapE,@object
	.size		_ZN34_INTERNAL_db6f3995_4_k_cu_eff789a34cuda3std6ranges3__45__cpo4swapE,(_ZN34_INTERNAL_db6f3995_4_k_cu_eff789a36thrust24THRUST_300001_SM_1000_NS8cuda_cub10par_nosyncE - _ZN34_INTERNAL_db6f3995_4_k_cu_eff789a34cuda3std6ranges3__45__cpo4swapE)
_ZN34_INTERNAL_db6f3995_4_k_cu_eff789a34cuda3std6ranges3__45__cpo4swapE:
	.zero		1
	.type		_ZN34_INTERNAL_db6f3995_4_k_cu_eff789a36thrust24THRUST_300001_SM_1000_NS8cuda_cub10par_nosyncE,@object
	.size		_ZN34_INTERNAL_db6f3995_4_k_cu_eff789a36thrust24THRUST_300001_SM_1000_NS8cuda_cub10par_nosyncE,(_ZN34_INTERNAL_db6f3995_4_k_cu_eff789a36thrust24THRUST_300001_SM_1000_NS12placeholders2_9E - _ZN34_INTERNAL_db6f3995_4_k_cu_eff789a36thrust24THRUST_300001_SM_1000_NS8cuda_cub10par_nosyncE)
_ZN34_INTERNAL_db6f3995_4_k_cu_eff789a36thrust24THRUST_300001_SM_1000_NS8cuda_cub10par_nosyncE:
	.zero		1
	.type		_ZN34_INTERNAL_db6f3995_4_k_cu_eff789a36thrust24THRUST_300001_SM_1000_NS12placeholders2_9E,@object
	.size		_ZN34_INTERNAL_db6f3995_4_k_cu_eff789a36thrust24THRUST_300001_SM_1000_NS12placeholders2_9E,(_ZN34_INTERNAL_db6f3995_4_k_cu_eff789a34cuda3std3__436_GLOBAL__N__db6f3995_4_k_cu_eff789a36ignoreE - _ZN34_INTERNAL_db6f3995_4_k_cu_eff789a36thrust24THRUST_300001_SM_1000_NS12placeholders2_9E)
_ZN34_INTERNAL_db6f3995_4_k_cu_eff789a36thrust24THRUST_300001_SM_1000_NS12placeholders2_9E:
	.zero		1
	.type		_ZN34_INTERNAL_db6f3995_4_k_cu_eff789a34cuda3std3__436_GLOBAL__N__db6f3995_4_k_cu_eff789a36ignoreE,@object
	.size		_ZN34_INTERNAL_db6f3995_4_k_cu_eff789a34cuda3std3__436_GLOBAL__N__db6f3995_4_k_cu_eff789a36ignoreE,(_ZN34_INTERNAL_db6f3995_4_k_cu_eff789a34cuda3std6ranges3__45__cpo4dataE - _ZN34_INTERNAL_db6f3995_4_k_cu_eff789a34cuda3std3__436_GLOBAL__N__db6f3995_4_k_cu_eff789a36ignoreE)
_ZN34_INTERNAL_db6f3995_4_k_cu_eff789a34cuda3std3__436_GLOBAL__N__db6f3995_4_k_cu_eff789a36ignoreE:
	.zero		1
	.type		_ZN34_INTERNAL_db6f3995_4_k_cu_eff789a34cuda3std6ranges3__45__cpo4dataE,@object
	.size		_ZN34_INTERNAL_db6f3995_4_k_cu_eff789a34cuda3std6ranges3__45__cpo4dataE,(_ZN34_INTERNAL_db6f3995_4_k_cu_eff789a36thrust24THRUST_300001_SM_1000_NS12placeholders2_1E - _ZN34_INTERNAL_db6f3995_4_k_cu_eff789a34cuda3std6ranges3__45__cpo4dataE)
_ZN34_INTERNAL_db6f3995_4_k_cu_eff789a34cuda3std6ranges3__45__cpo4dataE:
	.zero		1
	.type		_ZN34_INTERNAL_db6f3995_4_k_cu_eff789a36thrust24THRUST_300001_SM_1000_NS12placeholders2_1E,@object
	.size		_ZN34_INTERNAL_db6f3995_4_k_cu_eff789a36thrust24THRUST_300001_SM_1000_NS12placeholders2_1E,(_ZN34_INTERNAL_db6f3995_4_k_cu_eff789a34cuda3std3__45__cpo5beginE - _ZN34_INTERNAL_db6f3995_4_k_cu_eff789a36thrust24THRUST_300001_SM_1000_NS12placeholders2_1E)
_ZN34_INTERNAL_db6f3995_4_k_cu_eff789a36thrust24THRUST_300001_SM_1000_NS12placeholders2_1E:
	.zero		1
	.type		_ZN34_INTERNAL_db6f3995_4_k_cu_eff789a34cuda3std3__45__cpo5beginE,@object
	.size		_ZN34_INTERNAL_db6f3995_4_k_cu_eff789a34cuda3std3__45__cpo5beginE,(_ZN34_INTERNAL_db6f3995_4_k_cu_eff789a34cuda3std6ranges3__45__cpo5beginE - _ZN34_INTERNAL_db6f3995_4_k_cu_eff789a34cuda3std3__45__cpo5beginE)
_ZN34_INTERNAL_db6f3995_4_k_cu_eff789a34cuda3std3__45__cpo5beginE:
	.zero		1
	.type		_ZN34_INTERNAL_db6f3995_4_k_cu_eff789a34cuda3std6ranges3__45__cpo5beginE,@object
	.size		_ZN34_INTERNAL_db6f3995_4_k_cu_eff789a34cuda3std6ranges3__45__cpo5beginE,(_ZN34_INTERNAL_db6f3995_4_k_cu_eff789a36thrust24THRUST_300001_SM_1000_NS12placeholders2_5E - _ZN34_INTERNAL_db6f3995_4_k_cu_eff789a34cuda3std6ranges3__45__cpo5beginE)
_ZN34_INTERNAL_db6f3995_4_k_cu_eff789a34cuda3std6ranges3__45__cpo5beginE:
	.zero		1
	.type		_ZN34_INTERNAL_db6f3995_4_k_cu_eff789a36thrust24THRUST_300001_SM_1000_NS12placeholders2_5E,@object
	.size		_ZN34_INTERNAL_db6f3995_4_k_cu_eff789a36thrust24THRUST_300001_SM_1000_NS12placeholders2_5E,(_ZN34_INTERNAL_db6f3995_4_k_cu_eff789a34cuda3std3__45__cpo6rbeginE - _ZN34_INTERNAL_db6f3995_4_k_cu_eff789a36thrust24THRUST_300001_SM_1000_NS12placeholders2_5E)
_ZN34_INTERNAL_db6f3995_4_k_cu_eff789a36thrust24THRUST_300001_SM_1000_NS12placeholders2_5E:
	.zero		1
	.type		_ZN34_INTERNAL_db6f3995_4_k_cu_eff789a34cuda3std3__45__cpo6rbeginE,@object
	.size		_ZN34_INTERNAL_db6f3995_4_k_cu_eff789a34cuda3std3__45__cpo6rbeginE,(_ZN34_INTERNAL_db6f3995_4_k_cu_eff789a34cuda3std6ranges3__45__cpo7advanceE - _ZN34_INTERNAL_db6f3995_4_k_cu_eff789a34cuda3std3__45__cpo6rbeginE)
_ZN34_INTERNAL_db6f3995_4_k_cu_eff789a34cuda3std3__45__cpo6rbeginE:
	.zero		1
	.type		_ZN34_INTERNAL_db6f3995_4_k_cu_eff789a34cuda3std6ranges3__45__cpo7advanceE,@object
	.size		_ZN34_INTERNAL_db6f3995_4_k_cu_eff789a34cuda3std6ranges3__45__cpo7advanceE,(_ZN34_INTERNAL_db6f3995_4_k_cu_eff789a34cuda3std3__47nulloptE - _ZN34_INTERNAL_db6f3995_4_k_cu_eff789a34cuda3std6ranges3__45__cpo7advanceE)
_ZN34_INTERNAL_db6f3995_4_k_cu_eff789a34cuda3std6ranges3__45__cpo7advanceE:
	.zero		1
	.type		_ZN34_INTERNAL_db6f3995_4_k_cu_eff789a34cuda3std3__47nulloptE,@object
	.size		_ZN34_INTERNAL_db6f3995_4_k_cu_eff789a34cuda3std3__47nulloptE,(_ZN34_INTERNAL_db6f3995_4_k_cu_eff789a34cuda3std6ranges3__45__cpo8distanceE - _ZN34_INTERNAL_db6f3995_4_k_cu_eff789a34cuda3std3__47nulloptE)
_ZN34_INTERNAL_db6f3995_4_k_cu_eff789a34cuda3std3__47nulloptE:
	.zero		1
	.type		_ZN34_INTERNAL_db6f3995_4_k_cu_eff789a34cuda3std6ranges3__45__cpo8distanceE,@object
	.size		_ZN34_INTERNAL_db6f3995_4_k_cu_eff789a34cuda3std6ranges3__45__cpo8distanceE,(_ZN34_INTERNAL_db6f3995_4_k_cu_eff789a36thrust24THRUST_300001_SM_1000_NS12placeholders3_10E - _ZN34_INTERNAL_db6f3995_4_k_cu_eff789a34cuda3std6ranges3__45__cpo8distanceE)
_ZN34_INTERNAL_db6f3995_4_k_cu_eff789a34cuda3std6ranges3__45__cpo8distanceE:
	.zero		1
	.type		_ZN34_INTERNAL_db6f3995_4_k_cu_eff789a36thrust24THRUST_300001_SM_1000_NS12placeholders3_10E,@object
	.size		_ZN34_INTERNAL_db6f3995_4_k_cu_eff789a36thrust24THRUST_300001_SM_1000_NS12placeholders3_10E,(_ZN34_INTERNAL_db6f3995_4_k_cu_eff789a34cuda3std3__419piecewise_constructE - _ZN34_INTERNAL_db6f3995_4_k_cu_eff789a36thrust24THRUST_300001_SM_1000_NS12placeholders3_10E)
_ZN34_INTERNAL_db6f3995_4_k_cu_eff789a36thrust24THRUST_300001_SM_1000_NS12placeholders3_10E:
	.zero		1
	.type		_ZN34_INTERNAL_db6f3995_4_k_cu_eff789a34cuda3std3__419piecewise_constructE,@object
	.size		_ZN34_INTERNAL_db6f3995_4_k_cu_eff789a34cuda3std3__419piecewise_constructE,(_ZN34_INTERNAL_db6f3995_4_k_cu_eff789a34cuda3std6ranges3__45__cpo5cdataE - _ZN34_INTERNAL_db6f3995_4_k_cu_eff789a34cuda3std3__419piecewise_constructE)
_ZN34_INTERNAL_db6f3995_4_k_cu_eff789a34cuda3std3__419piecewise_constructE:
	.zero		1
	.type		_ZN34_INTERNAL_db6f3995_4_k_cu_eff789a34cuda3std6ranges3__45__cpo5cdataE,@object
	.size		_ZN34_INTERNAL_db6f3995_4_k_cu_eff789a34cuda3std6ranges3__45__cpo5cdataE,(_ZN34_INTERNAL_db6f3995_4_k_cu_eff789a36thrust24THRUST_300001_SM_1000_NS12placeholders2_2E - _ZN34_INTERNAL_db6f3995_4_k_cu_eff789a34cuda3std6ranges3__45__cpo5cdataE)
_ZN34_INTERNAL_db6f3995_4_k_cu_eff789a34cuda3std6ranges3__45__cpo5cdataE:
	.zero		1
	.type		_ZN34_INTERNAL_db6f3995_4_k_cu_eff789a36thrust24THRUST_300001_SM_1000_NS12placeholders2_2E,@object
	.size		_ZN34_INTERNAL_db6f3995_4_k_cu_eff789a36thrust24THRUST_300001_SM_1000_NS12placeholders2_2E,(_ZN34_INTERNAL_db6f3995_4_k_cu_eff789a34cuda3std3__45__cpo3endE - _ZN34_INTERNAL_db6f3995_4_k_cu_eff789a36thrust24THRUST_300001_SM_1000_NS12placeholders2_2E)
_ZN34_INTERNAL_db6f3995_4_k_cu_eff789a36thrust24THRUST_300001_SM_1000_NS12placeholders2_2E:
	.zero		1
	.type		_ZN34_INTERNAL_db6f3995_4_k_cu_eff789a34cuda3std3__45__cpo3endE,@object
	.size		_ZN34_INTERNAL_db6f3995_4_k_cu_eff789a34cuda3std3__45__cpo3endE,(_ZN34_INTERNAL_db6f3995_4_k_cu_eff789a34cuda3std6ranges3__45__cpo3endE - _ZN34_INTERNAL_db6f3995_4_k_cu_eff789a34cuda3std3__45__cpo3endE)
_ZN34_INTERNAL_db6f3995_4_k_cu_eff789a34cuda3std3__45__cpo3endE:
	.zero		1
	.type		_ZN34_INTERNAL_db6f3995_4_k_cu_eff789a34cuda3std6ranges3__45__cpo3endE,@object
	.size		_ZN34_INTERNAL_db6f3995_4_k_cu_eff789a34cuda3std6ranges3__45__cpo3endE,(_ZN34_INTERNAL_db6f3995_4_k_cu_eff789a36thrust24THRUST_300001_SM_1000_NS12placeholders2_6E - _ZN34_INTERNAL_db6f3995_4_k_cu_eff789a34cuda3std6ranges3__45__cpo3endE)
_ZN34_INTERNAL_db6f3995_4_k_cu_eff789a34cuda3std6ranges3__45__cpo3endE:
	.zero		1
	.type		_ZN34_INTERNAL_db6f3995_4_k_cu_eff789a36thrust24THRUST_300001_SM_1000_NS12placeholders2_6E,@object
	.size		_ZN34_INTERNAL_db6f3995_4_k_cu_eff789a36thrust24THRUST_300001_SM_1000_NS12placeholders2_6E,(_ZN34_INTERNAL_db6f3995_4_k_cu_eff789a34cuda3std3__45__cpo4rendE - _ZN34_INTERNAL_db6f3995_4_k_cu_eff789a36thrust24THRUST_300001_SM_1000_NS12placeholders2_6E)
_ZN34_INTERNAL_db6f3995_4_k_cu_eff789a36thrust24THRUST_300001_SM_1000_NS12placeholders2_6E:
	.zero		1
	.type		_ZN34_INTERNAL_db6f3995_4_k_cu_eff789a34cuda3std3__45__cpo4rendE,@object
	.size		_ZN34_INTERNAL_db6f3995_4_k_cu_eff789a34cuda3std3__45__cpo4rendE,(_ZN34_INTERNAL_db6f3995_4_k_cu_eff789a34cuda3std6ranges3__45__cpo9iter_swapE - _ZN34_INTERNAL_db6f3995_4_k_cu_eff789a34cuda3std3__45__cpo4rendE)
_ZN34_INTERNAL_db6f3995_4_k_cu_eff789a34cuda3std3__45__cpo4rendE:
	.zero		1
	.type		_ZN34_INTERNAL_db6f3995_4_k_cu_eff789a34cuda3std6ranges3__45__cpo9iter_swapE,@object
	.size		_ZN34_INTERNAL_db6f3995_4_k_cu_eff789a34cuda3std6ranges3__45__cpo9iter_swapE,(_ZN34_INTERNAL_db6f3995_4_k_cu_eff789a34cuda3std3__48unexpectE - _ZN34_INTERNAL_db6f3995_4_k_cu_eff789a34cuda3std6ranges3__45__cpo9iter_swapE)
_ZN34_INTERNAL_db6f3995_4_k_cu_eff789a34cuda3std6ranges3__45__cpo9iter_swapE:
	.zero		1
	.type		_ZN34_INTERNAL_db6f3995_4_k_cu_eff789a34cuda3std3__48unexpectE,@object
	.size		_ZN34_INTERNAL_db6f3995_4_k_cu_eff789a34cuda3std3__48unexpectE,(_ZN34_INTERNAL_db6f3995_4_k_cu_eff789a36thrust24THRUST_300001_SM_1000_NS8cuda_cub3parE - _ZN34_INTERNAL_db6f3995_4_k_cu_eff789a34cuda3std3__48unexpectE)
_ZN34_INTERNAL_db6f3995_4_k_cu_eff789a34cuda3std3__48unexpectE:
	.zero		1
	.type		_ZN34_INTERNAL_db6f3995_4_k_cu_eff789a36thrust24THRUST_300001_SM_1000_NS8cuda_cub3parE,@object
	.size		_ZN34_INTERNAL_db6f3995_4_k_cu_eff789a36thrust24THRUST_300001_SM_1000_NS8cuda_cub3parE,(_ZN34_INTERNAL_db6f3995_4_k_cu_eff789a36thrust24THRUST_300001_SM_1000_NS12placeholders2_4E - _ZN34_INTERNAL_db6f3995_4_k_cu_eff789a36thrust24THRUST_300001_SM_1000_NS8cuda_cub3parE)
_ZN34_INTERNAL_db6f3995_4_k_cu_eff789a36thrust24THRUST_300001_SM_1000_NS8cuda_cub3parE:
	.zero		1
	.type		_ZN34_INTERNAL_db6f3995_4_k_cu_eff789a36thrust24THRUST_300001_SM_1000_NS12placeholders2_4E,@object
	.size		_ZN34_INTERNAL_db6f3995_4_k_cu_eff789a36thrust24THRUST_300001_SM_1000_NS12placeholders2_4E,(_ZN34_INTERNAL_db6f3995_4_k_cu_eff789a34cuda3std3__45__cpo4cendE - _ZN34_INTERNAL_db6f3995_4_k_cu_eff789a36thrust24THRUST_300001_SM_1000_NS12placeholders2_4E)
_ZN34_INTERNAL_db6f3995_4_k_cu_eff789a36thrust24THRUST_300001_SM_1000_NS12placeholders2_4E:
	.zero		1
	.type		_ZN34_INTERNAL_db6f3995_4_k_cu_eff789a34cuda3std3__45__cpo4cendE,@object
	.size		_ZN34_INTERNAL_db6f3995_4_k_cu_eff789a34cuda3std3__45__cpo4cendE,(_ZN34_INTERNAL_db6f3995_4_k_cu_eff789a34cuda3std6ranges3__45__cpo4cendE - _ZN34_INTERNAL_db6f3995_4_k_cu_eff789a34cuda3std3__45__cpo4cendE)
_ZN34_INTERNAL_db6f3995_4_k_cu_eff789a34cuda3std3__45__cpo4cendE:
	.zero		1
	.type		_ZN34_INTERNAL_db6f3995_4_k_cu_eff789a34cuda3std6ranges3__45__cpo4cendE,@object
	.size		_ZN34_INTERNAL_db6f3995_4_k_cu_eff789a34cuda3std6ranges3__45__cpo4cendE,(_ZN34_INTERNAL_db6f3995_4_k_cu_eff789a34cuda3std3__420unreachable_sentinelE - _ZN34_INTERNAL_db6f3995_4_k_cu_eff789a34cuda3std6ranges3__45__cpo4cendE)
_ZN34_INTERNAL_db6f3995_4_k_cu_eff789a34cuda3std6ranges3__45__cpo4cendE:
	.zero		1
	.type		_ZN34_INTERNAL_db6f3995_4_k_cu_eff789a34cuda3std3__420unreachable_sentinelE,@object
	.size		_ZN34_INTERNAL_db6f3995_4_k_cu_eff789a34cuda3std3__420unreachable_sentinelE,(_ZN34_INTERNAL_db6f3995_4_k_cu_eff789a34cuda3std6ranges3__45__cpo5ssizeE - _ZN34_INTERNAL_db6f3995_4_k_cu_eff789a34cuda3std3__420unreachable_sentinelE)
_ZN34_INTERNAL_db6f3995_4_k_cu_eff789a34cuda3std3__420unreachable_sentinelE:
	.zero		1
	.type		_ZN34_INTERNAL_db6f3995_4_k_cu_eff789a34cuda3std6ranges3__45__cpo5ssizeE,@object
	.size		_ZN34_INTERNAL_db6f3995_4_k_cu_eff789a34cuda3std6ranges3__45__cpo5ssizeE,(_ZN34_INTERNAL_db6f3995_4_k_cu_eff789a36thrust24THRUST_300001_SM_1000_NS12placeholders2_8E - _ZN34_INTERNAL_db6f3995_4_k_cu_eff789a34cuda3std6ranges3__45__cpo5ssizeE)
_ZN34_INTERNAL_db6f3995_4_k_cu_eff789a34cuda3std6ranges3__45__cpo5ssizeE:
	.zero		1
	.type		_ZN34_INTERNAL_db6f3995_4_k_cu_eff789a36thrust24THRUST_300001_SM_1000_NS12placeholders2_8E,@object
	.size		_ZN34_INTERNAL_db6f3995_4_k_cu_eff789a36thrust24THRUST_300001_SM_1000_NS12placeholders2_8E,(_ZN34_INTERNAL_db6f3995_4_k_cu_eff789a34cuda3std3__45__cpo5crendE - _ZN34_INTERNAL_db6f3995_4_k_cu_eff789a36thrust24THRUST_300001_SM_1000_NS12placeholders2_8E)
_ZN34_INTERNAL_db6f3995_4_k_cu_eff789a36thrust24THRUST_300001_SM_1000_NS12placeholders2_8E:
	.zero		1
	.type		_ZN34_INTERNAL_db6f3995_4_k_cu_eff789a34cuda3std3__45__cpo5crendE,@object
	.size		_ZN34_INTERNAL_db6f3995_4_k_cu_eff789a34cuda3std3__45__cpo5crendE,(_ZN34_INTERNAL_db6f3995_4_k_cu_eff789a34cuda3std6ranges3__45__cpo4prevE - _ZN34_INTERNAL_db6f3995_4_k_cu_eff789a34cuda3std3__45__cpo5crendE)
_ZN34_INTERNAL_db6f3995_4_k_cu_eff789a34cuda3std3__45__cpo5crendE:
	.zero		1
	.type		_ZN34_INTERNAL_db6f3995_4_k_cu_eff789a34cuda3std6ranges3__45__cpo4prevE,@object
	.size		_ZN34_INTERNAL_db6f3995_4_k_cu_eff789a34cuda3std6ranges3__45__cpo4prevE,(_ZN34_INTERNAL_db6f3995_4_k_cu_eff789a34cuda3std6ranges3__45__cpo9iter_moveE - _ZN34_INTERNAL_db6f3995_4_k_cu_eff789a34cuda3std6ranges3__45__cpo4prevE)
_ZN34_INTERNAL_db6f3995_4_k_cu_eff789a34cuda3std6ranges3__45__cpo4prevE:
	.zero		1
	.type		_ZN34_INTERNAL_db6f3995_4_k_cu_eff789a34cuda3std6ranges3__45__cpo9iter_moveE,@object
	.size		_ZN34_INTERNAL_db6f3995_4_k_cu_eff789a34cuda3std6ranges3__45__cpo9iter_moveE,(_ZN34_INTERNAL_db6f3995_4_k_cu_eff789a36thrust24THRUST_300001_SM_1000_NS6system6detail10sequential3seqE - _ZN34_INTERNAL_db6f3995_4_k_cu_eff789a34cuda3std6ranges3__45__cpo9iter_moveE)
_ZN34_INTERNAL_db6f3995_4_k_cu_eff789a34cuda3std6ranges3__45__cpo9iter_moveE:
	.zero		1
	.type		_ZN34_INTERNAL_db6f3995_4_k_cu_eff789a36thrust24THRUST_300001_SM_1000_NS6system6detail10sequential3seqE,@object
	.size		_ZN34_INTERNAL_db6f3995_4_k_cu_eff789a36thrust24THRUST_300001_SM_1000_NS6system6detail10sequential3seqE,(.L_40 - _ZN34_INTERNAL_db6f3995_4_k_cu_eff789a36thrust24THRUST_300001_SM_1000_NS6system6detail10sequential3seqE)
_ZN34_INTERNAL_db6f3995_4_k_cu_eff789a36thrust24THRUST_300001_SM_1000_NS6system6detail10sequential3seqE:
	.zero		1
.L_40:


//--------------------- .nv.shared._ZN3cub18CUB_300001_SM_10006detail6reduce18DeviceReduceKernelINS2_10policy_hubIN4cuda3std3__45tupleIJblEEEyN6thrust24THRUST_300001_SM_1000_NS8cuda_cub9__find_if7functorIS9_EEE10Policy1000ENSB_12zip_iteratorINS8_IJNSD_26transform_input_iterator_tIbNSC_6detail35transform_pair_of_input_iterators_tIbNSB_6detail15normal_iteratorINSB_10device_ptrIiEEEESQ_NS7_8equal_toIiEEEENS7_10__not_fn_tINS7_10__identityEEEEENSB_17counting_iteratorIlNSB_11use_defaultESZ_SZ_EEEEEEEySF_S9_SV_EEvT0_PT3_T1_NS0_13GridEvenShareIS16_EET2_T4_ --------------------------
	.section	.nv.shared._ZN3cub18CUB_300001_SM_10006detail6reduce18DeviceReduceKernelINS2_10policy_hubIN4cuda3std3__45tupleIJblEEEyN6thrust24THRUST_300001_SM_1000_NS8cuda_cub9__find_if7functorIS9_EEE10Policy1000ENSB_12zip_iteratorINS8_IJNSD_26transform_input_iterator_tIbNSC_6detail35transform_pair_of_input_iterators_tIbNSB_6detail15normal_iteratorINSB_10device_ptrIiEEEESQ_NS7_8equal_toIiEEEENS7_10__not_fn_tINS7_10__identityEEEEENSB_17counting_iteratorIlNSB_11use_defaultESZ_SZ_EEEEEEEySF_S9_SV_EEvT0_PT3_T1_NS0_13GridEvenShareIS16_EET2_T4_,"aw",@nobits
	.sectionflags	@""
	.align	8
.nv.shared._ZN3cub18CUB_300001_SM_10006detail6reduce18DeviceReduceKernelINS2_10policy_hubIN4cuda3std3__45tupleIJblEEEyN6thrust24THRUST_300001_SM_1000_NS8cuda_cub9__find_if7functorIS9_EEE10Policy1000ENSB_12zip_iteratorINS8_IJNSD_26transform_input_iterator_tIbNSC_6detail35transform_pair_of_input_iterators_tIbNSB_6detail15normal_iteratorINSB_10device_ptrIiEEEESQ_NS7_8equal_toIiEEEENS7_10__not_fn_tINS7_10__identityEEEEENSB_17counting_iteratorIlNSB_11use_defaultESZ_SZ_EEEEEEEySF_S9_SV_EEvT0_PT3_T1_NS0_13GridEvenShareIS16_EET2_T4_:
	.zero		1176


//--------------------- .nv.shared._ZN3cub18CUB_300001_SM_10006detail6reduce28DeviceReduceSingleTileKernelINS2_10policy_hubIN4cuda3std3__45tupleIJblEEEyN6thrust24THRUST_300001_SM_1000_NS8cuda_cub9__find_if7functorIS9_EEE10Policy1000ENSB_12zip_iteratorINS8_IJNSD_26transform_input_iterator_tIbNSC_6detail35transform_pair_of_input_iterators_tIbNSB_6detail15normal_iteratorINSB_10device_ptrIiEEEESQ_NS7_8equal_toIiEEEENS7_10__not_fn_tINS7_10__identityEEEEENSB_17counting_iteratorIlNSB_11use_defaultESZ_SZ_EEEEEEEPS9_ySF_S9_S9_SV_EEvT0_T1_T2_T3_T4_T6_ --------------------------
	.section	.nv.shared._ZN3cub18CUB_300001_SM_10006detail6reduce28DeviceReduceSingleTileKernelINS2_10policy_hubIN4cuda3std3__45tupleIJblEEEyN6thrust24THRUST_300001_SM_1000_NS8cuda_cub9__find_if7functorIS9_EEE10Policy1000ENSB_12zip_iteratorINS8_IJNSD_26transform_input_iterator_tIbNSC_6detail35transform_pair_of_input_iterators_tIbNSB_6detail15normal_iteratorINSB_10device_ptrIiEEEESQ_NS7_8equal_toIiEEEENS7_10__not_fn_tINS7_10__identityEEEEENSB_17counting_iteratorIlNSB_11use_defaultESZ_SZ_EEEEEEEPS9_ySF_S9_S9_SV_EEvT0_T1_T2_T3_T4_T6_,"aw",@nobits
	.sectionflags	@""
	.align	8
.nv.shared._ZN3cub18CUB_300001_SM_10006detail6reduce28DeviceReduceSingleTileKernelINS2_10policy_hubIN4cuda3std3__45tupleIJblEEEyN6thrust24THRUST_300001_SM_1000_NS8cuda_cub9__find_if7functorIS9_EEE10Policy1000ENSB_12zip_iteratorINS8_IJNSD_26transform_input_iterator_tIbNSC_6detail35transform_pair_of_input_iterators_tIbNSB_6detail15normal_iteratorINSB_10device_ptrIiEEEESQ_NS7_8equal_toIiEEEENS7_10__not_fn_tINS7_10__identityEEEEENSB_17counting_iteratorIlNSB_11use_defaultESZ_SZ_EEEEEEEPS9_ySF_S9_S9_SV_EEvT0_T1_T2_T3_T4_T6_:
	.zero		1176


//--------------------- .nv.shared._ZN3cub18CUB_300001_SM_10006detail6reduce28DeviceReduceSingleTileKernelINS2_10policy_hubIN4cuda3std3__45tupleIJblEEEjN6thrust24THRUST_300001_SM_1000_NS8cuda_cub9__find_if7functorIS9_EEE10Policy1000EPS9_SI_iSF_S9_S9_NS7_10__identityEEEvT0_T1_T2_T3_T4_T6_ --------------------------
	.section	.nv.shared._ZN3cub18CUB_300001_SM_10006detail6reduce28DeviceReduceSingleTileKernelINS2_10policy_hubIN4cuda3std3__45tupleIJblEEEjN6thrust24THRUST_300001_SM_1000_NS8cuda_cub9__find_if7functorIS9_EEE10Policy1000EPS9_SI_iSF_S9_S9_NS7_10__identityEEEvT0_T1_T2_T3_T4_T6_,"aw",@nobits
	.sectionflags	@""
	.align	8
.nv.shared._ZN3cub18CUB_300001_SM_10006detail6reduce28DeviceReduceSingleTileKernelINS2_10policy_hubIN4cuda3std3__45tupleIJblEEEjN6thrust24THRUST_300001_SM_1000_NS8cuda_cub9__find_if7functorIS9_EEE10Policy1000EPS9_SI_iSF_S9_S9_NS7_10__identityEEEvT0_T1_T2_T3_T4_T6_:
	.zero		1176


//--------------------- .nv.shared._ZN3cub18CUB_300001_SM_10006detail6reduce18DeviceReduceKernelINS2_10policy_hubIN4cuda3std3__45tupleIJblEEEjN6thrust24THRUST_300001_SM_1000_NS8cuda_cub9__find_if7functorIS9_EEE10Policy1000ENSB_12zip_iteratorINS8_IJNSD_26transform_input_iterator_tIbNSC_6detail35transform_pair_of_input_iterators_tIbNSB_6detail15normal_iteratorINSB_10device_ptrIiEEEESQ_NS7_8equal_toIiEEEENS7_10__not_fn_tINS7_10__identityEEEEENSB_17counting_iteratorIlNSB_11use_defaultESZ_SZ_EEEEEEEjSF_S9_SV_EEvT0_PT3_T1_NS0_13GridEvenShareIS16_EET2_T4_ --------------------------
	.section	.nv.shared._ZN3cub18CUB_300001_SM_10006detail6reduce18DeviceReduceKernelINS2_10policy_hubIN4cuda3std3__45tupleIJblEEEjN6thrust24THRUST_300001_SM_1000_NS8cuda_cub9__find_if7functorIS9_EEE10Policy1000ENSB_12zip_iteratorINS8_IJNSD_26transform_input_iterator_tIbNSC_6detail35transform_pair_of_input_iterators_tIbNSB_6detail15normal_iteratorINSB_10device_ptrIiEEEESQ_NS7_8equal_toIiEEEENS7_10__not_fn_tINS7_10__identityEEEEENSB_17counting_iteratorIlNSB_11use_defaultESZ_SZ_EEEEEEEjSF_S9_SV_EEvT0_PT3_T1_NS0_13GridEvenShareIS16_EET2_T4_,"aw",@nobits
	.sectionflags	@""
	.align	8
.nv.shared._ZN3cub18CUB_300001_SM_10006detail6reduce18DeviceReduceKernelINS2_10policy_hubIN4cuda3std3__45tupleIJblEEEjN6thrust24THRUST_300001_SM_1000_NS8cuda_cub9__find_if7functorIS9_EEE10Policy1000ENSB_12zip_iteratorINS8_IJNSD_26transform_input_iterator_tIbNSC_6detail35transform_pair_of_input_iterators_tIbNSB_6detail15normal_iteratorINSB_10device_ptrIiEEEESQ_NS7_8equal_toIiEEEENS7_10__not_fn_tINS7_10__identityEEEEENSB_17counting_iteratorIlNSB_11use_defaultESZ_SZ_EEEEEEEjSF_S9_SV_EEvT0_PT3_T1_NS0_13GridEvenShareIS16_EET2_T4_:
	.zero		1176


//--------------------- .nv.shared._ZN3cub18CUB_300001_SM_10006detail6reduce28DeviceReduceSingleTileKernelINS2_10policy_hubIN4cuda3std3__45tupleIJblEEEjN6thrust24THRUST_300001_SM_1000_NS8cuda_cub9__find_if7functorIS9_EEE10Policy1000ENSB_12zip_iteratorINS8_IJNSD_26transform_input_iterator_tIbNSC_6detail35transform_pair_of_input_iterators_tIbNSB_6detail15normal_iteratorINSB_10device_ptrIiEEEESQ_NS7_8equal_toIiEEEENS7_10__not_fn_tINS7_10__identityEEEEENSB_17counting_iteratorIlNSB_11use_defaultESZ_SZ_EEEEEEEPS9_jSF_S9_S9_SV_EEvT0_T1_T2_T3_T4_T6_ --------------------------
	.section	.nv.shared._ZN3cub18CUB_300001_SM_10006detail6reduce28DeviceReduceSingleTileKernelINS2_10policy_hubIN4cuda3std3__45tupleIJblEEEjN6thrust24THRUST_300001_SM_1000_NS8cuda_cub9__find_if7functorIS9_EEE10Policy1000ENSB_12zip_iteratorINS8_IJNSD_26transform_input_iterator_tIbNSC_6detail35transform_pair_of_input_iterators_tIbNSB_6detail15normal_iteratorINSB_10device_ptrIiEEEESQ_NS7_8equal_toIiEEEENS7_10__not_fn_tINS7_10__identityEEEEENSB_17counting_iteratorIlNSB_11use_defaultESZ_SZ_EEEEEEEPS9_jSF_S9_S9_SV_EEvT0_T1_T2_T3_T4_T6_,"aw",@nobits
	.sectionflags	@""
	.align	8
.nv.shared._ZN3cub18CUB_300001_SM_10006detail6reduce28DeviceReduceSingleTileKernelINS2_10policy_hubIN4cuda3std3__45tupleIJblEEEjN6thrust24THRUST_300001_SM_1000_NS8cuda_cub9__find_if7functorIS9_EEE10Policy1000ENSB_12zip_iteratorINS8_IJNSD_26transform_input_iterator_tIbNSC_6detail35transform_pair_of_input_iterators_tIbNSB_6detail15normal_iteratorINSB_10device_ptrIiEEEESQ_NS7_8equal_toIiEEEENS7_10__not_fn_tINS7_10__identityEEEEENSB_17counting_iteratorIlNSB_11use_defaultESZ_SZ_EEEEEEEPS9_jSF_S9_S9_SV_EEvT0_T1_T2_T3_T4_T6_:
	.zero		1176


//--------------------- .nv.constant0._ZN3cub18CUB_300001_SM_10006detail6reduce28DeviceReduceSingleTileKernelINS2_10policy_hubIN4cuda3std3__45tupleIJblEEEyN6thrust24THRUST_300001_SM_1000_NS8cuda_cub9__find_if7functorIS9_EEE10Policy1000EPS9_SI_iSF_S9_S9_NS7_10__identityEEEvT0_T1_T2_T3_T4_T6_ --------------------------
	.section	.nv.constant0._ZN3cub18CUB_300001_SM_10006detail6reduce28DeviceReduceSingleTileKernelINS2_10policy_hubIN4cuda3std3__45tupleIJblEEEyN6thrust24THRUST_300001_SM_1000_NS8cuda_cub9__find_if7functorIS9_EEE10Policy1000EPS9_SI_iSF_S9_S9_NS7_10__identityEEEvT0_T1_T2_T3_T4_T6_,"a",@progbits
	.sectionflags	@""
	.align	4
.nv.constant0._ZN3cub18CUB_300001_SM_10006detail6reduce28DeviceReduceSingleTileKernelINS2_10policy_hubIN4cuda3std3__45tupleIJblEEEyN6thrust24THRUST_300001_SM_1000_NS8cuda_cub9__find_if7functorIS9_EEE10Policy1000EPS9_SI_iSF_S9_S9_NS7_10__identityEEEvT0_T1_T2_T3_T4_T6_:
	.zero		937


//--------------------- .nv.constant0._ZN3cub18CUB_300001_SM_10006detail6reduce18DeviceReduceKernelINS2_10policy_hubIN4cuda3std3__45tupleIJblEEEyN6thrust24THRUST_300001_SM_1000_NS8cuda_cub9__find_if7functorIS9_EEE10Policy1000ENSB_12zip_iteratorINS8_IJNSD_26transform_input_iterator_tIbNSC_6detail35transform_pair_of_input_iterators_tIbNSB_6detail15normal_iteratorINSB_10device_ptrIiEEEESQ_NS7_8equal_toIiEEEENS7_10__not_fn_tINS7_10__identityEEEEENSB_17counting_iteratorIlNSB_11use_defaultESZ_SZ_EEEEEEEySF_S9_SV_EEvT0_PT3_T1_NS0_13GridEvenShareIS16_EET2_T4_ --------------------------
	.section	.nv.constant0._ZN3cub18CUB_300001_SM_10006detail6reduce18DeviceReduceKernelINS2_10policy_hubIN4cuda3std3__45tupleIJblEEEyN6thrust24THRUST_300001_SM_1000_NS8cuda_cub9__find_if7functorIS9_EEE10Policy1000ENSB_12zip_iteratorINS8_IJNSD_26transform_input_iterator_tIbNSC_6detail35transform_pair_of_input_iterators_tIbNSB_6detail15normal_iteratorINSB_10device_ptrIiEEEESQ_NS7_8equal_toIiEEEENS7_10__not_fn_tINS7_10__identityEEEEENSB_17counting_iteratorIlNSB_11use_defaultESZ_SZ_EEEEEEEySF_S9_SV_EEvT0_PT3_T1_NS0_13GridEvenShareIS16_EET2_T4_,"a",@progbits
	.sectionflags	@""
	.align	4
.nv.constant0._ZN3cub18CUB_300001_SM_10006detail6reduce18DeviceReduceKernelINS2_10policy_hubIN4cuda3std3__45tupleIJblEEEyN6thrust24THRUST_300001_SM_1000_NS8cuda_cub9__find_if7functorIS9_EEE10Policy1000ENSB_12zip_iteratorINS8_IJNSD_26transform_input_iterator_tIbNSC_6detail35transform_pair_of_input_iterators_tIbNSB_6detail15normal_iteratorINSB_10device_ptrIiEEEESQ_NS7_8equal_toIiEEEENS7_10__not_fn_tINS7_10__identityEEEEENSB_17counting_iteratorIlNSB_11use_defaultESZ_SZ_EEEEEEEySF_S9_SV_EEvT0_PT3_T1_NS0_13GridEvenShareIS16_EET2_T4_:
	.zero		1026


//--------------------- .nv.constant0._ZN3cub18CUB_300001_SM_10006detail6reduce28DeviceReduceSingleTileKernelINS2_10policy_hubIN4cuda3std3__45tupleIJblEEEyN6thrust24THRUST_300001_SM_1000_NS8cuda_cub9__find_if7functorIS9_EEE10Policy1000ENSB_12zip_iteratorINS8_IJNSD_26transform_input_iterator_tIbNSC_6detail35transform_pair_of_input_iterators_tIbNSB_6detail15normal_iteratorINSB_10device_ptrIiEEEESQ_NS7_8equal_toIiEEEENS7_10__not_fn_tINS7_10__identityEEEEENSB_17counting_iteratorIlNSB_11use_defaultESZ_SZ_EEEEEEEPS9_ySF_S9_S9_SV_EEvT0_T1_T2_T3_T4_T6_ --------------------------
	.section	.nv.constant0._ZN3cub18CUB_300001_SM_10006detail6reduce28DeviceReduceSingleTileKernelINS2_10policy_hubIN4cuda3std3__45tupleIJblEEEyN6thrust24THRUST_300001_SM_1000_NS8cuda_cub9__find_if7functorIS9_EEE10Policy1000ENSB_12zip_iteratorINS8_IJNSD_26transform_input_iterator_tIbNSC_6detail35transform_pair_of_input_iterators_tIbNSB_6detail15normal_iteratorINSB_10device_ptrIiEEEESQ_NS7_8equal_toIiEEEENS7_10__not_fn_tINS7_10__identityEEEEENSB_17counting_iteratorIlNSB_11use_defaultESZ_SZ_EEEEEEEPS9_ySF_S9_S9_SV_EEvT0_T1_T2_T3_T4_T6_,"a",@progbits
	.sectionflags	@""
	.align	4
.nv.constant0._ZN3cub18CUB_300001_SM_10006detail6reduce28DeviceReduceSingleTileKernelINS2_10policy_hubIN4cuda3std3__45tupleIJblEEEyN6thrust24THRUST_300001_SM_1000_NS8cuda_cub9__find_if7functorIS9_EEE10Policy1000ENSB_12zip_iteratorINS8_IJNSD_26transform_input_iterator_tIbNSC_6detail35transform_pair_of_input_iterators_tIbNSB_6detail15normal_iteratorINSB_10device_ptrIiEEEESQ_NS7_8equal_toIiEEEENS7_10__not_fn_tINS7_10__identityEEEEENSB_17counting_iteratorIlNSB_11use_defaultESZ_SZ_EEEEEEEPS9_ySF_S9_S9_SV_EEvT0_T1_T2_T3_T4_T6_:
	.zero		977


//--------------------- .nv.constant0._ZN3cub18CUB_300001_SM_10006detail6reduce28DeviceReduceSingleTileKernelINS2_10policy_hubIN4cuda3std3__45tupleIJblEEEjN6thrust24THRUST_300001_SM_1000_NS8cuda_cub9__find_if7functorIS9_EEE10Policy1000EPS9_SI_iSF_S9_S9_NS7_10__identityEEEvT0_T1_T2_T3_T4_T6_ --------------------------
	.section	.nv.constant0._ZN3cub18CUB_300001_SM_10006detail6reduce28DeviceReduceSingleTileKernelINS2_10policy_hubIN4cuda3std3__45tupleIJblEEEjN6thrust24THRUST_300001_SM_1000_NS8cuda_cub9__find_if7functorIS9_EEE10Policy1000EPS9_SI_iSF_S9_S9_NS7_10__identityEEEvT0_T1_T2_T3_T4_T6_,"a",@progbits
	.sectionflags	@""
	.align	4
.nv.constant0._ZN3cub18CUB_300001_SM_10006detail6reduce28DeviceReduceSingleTileKernelINS2_10policy_hubIN4cuda3std3__45tupleIJblEEEjN6thrust24THRUST_300001_SM_1000_NS8cuda_cub9__find_if7functorIS9_EEE10Policy1000EPS9_SI_iSF_S9_S9_NS7_10__identityEEEvT0_T1_T2_T3_T4_T6_:
	.zero		937


//--------------------- .nv.constant0._ZN3cub18CUB_300001_SM_10006detail6reduce18DeviceReduceKernelINS2_10policy_hubIN4cuda3std3__45tupleIJblEEEjN6thrust24THRUST_300001_SM_1000_NS8cuda_cub9__find_if7functorIS9_EEE10Policy1000ENSB_12zip_iteratorINS8_IJNSD_26transform_input_iterator_tIbNSC_6detail35transform_pair_of_input_iterators_tIbNSB_6detail15normal_iteratorINSB_10device_ptrIiEEEESQ_NS7_8equal_toIiEEEENS7_10__not_fn_tINS7_10__identityEEEEENSB_17counting_iteratorIlNSB_11use_defaultESZ_SZ_EEEEEEEjSF_S9_SV_EEvT0_PT3_T1_NS0_13GridEvenShareIS16_EET2_T4_ --------------------------
	.section	.nv.constant0._ZN3cub18CUB_300001_SM_10006detail6reduce18DeviceReduceKernelINS2_10policy_hubIN4cuda3std3__45tupleIJblEEEjN6thrust24THRUST_300001_SM_1000_NS8cuda_cub9__find_if7functorIS9_EEE10Policy1000ENSB_12zip_iteratorINS8_IJNSD_26transform_input_iterator_tIbNSC_6detail35transform_pair_of_input_iterators_tIbNSB_6detail15normal_iteratorINSB_10device_ptrIiEEEESQ_NS7_8equal_toIiEEEENS7_10__not_fn_tINS7_10__identityEEEEENSB_17counting_iteratorIlNSB_11use_defaultESZ_SZ_EEEEEEEjSF_S9_SV_EEvT0_PT3_T1_NS0_13GridEvenShareIS16_EET2_T4_,"a",@progbits
	.sectionflags	@""
	.align	4
.nv.constant0._ZN3cub18CUB_300001_SM_10006detail6reduce18DeviceReduceKernelINS2_10policy_hubIN4cuda3std3__45tupleIJblEEEjN6thrust24THRUST_300001_SM_1000_NS8cuda_cub9__find_if7functorIS9_EEE10Policy1000ENSB_12zip_iteratorINS8_IJNSD_26transform_input_iterator_tIbNSC_6detail35transform_pair_of_input_iterators_tIbNSB_6detail15normal_iteratorINSB_10device_ptrIiEEEESQ_NS7_8equal_toIiEEEENS7_10__not_fn_tINS7_10__identityEEEEENSB_17counting_iteratorIlNSB_11use_defaultESZ_SZ_EEEEEEEjSF_S9_SV_EEvT0_PT3_T1_NS0_13GridEvenShareIS16_EET2_T4_:
	.zero		990


//--------------------- .nv.constant0._ZN3cub18CUB_300001_SM_10006detail6reduce28DeviceReduceSingleTileKernelINS2_10policy_hubIN4cuda3std3__45tupleIJblEEEjN6thrust24THRUST_300001_SM_1000_NS8cuda_cub9__find_if7functorIS9_EEE10Policy1000ENSB_12zip_iteratorINS8_IJNSD_26transform_input_iterator_tIbNSC_6detail35transform_pair_of_input_iterators_tIbNSB_6detail15normal_iteratorINSB_10device_ptrIiEEEESQ_NS7_8equal_toIiEEEENS7_10__not_fn_tINS7_10__identityEEEEENSB_17counting_iteratorIlNSB_11use_defaultESZ_SZ_EEEEEEEPS9_jSF_S9_S9_SV_EEvT0_T1_T2_T3_T4_T6_ --------------------------
	.section	.nv.constant0._ZN3cub18CUB_300001_SM_10006detail6reduce28DeviceReduceSingleTileKernelINS2_10policy_hubIN4cuda3std3__45tupleIJblEEEjN6thrust24THRUST_300001_SM_1000_NS8cuda_cub9__find_if7functorIS9_EEE10Policy1000ENSB_12zip_iteratorINS8_IJNSD_26transform_input_iterator_tIbNSC_6detail35transform_pair_of_input_iterators_tIbNSB_6detail15normal_iteratorINSB_10device_ptrIiEEEESQ_NS7_8equal_toIiEEEENS7_10__not_fn_tINS7_10__identityEEEEENSB_17counting_iteratorIlNSB_11use_defaultESZ_SZ_EEEEEEEPS9_jSF_S9_S9_SV_EEvT0_T1_T2_T3_T4_T6_,"a",@progbits
	.sectionflags	@""
	.align	4
.nv.constant0._ZN3cub18CUB_300001_SM_10006detail6reduce28DeviceReduceSingleTileKernelINS2_10policy_hubIN4cuda3std3__45tupleIJblEEEjN6thrust24THRUST_300001_SM_1000_NS8cuda_cub9__find_if7functorIS9_EEE10Policy1000ENSB_12zip_iteratorINS8_IJNSD_26transform_input_iterator_tIbNSC_6detail35transform_pair_of_input_iterators_tIbNSB_6detail15normal_iteratorINSB_10device_ptrIiEEEESQ_NS7_8equal_toIiEEEENS7_10__not_fn_tINS7_10__identityEEEEENSB_17counting_iteratorIlNSB_11use_defaultESZ_SZ_EEEEEEEPS9_jSF_S9_S9_SV_EEvT0_T1_T2_T3_T4_T6_:
	.zero		969


//--------------------- .nv.constant0._ZN3cub18CUB_300001_SM_10006detail8for_each13static_kernelINS2_12policy_hub_t12policy_500_tEmN6thrust24THRUST_300001_SM_1000_NS8cuda_cub20__uninitialized_fill7functorINS7_10device_ptrIiEEiEEEEvT0_T1_ --------------------------
	.section	.nv.constant0._ZN3cub18CUB_300001_SM_10006detail8for_each13static_kernelINS2_12policy_hub_t12policy_500_tEmN6thrust24THRUST_300001_SM_1000_NS8cuda_cub20__uninitialized_fill7functorINS7_10device_ptrIiEEiEEEEvT0_T1_,"a",@progbits
	.sectionflags	@""
	.align	4
.nv.constant0._ZN3cub18CUB_300001_SM_10006detail8for_each13static_kernelINS2_12policy_hub_t12policy_500_tEmN6thrust24THRUST_300001_SM_1000_NS8cuda_cub20__uninitialized_fill7functorINS7_10device_ptrIiEEiEEEEvT0_T1_:
	.zero		920


//--------------------- .nv.constant0._ZN3cub18CUB_300001_SM_10006detail8for_each13static_kernelINS2_12policy_hub_t12policy_500_tEmN6thrust24THRUST_300001_SM_1000_NS8cuda_cub20__uninitialized_fill7functorINS7_10device_ptrIfEEfEEEEvT0_T1_ --------------------------
	.section	.nv.constant0._ZN3cub18CUB_300001_SM_10006detail8for_each13static_kernelINS2_12policy_hub_t12policy_500_tEmN6thrust24THRUST_300001_SM_1000_NS8cuda_cub20__uninitialized_fill7functorINS7_10device_ptrIfEEfEEEEvT0_T1_,"a",@progbits
	.sectionflags	@""
	.align	4
.nv.constant0._ZN3cub18CUB_300001_SM_10006detail8for_each13static_kernelINS2_12policy_hub_t12policy_500_tEmN6thrust24THRUST_300001_SM_1000_NS8cuda_cub20__uninitialized_fill7functorINS7_10device_ptrIfEEfEEEEvT0_T1_:
	.zero		920


//--------------------- .nv.constant0._ZN3cub18CUB_300001_SM_10006detail11EmptyKernelIvEEvv --------------------------
	.section	.nv.constant0._ZN3cub18CUB_300001_SM_10006detail11EmptyKernelIvEEvv,"a",@progbits
	.sectionflags	@""
	.align	4
.nv.constant0._ZN3cub18CUB_300001_SM_10006detail11EmptyKernelIvEEvv:
	.zero		896


//--------------------- .nv.constant0._Z6reducePiPfS0_S0_S0_S_S_ --------------------------
	.section	.nv.constant0._Z6reducePiPfS0_S0_S0_S_S_,"a",@progbits
	.sectionflags	@""
	.align	4
.nv.constant0._Z6reducePiPfS0_S0_S0_S_S_:
	.zero		952


//--------------------- .nv.constant0._Z11mapFunctionPiPfS0_S0_S0_i --------------------------
	.section	.nv.constant0._Z11mapFunctionPiPfS0_S0_S0_i,"a",@progbits
	.sectionflags	@""
	.align	4
.nv.constant0._Z11mapFunctionPiPfS0_S0_S0_i:
	.zero		940


//--------------------- .nv.constant0._Z22generate_normal_kernelP17curandStateXORWOWPfS1_ --------------------------
	.section	.nv.constant0._Z22generate_normal_kernelP17curandStateXORWOWPfS1_,"a",@progbits
	.sectionflags	@""
	.align	4
.nv.constant0._Z22generate_normal_kernelP17curandStateXORWOWPfS1_:
	.zero		920


//--------------------- .nv.constant0._Z12setup_kernelP17curandStateXORWOW --------------------------
	.section	.nv.constant0._Z12setup_kernelP17curandStateXORWOW,"a",@progbits
	.sectionflags	@""
	.align	4
.nv.constant0._Z12setup_kernelP17curandStateXORWOW:
	.zero		904


//--------------------- SYMBOLS --------------------------

	.type		.nv.reservedSmem.offset0,@object
	.size		.nv.reservedSmem.offset0,0x4
	.type		.nv.reservedSmem.cap,@object
	.size		.nv.reservedSmem.cap,0x4
